//
// Generated by NVIDIA NVVM Compiler
//
// Compiler Build ID: CL-36424714
// Cuda compilation tools, release 13.0, V13.0.88
// Based on NVVM 20.0.0
//

.version 9.0
.target sm_100
.address_size 64

	// .globl	_Z10cuda_cal_cPf
.func  (.param .align 16 .b8 func_retval0[16]) __internal_trig_reduction_slowpathd
(
	.param .b64 __internal_trig_reduction_slowpathd_param_0
)
;
.func  (.param .b64 func_retval0) __internal_accurate_pow
(
	.param .b64 __internal_accurate_pow_param_0
)
;
.const .align 4 .b8 stencil[20] = {228, 56, 54, 192, 205, 204, 204, 63, 205, 204, 76, 190, 1, 13, 208, 60, 161, 14, 234, 186};
// _ZZ14cuda_step_fd2dPfS_S_S_S_S_S_ffiibPiiiE4tile has been demoted
// _ZZ14cuda_step_fd2dPfS_S_S_S_S_S_ffiibPiiiE5tile2 has been demoted
.global .align 8 .b8 __cudart_i2opi_d[144] = {8, 93, 141, 31, 177, 95, 251, 107, 234, 146, 82, 138, 247, 57, 7, 61, 123, 241, 229, 235, 199, 186, 39, 117, 45, 234, 95, 158, 102, 63, 70, 79, 183, 9, 203, 39, 207, 126, 54, 109, 31, 109, 10, 90, 139, 17, 47, 239, 15, 152, 5, 222, 255, 151, 248, 31, 59, 40, 249, 189, 139, 95, 132, 156, 244, 57, 83, 131, 57, 214, 145, 57, 65, 126, 95, 180, 38, 112, 156, 233, 132, 68, 187, 46, 245, 53, 130, 232, 62, 167, 41, 177, 28, 235, 29, 254, 28, 146, 209, 9, 234, 46, 73, 6, 224, 210, 77, 66, 58, 110, 36, 183, 97, 197, 187, 222, 171, 99, 81, 254, 65, 144, 67, 60, 153, 149, 98, 219, 192, 221, 52, 245, 209, 87, 39, 252, 41, 21, 68, 78, 110, 131, 249, 162};
.global .align 16 .b8 __cudart_sin_cos_coeffs[128] = {70, 210, 176, 44, 241, 229, 90, 190, 146, 227, 172, 105, 227, 29, 199, 62, 161, 98, 219, 25, 160, 1, 42, 191, 24, 8, 17, 17, 17, 17, 129, 63, 84, 85, 85, 85, 85, 85, 197, 191, 0, 0, 0, 0, 0, 0, 0, 0, 0, 0, 0, 0, 0, 0, 0, 0, 100, 129, 253, 32, 131, 255, 168, 189, 40, 133, 239, 193, 167, 238, 33, 62, 217, 230, 6, 142, 79, 126, 146, 190, 233, 188, 221, 25, 160, 1, 250, 62, 71, 93, 193, 22, 108, 193, 86, 191, 81, 85, 85, 85, 85, 85, 165, 63, 0, 0, 0, 0, 0, 0, 224, 191, 0, 0, 0, 0, 0, 0, 240, 63};

.visible .entry _Z10cuda_cal_cPf(
	.param .u64 .ptr .align 1 _Z10cuda_cal_cPf_param_0
)
{
	.reg .pred 	%p<2>;
	.reg .b32 	%r<9>;
	.reg .b64 	%rd<3>;

	ld.param.u64 	%rd1, [_Z10cuda_cal_cPf_param_0];
	mov.u32 	%r1, %tid.x;
	mov.u32 	%r2, %ctaid.x;
	mov.u32 	%r3, %ntid.x;
	mad.lo.s32 	%r4, %r2, %r3, %r1;
	setp.gt.s32 	%p1, %r4, 0;
	@%p1 bra 	$L__BB0_2;
	cvta.to.global.u64 	%rd2, %rd1;
	mov.b32 	%r5, 1066999807;
	st.global.u32 	[%rd2], %r5;
	mov.b32 	%r6, -1113369259;
	st.global.u32 	[%rd2+4], %r6;
	mov.b32 	%r7, 1008520397;
	st.global.u32 	[%rd2+8], %r7;
	mov.b32 	%r8, -1170810001;
	st.global.u32 	[%rd2+12], %r8;
$L__BB0_2:
	ret;

}
	// .globl	_Z19cuda_ricker_waveletPfffi
.visible .entry _Z19cuda_ricker_waveletPfffi(
	.param .u64 .ptr .align 1 _Z19cuda_ricker_waveletPfffi_param_0,
	.param .f32 _Z19cuda_ricker_waveletPfffi_param_1,
	.param .f32 _Z19cuda_ricker_waveletPfffi_param_2,
	.param .u32 _Z19cuda_ricker_waveletPfffi_param_3
)
{
	.reg .pred 	%p<2>;
	.reg .b32 	%r<8>;
	.reg .b32 	%f<22>;
	.reg .b64 	%rd<5>;
	.reg .b64 	%fd<14>;

	ld.param.u64 	%rd1, [_Z19cuda_ricker_waveletPfffi_param_0];
	ld.param.f32 	%f1, [_Z19cuda_ricker_waveletPfffi_param_1];
	ld.param.f32 	%f2, [_Z19cuda_ricker_waveletPfffi_param_2];
	ld.param.u32 	%r2, [_Z19cuda_ricker_waveletPfffi_param_3];
	mov.u32 	%r3, %tid.x;
	mov.u32 	%r4, %ntid.x;
	mov.u32 	%r5, %ctaid.x;
	mad.lo.s32 	%r1, %r4, %r5, %r3;
	setp.ge.s32 	%p1, %r1, %r2;
	@%p1 bra 	$L__BB1_2;
	cvta.to.global.u64 	%rd2, %rd1;
	cvt.f64.f32 	%fd1, %f1;
	mul.f64 	%fd2, %fd1, 0d400921FB542FE938;
	cvt.rn.f32.s32 	%f3, %r1;
	mul.f32 	%f4, %f2, %f3;
	cvt.f64.f32 	%fd3, %f4;
	rcp.rn.f64 	%fd4, %fd1;
	sub.f64 	%fd5, %fd3, %fd4;
	cvt.rn.f32.f64 	%f5, %fd5;
	abs.f32 	%f6, %f5;
	cvt.f64.f32 	%fd6, %f6;
	mul.f64 	%fd7, %fd2, %fd6;
	cvt.rn.f32.f64 	%f7, %fd7;
	mul.f32 	%f8, %f7, %f7;
	cvt.f64.f32 	%fd8, %f8;
	add.f64 	%fd9, %fd8, %fd8;
	mov.f64 	%fd10, 0d3FF0000000000000;
	sub.f64 	%fd11, %fd10, %fd9;
	fma.rn.f32 	%f9, %f8, 0fBBBB989D, 0f3F000000;
	cvt.sat.f32.f32 	%f10, %f9;
	mov.f32 	%f11, 0f4B400001;
	mov.f32 	%f12, 0f437C0000;
	fma.rm.f32 	%f13, %f10, %f12, %f11;
	add.f32 	%f14, %f13, 0fCB40007F;
	neg.f32 	%f15, %f14;
	fma.rn.f32 	%f16, %f8, 0fBFB8AA3B, %f15;
	fma.rn.f32 	%f17, %f8, 0fB2A57060, %f16;
	mov.b32 	%r6, %f13;
	shl.b32 	%r7, %r6, 23;
	mov.b32 	%f18, %r7;
	ex2.approx.ftz.f32 	%f19, %f17;
	mul.f32 	%f20, %f19, %f18;
	cvt.f64.f32 	%fd12, %f20;
	mul.f64 	%fd13, %fd11, %fd12;
	cvt.rn.f32.f64 	%f21, %fd13;
	mul.wide.s32 	%rd3, %r1, 4;
	add.s64 	%rd4, %rd2, %rd3;
	st.global.f32 	[%rd4], %f21;
$L__BB1_2:
	ret;

}
	// .globl	_Z10cuda_set_sPiiiiiiii
.visible .entry _Z10cuda_set_sPiiiiiiii(
	.param .u64 .ptr .align 1 _Z10cuda_set_sPiiiiiiii_param_0,
	.param .u32 _Z10cuda_set_sPiiiiiiii_param_1,
	.param .u32 _Z10cuda_set_sPiiiiiiii_param_2,
	.param .u32 _Z10cuda_set_sPiiiiiiii_param_3,
	.param .u32 _Z10cuda_set_sPiiiiiiii_param_4,
	.param .u32 _Z10cuda_set_sPiiiiiiii_param_5,
	.param .u32 _Z10cuda_set_sPiiiiiiii_param_6,
	.param .u32 _Z10cuda_set_sPiiiiiiii_param_7
)
{
	.reg .pred 	%p<2>;
	.reg .b32 	%r<17>;
	.reg .b64 	%rd<5>;

	ld.param.u64 	%rd1, [_Z10cuda_set_sPiiiiiiii_param_0];
	ld.param.u32 	%r2, [_Z10cuda_set_sPiiiiiiii_param_1];
	ld.param.u32 	%r3, [_Z10cuda_set_sPiiiiiiii_param_2];
	ld.param.u32 	%r4, [_Z10cuda_set_sPiiiiiiii_param_3];
	ld.param.u32 	%r5, [_Z10cuda_set_sPiiiiiiii_param_4];
	ld.param.u32 	%r7, [_Z10cuda_set_sPiiiiiiii_param_5];
	ld.param.u32 	%r6, [_Z10cuda_set_sPiiiiiiii_param_6];
	mov.u32 	%r8, %tid.x;
	mov.u32 	%r9, %ntid.x;
	mov.u32 	%r10, %ctaid.x;
	mad.lo.s32 	%r1, %r9, %r10, %r8;
	setp.ge.s32 	%p1, %r1, %r7;
	@%p1 bra 	$L__BB2_2;
	cvta.to.global.u64 	%rd2, %rd1;
	add.s32 	%r11, %r6, 108;
	mad.lo.s32 	%r12, %r5, %r1, %r3;
	add.s32 	%r13, %r12, 54;
	mad.lo.s32 	%r14, %r4, %r1, %r2;
	mad.lo.s32 	%r15, %r11, %r13, %r14;
	add.s32 	%r16, %r15, 54;
	mul.wide.s32 	%rd3, %r1, 4;
	add.s64 	%rd4, %rd2, %rd3;
	st.global.u32 	[%rd4], %r16;
$L__BB2_2:
	ret;

}
	// .globl	_Z10cuda_set_gPiiii
.visible .entry _Z10cuda_set_gPiiii(
	.param .u64 .ptr .align 1 _Z10cuda_set_gPiiii_param_0,
	.param .u32 _Z10cuda_set_gPiiii_param_1,
	.param .u32 _Z10cuda_set_gPiiii_param_2,
	.param .u32 _Z10cuda_set_gPiiii_param_3
)
{
	.reg .pred 	%p<2>;
	.reg .b32 	%r<12>;
	.reg .b64 	%rd<5>;

	ld.param.u64 	%rd1, [_Z10cuda_set_gPiiii_param_0];
	ld.param.u32 	%r4, [_Z10cuda_set_gPiiii_param_1];
	ld.param.u32 	%r2, [_Z10cuda_set_gPiiii_param_2];
	ld.param.u32 	%r3, [_Z10cuda_set_gPiiii_param_3];
	mov.u32 	%r5, %tid.x;
	mov.u32 	%r6, %ntid.x;
	mov.u32 	%r7, %ctaid.x;
	mad.lo.s32 	%r1, %r6, %r7, %r5;
	setp.ge.s32 	%p1, %r1, %r4;
	@%p1 bra 	$L__BB3_2;
	cvta.to.global.u64 	%rd2, %rd1;
	add.s32 	%r8, %r2, 108;
	rem.s32 	%r9, %r1, %r3;
	add.s32 	%r10, %r9, 54;
	mad.lo.s32 	%r11, %r10, %r8, 54;
	mul.wide.s32 	%rd3, %r1, 4;
	add.s64 	%rd4, %rd2, %rd3;
	st.global.u32 	[%rd4], %r11;
$L__BB3_2:
	ret;

}
	// .globl	_Z15cuda_trans_x2txPfS_iiib
.visible .entry _Z15cuda_trans_x2txPfS_iiib(
	.param .u64 .ptr .align 1 _Z15cuda_trans_x2txPfS_iiib_param_0,
	.param .u64 .ptr .align 1 _Z15cuda_trans_x2txPfS_iiib_param_1,
	.param .u32 _Z15cuda_trans_x2txPfS_iiib_param_2,
	.param .u32 _Z15cuda_trans_x2txPfS_iiib_param_3,
	.param .u32 _Z15cuda_trans_x2txPfS_iiib_param_4,
	.param .u8 _Z15cuda_trans_x2txPfS_iiib_param_5
)
{
	.reg .pred 	%p<3>;
	.reg .b16 	%rs<2>;
	.reg .b32 	%r<10>;
	.reg .b32 	%f<3>;
	.reg .b64 	%rd<13>;

	ld.param.u64 	%rd3, [_Z15cuda_trans_x2txPfS_iiib_param_0];
	ld.param.u64 	%rd4, [_Z15cuda_trans_x2txPfS_iiib_param_1];
	ld.param.u32 	%r2, [_Z15cuda_trans_x2txPfS_iiib_param_2];
	ld.param.u32 	%r3, [_Z15cuda_trans_x2txPfS_iiib_param_3];
	ld.param.u32 	%r4, [_Z15cuda_trans_x2txPfS_iiib_param_4];
	ld.param.s8 	%rs1, [_Z15cuda_trans_x2txPfS_iiib_param_5];
	cvta.to.global.u64 	%rd1, %rd4;
	cvta.to.global.u64 	%rd2, %rd3;
	mov.u32 	%r5, %tid.x;
	mov.u32 	%r6, %ntid.x;
	mov.u32 	%r7, %ctaid.x;
	mad.lo.s32 	%r1, %r6, %r7, %r5;
	setp.ge.s32 	%p1, %r1, %r4;
	@%p1 bra 	$L__BB4_4;
	setp.eq.s16 	%p2, %rs1, 0;
	@%p2 bra 	$L__BB4_3;
	mul.wide.s32 	%rd5, %r1, 4;
	add.s64 	%rd6, %rd2, %rd5;
	ld.global.f32 	%f1, [%rd6];
	mad.lo.s32 	%r8, %r3, %r1, %r2;
	mul.wide.s32 	%rd7, %r8, 4;
	add.s64 	%rd8, %rd1, %rd7;
	st.global.f32 	[%rd8], %f1;
	bra.uni 	$L__BB4_4;
$L__BB4_3:
	mad.lo.s32 	%r9, %r3, %r1, %r2;
	mul.wide.s32 	%rd9, %r9, 4;
	add.s64 	%rd10, %rd1, %rd9;
	ld.global.f32 	%f2, [%rd10];
	mul.wide.s32 	%rd11, %r1, 4;
	add.s64 	%rd12, %rd2, %rd11;
	st.global.f32 	[%rd12], %f2;
$L__BB4_4:
	ret;

}
	// .globl	_Z16cuda_absorb_bndrPfS_S_S_iif
.visible .entry _Z16cuda_absorb_bndrPfS_S_S_iif(
	.param .u64 .ptr .align 1 _Z16cuda_absorb_bndrPfS_S_S_iif_param_0,
	.param .u64 .ptr .align 1 _Z16cuda_absorb_bndrPfS_S_S_iif_param_1,
	.param .u64 .ptr .align 1 _Z16cuda_absorb_bndrPfS_S_S_iif_param_2,
	.param .u64 .ptr .align 1 _Z16cuda_absorb_bndrPfS_S_S_iif_param_3,
	.param .u32 _Z16cuda_absorb_bndrPfS_S_S_iif_param_4,
	.param .u32 _Z16cuda_absorb_bndrPfS_S_S_iif_param_5,
	.param .f32 _Z16cuda_absorb_bndrPfS_S_S_iif_param_6
)
{
	.reg .pred 	%p<57>;
	.reg .b32 	%r<93>;
	.reg .b32 	%f<34>;
	.reg .b64 	%rd<29>;
	.reg .b64 	%fd<107>;

	ld.param.u64 	%rd5, [_Z16cuda_absorb_bndrPfS_S_S_iif_param_0];
	ld.param.u64 	%rd6, [_Z16cuda_absorb_bndrPfS_S_S_iif_param_1];
	ld.param.u64 	%rd7, [_Z16cuda_absorb_bndrPfS_S_S_iif_param_2];
	ld.param.u64 	%rd8, [_Z16cuda_absorb_bndrPfS_S_S_iif_param_3];
	ld.param.u32 	%r16, [_Z16cuda_absorb_bndrPfS_S_S_iif_param_4];
	ld.param.u32 	%r17, [_Z16cuda_absorb_bndrPfS_S_S_iif_param_5];
	ld.param.f32 	%f1, [_Z16cuda_absorb_bndrPfS_S_S_iif_param_6];
	cvta.to.global.u64 	%rd1, %rd8;
	cvta.to.global.u64 	%rd2, %rd7;
	cvta.to.global.u64 	%rd3, %rd6;
	cvta.to.global.u64 	%rd4, %rd5;
	mov.u32 	%r18, %ctaid.x;
	mov.u32 	%r19, %ntid.x;
	mov.u32 	%r20, %tid.x;
	mad.lo.s32 	%r1, %r18, %r19, %r20;
	mov.u32 	%r21, %ctaid.y;
	mov.u32 	%r22, %ntid.y;
	mov.u32 	%r23, %tid.y;
	mad.lo.s32 	%r2, %r21, %r22, %r23;
	add.s32 	%r24, %r16, 108;
	mad.lo.s32 	%r3, %r24, %r2, %r1;
	setp.gt.u32 	%p1, %r2, 49;
	@%p1 bra 	$L__BB5_6;
	sub.s32 	%r43, 50, %r2;
	cvt.rn.f64.u32 	%fd45, %r43;
	div.rn.f64 	%fd1, %fd45, 0d4049000000000000;
	{
	.reg .b32 %temp; 
	mov.b64 	{%temp, %r4}, %fd1;
	}
	mov.f64 	%fd46, 0d4000000000000000;
	{
	.reg .b32 %temp; 
	mov.b64 	{%temp, %r44}, %fd46;
	}
	and.b32  	%r6, %r44, 2146435072;
	setp.eq.s32 	%p16, %r6, 1062207488;
	{ // callseq 1, 0
	.param .b64 param0;
	st.param.f64 	[param0], %fd1;
	.param .b64 retval0;
	call.uni (retval0), 
	__internal_accurate_pow, 
	(
	param0
	);
	ld.param.f64 	%fd47, [retval0];
	} // callseq 1
	setp.lt.s32 	%p17, %r4, 0;
	neg.f64 	%fd49, %fd47;
	selp.f64 	%fd50, %fd49, %fd47, %p16;
	selp.f64 	%fd100, %fd50, %fd47, %p17;
	setp.neu.f64 	%p18, %fd1, 0d0000000000000000;
	@%p18 bra 	$L__BB5_3;
	setp.eq.s32 	%p19, %r6, 1062207488;
	selp.b32 	%r45, %r4, 0, %p19;
	setp.lt.s32 	%p20, %r44, 0;
	or.b32  	%r46, %r45, 2146435072;
	selp.b32 	%r47, %r46, %r45, %p20;
	mov.b32 	%r48, 0;
	mov.b64 	%fd100, {%r48, %r47};
$L__BB5_3:
	add.f64 	%fd51, %fd1, 0d4000000000000000;
	{
	.reg .b32 %temp; 
	mov.b64 	{%temp, %r49}, %fd51;
	}
	and.b32  	%r50, %r49, 2146435072;
	setp.ne.s32 	%p21, %r50, 2146435072;
	setp.neu.f64 	%p22, %fd1, 0d7FF0000000000000;
	or.pred  	%p23, %p22, %p21;
	@%p23 bra 	$L__BB5_5;
	setp.lt.s32 	%p24, %r4, 0;
	setp.eq.s32 	%p25, %r6, 1062207488;
	setp.lt.s32 	%p26, %r44, 0;
	selp.b32 	%r52, 0, 2146435072, %p26;
	and.b32  	%r53, %r44, 2147483647;
	setp.ne.s32 	%p27, %r53, 1071644672;
	or.b32  	%r54, %r52, -2147483648;
	selp.b32 	%r55, %r54, %r52, %p27;
	selp.b32 	%r56, %r55, %r52, %p25;
	selp.b32 	%r57, %r56, %r52, %p24;
	mov.b32 	%r58, 0;
	mov.b64 	%fd100, {%r58, %r57};
$L__BB5_5:
	setp.eq.f64 	%p28, %fd1, 0d3FF0000000000000;
	selp.f64 	%fd52, 0d3FF0000000000000, %fd100, %p28;
	cvt.f64.f32 	%fd53, %f1;
	fma.rn.f64 	%fd54, %fd52, %fd53, 0d3FF0000000000000;
	mul.wide.s32 	%rd14, %r3, 4;
	add.s64 	%rd15, %rd4, %rd14;
	ld.global.f32 	%f10, [%rd15];
	cvt.f64.f32 	%fd55, %f10;
	mul.f64 	%fd56, %fd54, %fd55;
	cvt.rn.f32.f64 	%f11, %fd56;
	st.global.f32 	[%rd15], %f11;
	add.s64 	%rd16, %rd3, %rd14;
	ld.global.f32 	%f12, [%rd16];
	cvt.f64.f32 	%fd57, %f12;
	mul.f64 	%fd58, %fd54, %fd57;
	cvt.rn.f32.f64 	%f13, %fd58;
	st.global.f32 	[%rd16], %f13;
	add.s64 	%rd17, %rd2, %rd14;
	ld.global.f32 	%f14, [%rd17];
	cvt.f64.f32 	%fd59, %f14;
	mul.f64 	%fd60, %fd54, %fd59;
	cvt.rn.f32.f64 	%f15, %fd60;
	st.global.f32 	[%rd17], %f15;
	add.s64 	%rd18, %rd1, %rd14;
	ld.global.f32 	%f16, [%rd18];
	cvt.f64.f32 	%fd61, %f16;
	mul.f64 	%fd62, %fd54, %fd61;
	cvt.rn.f32.f64 	%f17, %fd62;
	st.global.f32 	[%rd18], %f17;
	bra.uni 	$L__BB5_12;
$L__BB5_6:
	add.s32 	%r25, %r17, 58;
	setp.lt.s32 	%p2, %r2, %r25;
	@%p2 bra 	$L__BB5_12;
	sub.s32 	%r26, %r2, %r17;
	add.s32 	%r27, %r26, -58;
	cvt.rn.f64.s32 	%fd27, %r27;
	div.rn.f64 	%fd7, %fd27, 0d4049000000000000;
	{
	.reg .b32 %temp; 
	mov.b64 	{%temp, %r7}, %fd7;
	}
	mov.f64 	%fd28, 0d4000000000000000;
	{
	.reg .b32 %temp; 
	mov.b64 	{%temp, %r28}, %fd28;
	}
	and.b32  	%r9, %r28, 2146435072;
	setp.eq.s32 	%p3, %r9, 1062207488;
	abs.f64 	%fd8, %fd7;
	{ // callseq 0, 0
	.param .b64 param0;
	st.param.f64 	[param0], %fd8;
	.param .b64 retval0;
	call.uni (retval0), 
	__internal_accurate_pow, 
	(
	param0
	);
	ld.param.f64 	%fd29, [retval0];
	} // callseq 0
	setp.lt.s32 	%p4, %r7, 0;
	neg.f64 	%fd31, %fd29;
	selp.f64 	%fd32, %fd31, %fd29, %p3;
	selp.f64 	%fd102, %fd32, %fd29, %p4;
	setp.neu.f64 	%p5, %fd7, 0d0000000000000000;
	@%p5 bra 	$L__BB5_9;
	setp.eq.s32 	%p6, %r9, 1062207488;
	selp.b32 	%r29, %r7, 0, %p6;
	setp.lt.s32 	%p7, %r28, 0;
	or.b32  	%r30, %r29, 2146435072;
	selp.b32 	%r31, %r30, %r29, %p7;
	mov.b32 	%r32, 0;
	mov.b64 	%fd102, {%r32, %r31};
$L__BB5_9:
	add.f64 	%fd33, %fd7, 0d4000000000000000;
	{
	.reg .b32 %temp; 
	mov.b64 	{%temp, %r33}, %fd33;
	}
	and.b32  	%r34, %r33, 2146435072;
	setp.ne.s32 	%p8, %r34, 2146435072;
	setp.neu.f64 	%p9, %fd8, 0d7FF0000000000000;
	or.pred  	%p10, %p9, %p8;
	@%p10 bra 	$L__BB5_11;
	setp.lt.s32 	%p11, %r7, 0;
	setp.eq.s32 	%p12, %r9, 1062207488;
	setp.lt.s32 	%p13, %r28, 0;
	selp.b32 	%r36, 0, 2146435072, %p13;
	and.b32  	%r37, %r28, 2147483647;
	setp.ne.s32 	%p14, %r37, 1071644672;
	or.b32  	%r38, %r36, -2147483648;
	selp.b32 	%r39, %r38, %r36, %p14;
	selp.b32 	%r40, %r39, %r36, %p12;
	selp.b32 	%r41, %r40, %r36, %p11;
	mov.b32 	%r42, 0;
	mov.b64 	%fd102, {%r42, %r41};
$L__BB5_11:
	setp.eq.f64 	%p15, %fd7, 0d3FF0000000000000;
	selp.f64 	%fd34, 0d3FF0000000000000, %fd102, %p15;
	cvt.f64.f32 	%fd35, %f1;
	fma.rn.f64 	%fd36, %fd34, %fd35, 0d3FF0000000000000;
	mul.wide.s32 	%rd9, %r3, 4;
	add.s64 	%rd10, %rd4, %rd9;
	ld.global.f32 	%f2, [%rd10];
	cvt.f64.f32 	%fd37, %f2;
	mul.f64 	%fd38, %fd36, %fd37;
	cvt.rn.f32.f64 	%f3, %fd38;
	st.global.f32 	[%rd10], %f3;
	add.s64 	%rd11, %rd3, %rd9;
	ld.global.f32 	%f4, [%rd11];
	cvt.f64.f32 	%fd39, %f4;
	mul.f64 	%fd40, %fd36, %fd39;
	cvt.rn.f32.f64 	%f5, %fd40;
	st.global.f32 	[%rd11], %f5;
	add.s64 	%rd12, %rd2, %rd9;
	ld.global.f32 	%f6, [%rd12];
	cvt.f64.f32 	%fd41, %f6;
	mul.f64 	%fd42, %fd36, %fd41;
	cvt.rn.f32.f64 	%f7, %fd42;
	st.global.f32 	[%rd12], %f7;
	add.s64 	%rd13, %rd1, %rd9;
	ld.global.f32 	%f8, [%rd13];
	cvt.f64.f32 	%fd43, %f8;
	mul.f64 	%fd44, %fd36, %fd43;
	cvt.rn.f32.f64 	%f9, %fd44;
	st.global.f32 	[%rd13], %f9;
$L__BB5_12:
	setp.gt.s32 	%p29, %r1, 49;
	@%p29 bra 	$L__BB5_18;
	sub.s32 	%r77, 50, %r1;
	cvt.rn.f64.u32 	%fd81, %r77;
	div.rn.f64 	%fd14, %fd81, 0d4049000000000000;
	{
	.reg .b32 %temp; 
	mov.b64 	{%temp, %r10}, %fd14;
	}
	mov.f64 	%fd82, 0d4000000000000000;
	{
	.reg .b32 %temp; 
	mov.b64 	{%temp, %r78}, %fd82;
	}
	and.b32  	%r12, %r78, 2146435072;
	setp.eq.s32 	%p44, %r12, 1062207488;
	{ // callseq 3, 0
	.param .b64 param0;
	st.param.f64 	[param0], %fd14;
	.param .b64 retval0;
	call.uni (retval0), 
	__internal_accurate_pow, 
	(
	param0
	);
	ld.param.f64 	%fd83, [retval0];
	} // callseq 3
	setp.lt.s32 	%p45, %r10, 0;
	neg.f64 	%fd85, %fd83;
	selp.f64 	%fd86, %fd85, %fd83, %p44;
	selp.f64 	%fd104, %fd86, %fd83, %p45;
	setp.neu.f64 	%p46, %fd14, 0d0000000000000000;
	@%p46 bra 	$L__BB5_15;
	setp.eq.s32 	%p47, %r12, 1062207488;
	selp.b32 	%r79, %r10, 0, %p47;
	setp.lt.s32 	%p48, %r78, 0;
	or.b32  	%r80, %r79, 2146435072;
	selp.b32 	%r81, %r80, %r79, %p48;
	mov.b32 	%r82, 0;
	mov.b64 	%fd104, {%r82, %r81};
$L__BB5_15:
	add.f64 	%fd87, %fd14, 0d4000000000000000;
	{
	.reg .b32 %temp; 
	mov.b64 	{%temp, %r83}, %fd87;
	}
	and.b32  	%r84, %r83, 2146435072;
	setp.ne.s32 	%p49, %r84, 2146435072;
	setp.neu.f64 	%p50, %fd14, 0d7FF0000000000000;
	or.pred  	%p51, %p50, %p49;
	@%p51 bra 	$L__BB5_17;
	setp.lt.s32 	%p52, %r10, 0;
	setp.eq.s32 	%p53, %r12, 1062207488;
	setp.lt.s32 	%p54, %r78, 0;
	selp.b32 	%r86, 0, 2146435072, %p54;
	and.b32  	%r87, %r78, 2147483647;
	setp.ne.s32 	%p55, %r87, 1071644672;
	or.b32  	%r88, %r86, -2147483648;
	selp.b32 	%r89, %r88, %r86, %p55;
	selp.b32 	%r90, %r89, %r86, %p53;
	selp.b32 	%r91, %r90, %r86, %p52;
	mov.b32 	%r92, 0;
	mov.b64 	%fd104, {%r92, %r91};
$L__BB5_17:
	setp.eq.f64 	%p56, %fd14, 0d3FF0000000000000;
	selp.f64 	%fd88, 0d3FF0000000000000, %fd104, %p56;
	cvt.f64.f32 	%fd89, %f1;
	fma.rn.f64 	%fd90, %fd88, %fd89, 0d3FF0000000000000;
	mul.wide.s32 	%rd24, %r3, 4;
	add.s64 	%rd25, %rd4, %rd24;
	ld.global.f32 	%f26, [%rd25];
	cvt.f64.f32 	%fd91, %f26;
	mul.f64 	%fd92, %fd90, %fd91;
	cvt.rn.f32.f64 	%f27, %fd92;
	st.global.f32 	[%rd25], %f27;
	add.s64 	%rd26, %rd3, %rd24;
	ld.global.f32 	%f28, [%rd26];
	cvt.f64.f32 	%fd93, %f28;
	mul.f64 	%fd94, %fd90, %fd93;
	cvt.rn.f32.f64 	%f29, %fd94;
	st.global.f32 	[%rd26], %f29;
	add.s64 	%rd27, %rd2, %rd24;
	ld.global.f32 	%f30, [%rd27];
	cvt.f64.f32 	%fd95, %f30;
	mul.f64 	%fd96, %fd90, %fd95;
	cvt.rn.f32.f64 	%f31, %fd96;
	st.global.f32 	[%rd27], %f31;
	add.s64 	%rd28, %rd1, %rd24;
	ld.global.f32 	%f32, [%rd28];
	cvt.f64.f32 	%fd97, %f32;
	mul.f64 	%fd98, %fd90, %fd97;
	cvt.rn.f32.f64 	%f33, %fd98;
	st.global.f32 	[%rd28], %f33;
	bra.uni 	$L__BB5_24;
$L__BB5_18:
	add.s32 	%r59, %r16, 58;
	setp.lt.s32 	%p30, %r1, %r59;
	@%p30 bra 	$L__BB5_24;
	sub.s32 	%r60, %r1, %r16;
	add.s32 	%r61, %r60, -58;
	cvt.rn.f64.s32 	%fd63, %r61;
	div.rn.f64 	%fd20, %fd63, 0d4049000000000000;
	{
	.reg .b32 %temp; 
	mov.b64 	{%temp, %r13}, %fd20;
	}
	mov.f64 	%fd64, 0d4000000000000000;
	{
	.reg .b32 %temp; 
	mov.b64 	{%temp, %r62}, %fd64;
	}
	and.b32  	%r15, %r62, 2146435072;
	setp.eq.s32 	%p31, %r15, 1062207488;
	abs.f64 	%fd21, %fd20;
	{ // callseq 2, 0
	.param .b64 param0;
	st.param.f64 	[param0], %fd21;
	.param .b64 retval0;
	call.uni (retval0), 
	__internal_accurate_pow, 
	(
	param0
	);
	ld.param.f64 	%fd65, [retval0];
	} // callseq 2
	setp.lt.s32 	%p32, %r13, 0;
	neg.f64 	%fd67, %fd65;
	selp.f64 	%fd68, %fd67, %fd65, %p31;
	selp.f64 	%fd106, %fd68, %fd65, %p32;
	setp.neu.f64 	%p33, %fd20, 0d0000000000000000;
	@%p33 bra 	$L__BB5_21;
	setp.eq.s32 	%p34, %r15, 1062207488;
	selp.b32 	%r63, %r13, 0, %p34;
	setp.lt.s32 	%p35, %r62, 0;
	or.b32  	%r64, %r63, 2146435072;
	selp.b32 	%r65, %r64, %r63, %p35;
	mov.b32 	%r66, 0;
	mov.b64 	%fd106, {%r66, %r65};
$L__BB5_21:
	add.f64 	%fd69, %fd20, 0d4000000000000000;
	{
	.reg .b32 %temp; 
	mov.b64 	{%temp, %r67}, %fd69;
	}
	and.b32  	%r68, %r67, 2146435072;
	setp.ne.s32 	%p36, %r68, 2146435072;
	setp.neu.f64 	%p37, %fd21, 0d7FF0000000000000;
	or.pred  	%p38, %p37, %p36;
	@%p38 bra 	$L__BB5_23;
	setp.lt.s32 	%p39, %r13, 0;
	setp.eq.s32 	%p40, %r15, 1062207488;
	setp.lt.s32 	%p41, %r62, 0;
	selp.b32 	%r70, 0, 2146435072, %p41;
	and.b32  	%r71, %r62, 2147483647;
	setp.ne.s32 	%p42, %r71, 1071644672;
	or.b32  	%r72, %r70, -2147483648;
	selp.b32 	%r73, %r72, %r70, %p42;
	selp.b32 	%r74, %r73, %r70, %p40;
	selp.b32 	%r75, %r74, %r70, %p39;
	mov.b32 	%r76, 0;
	mov.b64 	%fd106, {%r76, %r75};
$L__BB5_23:
	setp.eq.f64 	%p43, %fd20, 0d3FF0000000000000;
	selp.f64 	%fd70, 0d3FF0000000000000, %fd106, %p43;
	cvt.f64.f32 	%fd71, %f1;
	fma.rn.f64 	%fd72, %fd70, %fd71, 0d3FF0000000000000;
	mul.wide.s32 	%rd19, %r3, 4;
	add.s64 	%rd20, %rd4, %rd19;
	ld.global.f32 	%f18, [%rd20];
	cvt.f64.f32 	%fd73, %f18;
	mul.f64 	%fd74, %fd72, %fd73;
	cvt.rn.f32.f64 	%f19, %fd74;
	st.global.f32 	[%rd20], %f19;
	add.s64 	%rd21, %rd3, %rd19;
	ld.global.f32 	%f20, [%rd21];
	cvt.f64.f32 	%fd75, %f20;
	mul.f64 	%fd76, %fd72, %fd75;
	cvt.rn.f32.f64 	%f21, %fd76;
	st.global.f32 	[%rd21], %f21;
	add.s64 	%rd22, %rd2, %rd19;
	ld.global.f32 	%f22, [%rd22];
	cvt.f64.f32 	%fd77, %f22;
	mul.f64 	%fd78, %fd72, %fd77;
	cvt.rn.f32.f64 	%f23, %fd78;
	st.global.f32 	[%rd22], %f23;
	add.s64 	%rd23, %rd1, %rd19;
	ld.global.f32 	%f24, [%rd23];
	cvt.f64.f32 	%fd79, %f24;
	mul.f64 	%fd80, %fd72, %fd79;
	cvt.rn.f32.f64 	%f25, %fd80;
	st.global.f32 	[%rd23], %f25;
$L__BB5_24:
	ret;

}
	// .globl	_Z11cuda_recordPfS_Piib
.visible .entry _Z11cuda_recordPfS_Piib(
	.param .u64 .ptr .align 1 _Z11cuda_recordPfS_Piib_param_0,
	.param .u64 .ptr .align 1 _Z11cuda_recordPfS_Piib_param_1,
	.param .u64 .ptr .align 1 _Z11cuda_recordPfS_Piib_param_2,
	.param .u32 _Z11cuda_recordPfS_Piib_param_3,
	.param .u8 _Z11cuda_recordPfS_Piib_param_4
)
{
	.reg .pred 	%p<3>;
	.reg .b16 	%rs<2>;
	.reg .b32 	%r<8>;
	.reg .b32 	%f<3>;
	.reg .b64 	%rd<17>;

	ld.param.u64 	%rd4, [_Z11cuda_recordPfS_Piib_param_0];
	ld.param.u64 	%rd5, [_Z11cuda_recordPfS_Piib_param_1];
	ld.param.u64 	%rd6, [_Z11cuda_recordPfS_Piib_param_2];
	ld.param.u32 	%r2, [_Z11cuda_recordPfS_Piib_param_3];
	ld.param.s8 	%rs1, [_Z11cuda_recordPfS_Piib_param_4];
	cvta.to.global.u64 	%rd1, %rd5;
	cvta.to.global.u64 	%rd2, %rd4;
	cvta.to.global.u64 	%rd3, %rd6;
	mov.u32 	%r3, %tid.x;
	mov.u32 	%r4, %ntid.x;
	mov.u32 	%r5, %ctaid.x;
	mad.lo.s32 	%r1, %r4, %r5, %r3;
	setp.ge.s32 	%p1, %r1, %r2;
	@%p1 bra 	$L__BB6_4;
	setp.eq.s16 	%p2, %rs1, 0;
	@%p2 bra 	$L__BB6_3;
	mul.wide.s32 	%rd7, %r1, 4;
	add.s64 	%rd8, %rd3, %rd7;
	ld.global.u32 	%r6, [%rd8];
	mul.wide.s32 	%rd9, %r6, 4;
	add.s64 	%rd10, %rd2, %rd9;
	ld.global.f32 	%f1, [%rd10];
	add.s64 	%rd11, %rd1, %rd7;
	st.global.f32 	[%rd11], %f1;
	bra.uni 	$L__BB6_4;
$L__BB6_3:
	mul.wide.s32 	%rd12, %r1, 4;
	add.s64 	%rd13, %rd1, %rd12;
	ld.global.f32 	%f2, [%rd13];
	add.s64 	%rd14, %rd3, %rd12;
	ld.global.u32 	%r7, [%rd14];
	mul.wide.s32 	%rd15, %r7, 4;
	add.s64 	%rd16, %rd2, %rd15;
	st.global.f32 	[%rd16], %f2;
$L__BB6_4:
	ret;

}
	// .globl	_Z15cuda_add_sourcebPfS_Pii
.visible .entry _Z15cuda_add_sourcebPfS_Pii(
	.param .u8 _Z15cuda_add_sourcebPfS_Pii_param_0,
	.param .u64 .ptr .align 1 _Z15cuda_add_sourcebPfS_Pii_param_1,
	.param .u64 .ptr .align 1 _Z15cuda_add_sourcebPfS_Pii_param_2,
	.param .u64 .ptr .align 1 _Z15cuda_add_sourcebPfS_Pii_param_3,
	.param .u32 _Z15cuda_add_sourcebPfS_Pii_param_4
)
{
	.reg .pred 	%p<3>;
	.reg .b16 	%rs<2>;
	.reg .b32 	%r<8>;
	.reg .b32 	%f<7>;
	.reg .b64 	%rd<17>;

	ld.param.s8 	%rs1, [_Z15cuda_add_sourcebPfS_Pii_param_0];
	ld.param.u64 	%rd4, [_Z15cuda_add_sourcebPfS_Pii_param_1];
	ld.param.u64 	%rd5, [_Z15cuda_add_sourcebPfS_Pii_param_2];
	ld.param.u64 	%rd6, [_Z15cuda_add_sourcebPfS_Pii_param_3];
	ld.param.u32 	%r2, [_Z15cuda_add_sourcebPfS_Pii_param_4];
	cvta.to.global.u64 	%rd1, %rd4;
	cvta.to.global.u64 	%rd2, %rd6;
	cvta.to.global.u64 	%rd3, %rd5;
	mov.u32 	%r3, %tid.x;
	mov.u32 	%r4, %ctaid.x;
	mov.u32 	%r5, %ntid.x;
	mad.lo.s32 	%r1, %r4, %r5, %r3;
	setp.ge.s32 	%p1, %r1, %r2;
	@%p1 bra 	$L__BB7_4;
	setp.eq.s16 	%p2, %rs1, 0;
	@%p2 bra 	$L__BB7_3;
	mul.wide.s32 	%rd7, %r1, 4;
	add.s64 	%rd8, %rd3, %rd7;
	ld.global.f32 	%f1, [%rd8];
	add.s64 	%rd9, %rd2, %rd7;
	ld.global.u32 	%r6, [%rd9];
	mul.wide.s32 	%rd10, %r6, 4;
	add.s64 	%rd11, %rd1, %rd10;
	ld.global.f32 	%f2, [%rd11];
	add.f32 	%f3, %f1, %f2;
	st.global.f32 	[%rd11], %f3;
	bra.uni 	$L__BB7_4;
$L__BB7_3:
	mul.wide.s32 	%rd12, %r1, 4;
	add.s64 	%rd13, %rd3, %rd12;
	ld.global.f32 	%f4, [%rd13];
	add.s64 	%rd14, %rd2, %rd12;
	ld.global.u32 	%r7, [%rd14];
	mul.wide.s32 	%rd15, %r7, 4;
	add.s64 	%rd16, %rd1, %rd15;
	ld.global.f32 	%f5, [%rd16];
	sub.f32 	%f6, %f5, %f4;
	st.global.f32 	[%rd16], %f6;
$L__BB7_4:
	ret;

}
	// .globl	_Z14cuda_step_fd2dPfS_S_S_S_S_S_ffiibPiii
.visible .entry _Z14cuda_step_fd2dPfS_S_S_S_S_S_ffiibPiii(
	.param .u64 .ptr .align 1 _Z14cuda_step_fd2dPfS_S_S_S_S_S_ffiibPiii_param_0,
	.param .u64 .ptr .align 1 _Z14cuda_step_fd2dPfS_S_S_S_S_S_ffiibPiii_param_1,
	.param .u64 .ptr .align 1 _Z14cuda_step_fd2dPfS_S_S_S_S_S_ffiibPiii_param_2,
	.param .u64 .ptr .align 1 _Z14cuda_step_fd2dPfS_S_S_S_S_S_ffiibPiii_param_3,
	.param .u64 .ptr .align 1 _Z14cuda_step_fd2dPfS_S_S_S_S_S_ffiibPiii_param_4,
	.param .u64 .ptr .align 1 _Z14cuda_step_fd2dPfS_S_S_S_S_S_ffiibPiii_param_5,
	.param .u64 .ptr .align 1 _Z14cuda_step_fd2dPfS_S_S_S_S_S_ffiibPiii_param_6,
	.param .f32 _Z14cuda_step_fd2dPfS_S_S_S_S_S_ffiibPiii_param_7,
	.param .f32 _Z14cuda_step_fd2dPfS_S_S_S_S_S_ffiibPiii_param_8,
	.param .u32 _Z14cuda_step_fd2dPfS_S_S_S_S_S_ffiibPiii_param_9,
	.param .u32 _Z14cuda_step_fd2dPfS_S_S_S_S_S_ffiibPiii_param_10,
	.param .u8 _Z14cuda_step_fd2dPfS_S_S_S_S_S_ffiibPiii_param_11,
	.param .u64 .ptr .align 1 _Z14cuda_step_fd2dPfS_S_S_S_S_S_ffiibPiii_param_12,
	.param .u32 _Z14cuda_step_fd2dPfS_S_S_S_S_S_ffiibPiii_param_13,
	.param .u32 _Z14cuda_step_fd2dPfS_S_S_S_S_S_ffiibPiii_param_14
)
{
	.reg .pred 	%p<17>;
	.reg .b16 	%rs<3>;
	.reg .b32 	%r<76>;
	.reg .b32 	%f<91>;
	.reg .b64 	%rd<64>;
	.reg .b64 	%fd<63>;
	// demoted variable
	.shared .align 4 .b8 _ZZ14cuda_step_fd2dPfS_S_S_S_S_S_ffiibPiiiE4tile[6400];
	// demoted variable
	.shared .align 4 .b8 _ZZ14cuda_step_fd2dPfS_S_S_S_S_S_ffiibPiiiE5tile2[6400];
	ld.param.u64 	%rd13, [_Z14cuda_step_fd2dPfS_S_S_S_S_S_ffiibPiii_param_1];
	ld.param.u64 	%rd14, [_Z14cuda_step_fd2dPfS_S_S_S_S_S_ffiibPiii_param_3];
	ld.param.u64 	%rd15, [_Z14cuda_step_fd2dPfS_S_S_S_S_S_ffiibPiii_param_4];
	ld.param.u64 	%rd16, [_Z14cuda_step_fd2dPfS_S_S_S_S_S_ffiibPiii_param_5];
	ld.param.u64 	%rd17, [_Z14cuda_step_fd2dPfS_S_S_S_S_S_ffiibPiii_param_6];
	ld.param.f32 	%f22, [_Z14cuda_step_fd2dPfS_S_S_S_S_S_ffiibPiii_param_8];
	ld.param.u32 	%r20, [_Z14cuda_step_fd2dPfS_S_S_S_S_S_ffiibPiii_param_9];
	ld.param.u32 	%r21, [_Z14cuda_step_fd2dPfS_S_S_S_S_S_ffiibPiii_param_10];
	ld.param.u32 	%r18, [_Z14cuda_step_fd2dPfS_S_S_S_S_S_ffiibPiii_param_13];
	ld.param.u32 	%r19, [_Z14cuda_step_fd2dPfS_S_S_S_S_S_ffiibPiii_param_14];
	cvta.to.global.u64 	%rd1, %rd17;
	cvta.to.global.u64 	%rd2, %rd16;
	cvta.to.global.u64 	%rd3, %rd15;
	cvta.to.global.u64 	%rd4, %rd14;
	cvta.to.global.u64 	%rd5, %rd13;
	mov.u32 	%r23, %ctaid.x;
	mov.u32 	%r1, %ntid.x;
	mov.u32 	%r2, %tid.x;
	mad.lo.s32 	%r24, %r23, %r1, %r2;
	mov.u32 	%r25, %ctaid.y;
	mov.u32 	%r3, %ntid.y;
	mov.u32 	%r4, %tid.y;
	mad.lo.s32 	%r26, %r25, %r3, %r4;
	add.s32 	%r5, %r20, 108;
	shl.b32 	%r6, %r5, 2;
	mad.lo.s32 	%r28, %r5, %r26, %r24;
	add.s32 	%r29, %r6, %r28;
	add.s32 	%r7, %r29, 4;
	add.s32 	%r30, %r20, 104;
	setp.ge.s32 	%p2, %r24, %r30;
	add.s32 	%r31, %r21, 104;
	setp.ge.s32 	%p3, %r26, %r31;
	add.s32 	%r32, %r20, 100;
	setp.lt.s32 	%p4, %r24, %r32;
	add.s32 	%r33, %r21, 100;
	setp.lt.s32 	%p5, %r26, %r33;
	and.pred  	%p1, %p4, %p5;
	cvt.s64.s32 	%rd6, %r28;
	cvt.s64.s32 	%rd18, %r6;
	add.s64 	%rd7, %rd18, %rd6;
	shl.b64 	%rd19, %rd7, 2;
	add.s64 	%rd8, %rd4, %rd19;
	add.s64 	%rd9, %rd5, %rd19;
	or.pred  	%p6, %p2, %p3;
	@%p6 bra 	$L__BB8_2;
	ld.global.f32 	%f86, [%rd9+16];
	ld.global.f32 	%f87, [%rd8+16];
$L__BB8_2:
	bar.sync 	0;
	setp.gt.u32 	%p7, %r4, 3;
	mul.lo.s32 	%r34, %r4, 160;
	mov.u32 	%r35, _ZZ14cuda_step_fd2dPfS_S_S_S_S_S_ffiibPiiiE4tile;
	add.s32 	%r8, %r35, %r34;
	shl.b32 	%r36, %r2, 2;
	add.s32 	%r9, %r8, %r36;
	mov.u32 	%r37, _ZZ14cuda_step_fd2dPfS_S_S_S_S_S_ffiibPiiiE5tile2;
	add.s32 	%r10, %r37, %r34;
	add.s32 	%r11, %r10, %r36;
	@%p7 bra 	$L__BB8_4;
	shl.b64 	%rd20, %rd6, 2;
	add.s64 	%rd21, %rd5, %rd20;
	ld.global.f32 	%f24, [%rd21+16];
	st.shared.f32 	[%r9+16], %f24;
	mul.lo.s32 	%r38, %r5, %r3;
	cvt.s64.s32 	%rd22, %r38;
	add.s64 	%rd23, %rd7, %rd22;
	shl.b64 	%rd24, %rd23, 2;
	add.s64 	%rd25, %rd5, %rd24;
	ld.global.f32 	%f25, [%rd25+16];
	mul.lo.s32 	%r39, %r3, 160;
	add.s32 	%r40, %r8, %r39;
	shl.b32 	%r41, %r2, 2;
	add.s32 	%r42, %r40, %r41;
	st.shared.f32 	[%r42+656], %f25;
	add.s64 	%rd26, %rd4, %rd20;
	ld.global.f32 	%f26, [%rd26+16];
	st.shared.f32 	[%r11+16], %f26;
	add.s64 	%rd27, %rd4, %rd24;
	ld.global.f32 	%f27, [%rd27+16];
	add.s32 	%r43, %r10, %r39;
	add.s32 	%r44, %r43, %r41;
	st.shared.f32 	[%r44+656], %f27;
$L__BB8_4:
	setp.gt.u32 	%p8, %r2, 3;
	@%p8 bra 	$L__BB8_6;
	cvt.u32.u64 	%r45, %rd6;
	add.s32 	%r46, %r6, %r45;
	mul.wide.s32 	%rd28, %r46, 4;
	add.s64 	%rd29, %rd5, %rd28;
	ld.global.f32 	%f28, [%rd29];
	add.s32 	%r47, %r9, 640;
	st.shared.f32 	[%r9+640], %f28;
	cvt.u64.u32 	%rd30, %r1;
	add.s64 	%rd31, %rd7, %rd30;
	shl.b64 	%rd32, %rd31, 2;
	add.s64 	%rd33, %rd5, %rd32;
	ld.global.f32 	%f29, [%rd33+16];
	shl.b32 	%r48, %r1, 2;
	add.s32 	%r49, %r47, %r48;
	st.shared.f32 	[%r49+16], %f29;
	add.s64 	%rd34, %rd4, %rd28;
	ld.global.f32 	%f30, [%rd34];
	add.s32 	%r50, %r11, 640;
	st.shared.f32 	[%r11+640], %f30;
	add.s64 	%rd35, %rd4, %rd32;
	ld.global.f32 	%f31, [%rd35+16];
	add.s32 	%r51, %r50, %r48;
	st.shared.f32 	[%r51+16], %f31;
$L__BB8_6:
	ld.param.f32 	%f85, [_Z14cuda_step_fd2dPfS_S_S_S_S_S_ffiibPiii_param_7];
	st.shared.f32 	[%r9+656], %f86;
	st.shared.f32 	[%r11+656], %f87;
	bar.sync 	0;
	ld.const.f32 	%f32, [stencil];
	shl.b32 	%r52, %r2, 2;
	mov.u32 	%r53, _ZZ14cuda_step_fd2dPfS_S_S_S_S_S_ffiibPiiiE4tile;
	add.s32 	%r54, %r53, %r52;
	mad.lo.s32 	%r55, %r4, 160, %r54;
	ld.const.f32 	%f33, [stencil+4];
	ld.shared.f32 	%f34, [%r55+496];
	ld.shared.f32 	%f35, [%r55+816];
	add.f32 	%f36, %f34, %f35;
	mul.f32 	%f37, %f33, %f36;
	fma.rn.f32 	%f38, %f86, %f32, %f37;
	ld.shared.f32 	%f39, [%r11+652];
	ld.shared.f32 	%f40, [%r11+660];
	add.f32 	%f41, %f39, %f40;
	mul.f32 	%f42, %f33, %f41;
	fma.rn.f32 	%f43, %f87, %f32, %f42;
	ld.const.f32 	%f44, [stencil+8];
	ld.shared.f32 	%f45, [%r55+336];
	ld.shared.f32 	%f46, [%r55+976];
	add.f32 	%f47, %f45, %f46;
	fma.rn.f32 	%f48, %f44, %f47, %f38;
	ld.shared.f32 	%f49, [%r11+648];
	ld.shared.f32 	%f50, [%r11+664];
	add.f32 	%f51, %f49, %f50;
	fma.rn.f32 	%f52, %f44, %f51, %f43;
	ld.const.f32 	%f53, [stencil+12];
	ld.shared.f32 	%f54, [%r55+176];
	ld.shared.f32 	%f55, [%r55+1136];
	add.f32 	%f56, %f54, %f55;
	fma.rn.f32 	%f57, %f53, %f56, %f48;
	ld.shared.f32 	%f58, [%r11+644];
	ld.shared.f32 	%f59, [%r11+668];
	add.f32 	%f60, %f58, %f59;
	fma.rn.f32 	%f61, %f53, %f60, %f52;
	ld.const.f32 	%f62, [stencil+16];
	ld.shared.f32 	%f63, [%r55+16];
	ld.shared.f32 	%f64, [%r55+1296];
	add.f32 	%f65, %f63, %f64;
	fma.rn.f32 	%f66, %f62, %f65, %f57;
	ld.shared.f32 	%f67, [%r11+640];
	ld.shared.f32 	%f68, [%r11+672];
	add.f32 	%f69, %f67, %f68;
	fma.rn.f32 	%f70, %f62, %f69, %f61;
	mul.f32 	%f5, %f22, %f66;
	mul.f32 	%f6, %f85, %f70;
	not.pred 	%p9, %p1;
	@%p9 bra 	$L__BB8_20;
	ld.param.s8 	%rs2, [_Z14cuda_step_fd2dPfS_S_S_S_S_S_ffiibPiii_param_11];
	setp.ne.s16 	%p10, %rs2, 0;
	@%p10 bra 	$L__BB8_9;
	shl.b64 	%rd52, %rd7, 2;
	add.s64 	%rd53, %rd3, %rd52;
	ld.global.f32 	%f88, [%rd53+16];
	add.s64 	%rd54, %rd2, %rd52;
	ld.global.f32 	%f89, [%rd54+16];
	add.s64 	%rd55, %rd1, %rd52;
	ld.global.f32 	%f90, [%rd55+16];
	bra.uni 	$L__BB8_19;
$L__BB8_9:
	ld.param.u64 	%rd63, [_Z14cuda_step_fd2dPfS_S_S_S_S_S_ffiibPiii_param_12];
	div.s32 	%r56, %r7, %r5;
	mul.lo.s32 	%r57, %r56, %r5;
	sub.s32 	%r58, %r7, %r57;
	cvta.to.global.u64 	%rd36, %rd63;
	ld.global.u32 	%r59, [%rd36];
	div.s32 	%r60, %r59, %r5;
	mul.lo.s32 	%r61, %r60, %r5;
	sub.s32 	%r62, %r56, %r60;
	mul.lo.s32 	%r63, %r62, %r62;
	sub.s32 	%r64, %r61, %r59;
	add.s32 	%r65, %r58, %r64;
	mad.lo.s32 	%r66, %r65, %r65, %r63;
	cvt.rn.f32.u32 	%f71, %r66;
	sqrt.rn.f32 	%f72, %f71;
	cvt.rzi.s32.f32 	%r12, %f72;
	setp.gt.s32 	%p11, %r12, %r18;
	@%p11 bra 	$L__BB8_11;
	shl.b64 	%rd37, %rd7, 2;
	add.s64 	%rd38, %rd3, %rd37;
	ld.global.f32 	%f88, [%rd38+16];
	mov.f32 	%f89, %f88;
	mov.f32 	%f90, %f88;
	bra.uni 	$L__BB8_19;
$L__BB8_11:
	setp.gt.s32 	%p12, %r12, %r19;
	@%p12 bra 	$L__BB8_18;
	shl.b64 	%rd39, %rd7, 2;
	add.s64 	%rd40, %rd3, %rd39;
	ld.global.f32 	%f88, [%rd40+16];
	add.s64 	%rd41, %rd2, %rd39;
	ld.global.f32 	%f12, [%rd41+16];
	sub.s32 	%r67, %r19, %r18;
	cvt.rn.f64.s32 	%fd8, %r67;
	mov.f64 	%fd9, 0d400921FB542FE938;
	div.rn.f64 	%fd10, %fd9, %fd8;
	sub.s32 	%r68, %r12, %r18;
	cvt.rn.f64.s32 	%fd11, %r68;
	fma.rn.f64 	%fd1, %fd10, %fd11, 0d400921FB542FE938;
	abs.f64 	%fd2, %fd1;
	setp.neu.f64 	%p13, %fd2, 0d7FF0000000000000;
	@%p13 bra 	$L__BB8_14;
	mov.f64 	%fd17, 0d0000000000000000;
	mul.rn.f64 	%fd62, %fd1, %fd17;
	mov.b32 	%r75, 1;
	bra.uni 	$L__BB8_17;
$L__BB8_14:
	mul.f64 	%fd12, %fd1, 0d3FE45F306DC9C883;
	cvt.rni.s32.f64 	%r74, %fd12;
	cvt.rn.f64.s32 	%fd13, %r74;
	fma.rn.f64 	%fd14, %fd13, 0dBFF921FB54442D18, %fd1;
	fma.rn.f64 	%fd15, %fd13, 0dBC91A62633145C00, %fd14;
	fma.rn.f64 	%fd62, %fd13, 0dB97B839A252049C0, %fd15;
	setp.ltu.f64 	%p14, %fd2, 0d41E0000000000000;
	@%p14 bra 	$L__BB8_16;
	{ // callseq 4, 0
	.param .b64 param0;
	st.param.f64 	[param0], %fd1;
	.param .align 16 .b8 retval0[16];
	call.uni (retval0), 
	__internal_trig_reduction_slowpathd, 
	(
	param0
	);
	ld.param.f64 	%fd62, [retval0];
	ld.param.b32 	%r74, [retval0+8];
	} // callseq 4
$L__BB8_16:
	add.s32 	%r75, %r74, 1;
$L__BB8_17:
	cvt.f64.f32 	%fd18, %f88;
	shl.b32 	%r71, %r75, 6;
	cvt.u64.u32 	%rd42, %r71;
	and.b64  	%rd43, %rd42, 64;
	mov.u64 	%rd44, __cudart_sin_cos_coeffs;
	add.s64 	%rd45, %rd44, %rd43;
	mul.rn.f64 	%fd19, %fd62, %fd62;
	and.b32  	%r72, %r75, 1;
	setp.eq.b32 	%p15, %r72, 1;
	selp.f64 	%fd20, 0dBDA8FF8320FD8164, 0d3DE5DB65F9785EBA, %p15;
	ld.global.nc.v2.f64 	{%fd21, %fd22}, [%rd45];
	fma.rn.f64 	%fd23, %fd20, %fd19, %fd21;
	fma.rn.f64 	%fd24, %fd23, %fd19, %fd22;
	ld.global.nc.v2.f64 	{%fd25, %fd26}, [%rd45+16];
	fma.rn.f64 	%fd27, %fd24, %fd19, %fd25;
	fma.rn.f64 	%fd28, %fd27, %fd19, %fd26;
	ld.global.nc.v2.f64 	{%fd29, %fd30}, [%rd45+32];
	fma.rn.f64 	%fd31, %fd28, %fd19, %fd29;
	fma.rn.f64 	%fd32, %fd31, %fd19, %fd30;
	fma.rn.f64 	%fd33, %fd32, %fd62, %fd62;
	fma.rn.f64 	%fd34, %fd32, %fd19, 0d3FF0000000000000;
	selp.f64 	%fd35, %fd34, %fd33, %p15;
	and.b32  	%r73, %r75, 2;
	setp.eq.s32 	%p16, %r73, 0;
	mov.f64 	%fd36, 0d0000000000000000;
	sub.f64 	%fd37, %fd36, %fd35;
	selp.f64 	%fd38, %fd35, %fd37, %p16;
	add.f64 	%fd39, %fd38, 0d3FF0000000000000;
	sub.f32 	%f73, %f12, %f88;
	cvt.f64.f32 	%fd40, %f73;
	mul.f64 	%fd41, %fd40, 0d3FE0000000000000;
	fma.rn.f64 	%fd42, %fd41, %fd39, %fd18;
	cvt.rn.f32.f64 	%f89, %fd42;
	add.s64 	%rd47, %rd1, %rd39;
	ld.global.f32 	%f74, [%rd47+16];
	sub.f32 	%f75, %f74, %f88;
	cvt.f64.f32 	%fd43, %f75;
	mul.f64 	%fd44, %fd43, 0d3FE0000000000000;
	fma.rn.f64 	%fd45, %fd44, %fd39, %fd18;
	cvt.rn.f32.f64 	%f90, %fd45;
	bra.uni 	$L__BB8_19;
$L__BB8_18:
	shl.b64 	%rd48, %rd7, 2;
	add.s64 	%rd49, %rd3, %rd48;
	ld.global.f32 	%f88, [%rd49+16];
	add.s64 	%rd50, %rd2, %rd48;
	ld.global.f32 	%f89, [%rd50+16];
	add.s64 	%rd51, %rd1, %rd48;
	ld.global.f32 	%f90, [%rd51+16];
$L__BB8_19:
	ld.param.u64 	%rd62, [_Z14cuda_step_fd2dPfS_S_S_S_S_S_ffiibPiii_param_2];
	ld.param.u64 	%rd61, [_Z14cuda_step_fd2dPfS_S_S_S_S_S_ffiibPiii_param_0];
	ld.global.f32 	%f76, [%rd9+16];
	cvt.f64.f32 	%fd46, %f76;
	add.f64 	%fd47, %fd46, %fd46;
	cvta.to.global.u64 	%rd56, %rd61;
	shl.b64 	%rd57, %rd7, 2;
	add.s64 	%rd58, %rd56, %rd57;
	ld.global.f32 	%f77, [%rd58+16];
	cvt.f64.f32 	%fd48, %f77;
	sub.f64 	%fd49, %fd47, %fd48;
	mul.f32 	%f78, %f6, %f88;
	cvt.f64.f32 	%fd50, %f78;
	add.f64 	%fd51, %fd49, %fd50;
	mul.f32 	%f79, %f5, %f89;
	cvt.f64.f32 	%fd52, %f79;
	add.f64 	%fd53, %fd51, %fd52;
	cvt.rn.f32.f64 	%f80, %fd53;
	st.global.f32 	[%rd58+16], %f80;
	ld.global.f32 	%f81, [%rd8+16];
	cvt.f64.f32 	%fd54, %f81;
	add.f64 	%fd55, %fd54, %fd54;
	cvta.to.global.u64 	%rd59, %rd62;
	add.s64 	%rd60, %rd59, %rd57;
	ld.global.f32 	%f82, [%rd60+16];
	cvt.f64.f32 	%fd56, %f82;
	sub.f64 	%fd57, %fd55, %fd56;
	add.f64 	%fd58, %fd57, %fd50;
	mul.f32 	%f83, %f5, %f90;
	cvt.f64.f32 	%fd59, %f83;
	add.f64 	%fd60, %fd58, %fd59;
	cvt.rn.f32.f64 	%f84, %fd60;
	st.global.f32 	[%rd60+16], %f84;
$L__BB8_20:
	ret;

}
	// .globl	_Z14cuda_set_cooLRPiS_ii
.visible .entry _Z14cuda_set_cooLRPiS_ii(
	.param .u64 .ptr .align 1 _Z14cuda_set_cooLRPiS_ii_param_0,
	.param .u64 .ptr .align 1 _Z14cuda_set_cooLRPiS_ii_param_1,
	.param .u32 _Z14cuda_set_cooLRPiS_ii_param_2,
	.param .u32 _Z14cuda_set_cooLRPiS_ii_param_3
)
{
	.reg .pred 	%p<2>;
	.reg .b32 	%r<13>;
	.reg .b64 	%rd<8>;

	ld.param.u64 	%rd1, [_Z14cuda_set_cooLRPiS_ii_param_0];
	ld.param.u64 	%rd2, [_Z14cuda_set_cooLRPiS_ii_param_1];
	ld.param.u32 	%r2, [_Z14cuda_set_cooLRPiS_ii_param_2];
	ld.param.u32 	%r3, [_Z14cuda_set_cooLRPiS_ii_param_3];
	mov.u32 	%r4, %tid.x;
	mov.u32 	%r5, %ntid.x;
	mov.u32 	%r6, %ctaid.x;
	mad.lo.s32 	%r1, %r5, %r6, %r4;
	setp.ge.s32 	%p1, %r1, %r3;
	@%p1 bra 	$L__BB9_2;
	cvta.to.global.u64 	%rd3, %rd1;
	cvta.to.global.u64 	%rd4, %rd2;
	add.s32 	%r7, %r3, 108;
	mad.lo.s32 	%r8, %r3, 54, %r1;
	add.s32 	%r9, %r8, 5886;
	mul.wide.s32 	%rd5, %r1, 4;
	add.s64 	%rd6, %rd3, %rd5;
	st.global.u32 	[%rd6], %r9;
	add.s32 	%r10, %r2, 54;
	mad.lo.s32 	%r11, %r7, %r10, %r1;
	add.s32 	%r12, %r11, 54;
	add.s64 	%rd7, %rd4, %rd5;
	st.global.u32 	[%rd7], %r12;
$L__BB9_2:
	ret;

}
	// .globl	_Z14cuda_set_cooUDPiS_ii
.visible .entry _Z14cuda_set_cooUDPiS_ii(
	.param .u64 .ptr .align 1 _Z14cuda_set_cooUDPiS_ii_param_0,
	.param .u64 .ptr .align 1 _Z14cuda_set_cooUDPiS_ii_param_1,
	.param .u32 _Z14cuda_set_cooUDPiS_ii_param_2,
	.param .u32 _Z14cuda_set_cooUDPiS_ii_param_3
)
{
	.reg .pred 	%p<2>;
	.reg .b32 	%r<12>;
	.reg .b64 	%rd<8>;

	ld.param.u64 	%rd1, [_Z14cuda_set_cooUDPiS_ii_param_0];
	ld.param.u64 	%rd2, [_Z14cuda_set_cooUDPiS_ii_param_1];
	ld.param.u32 	%r3, [_Z14cuda_set_cooUDPiS_ii_param_2];
	ld.param.u32 	%r2, [_Z14cuda_set_cooUDPiS_ii_param_3];
	mov.u32 	%r4, %tid.x;
	mov.u32 	%r5, %ntid.x;
	mov.u32 	%r6, %ctaid.x;
	mad.lo.s32 	%r1, %r5, %r6, %r4;
	setp.ge.s32 	%p1, %r1, %r3;
	@%p1 bra 	$L__BB10_2;
	cvta.to.global.u64 	%rd3, %rd1;
	cvta.to.global.u64 	%rd4, %rd2;
	add.s32 	%r7, %r2, 108;
	mul.lo.s32 	%r8, %r7, %r1;
	mad.lo.s32 	%r9, %r2, 54, %r8;
	add.s32 	%r10, %r9, 5886;
	mul.wide.s32 	%rd5, %r1, 4;
	add.s64 	%rd6, %rd3, %rd5;
	st.global.u32 	[%rd6], %r10;
	add.s32 	%r11, %r10, %r2;
	add.s64 	%rd7, %rd4, %rd5;
	st.global.u32 	[%rd7], %r11;
$L__BB10_2:
	ret;

}
	// .globl	_Z11cuda_s_bndrPfS_S_S_PiS0_S0_S0_iib
.visible .entry _Z11cuda_s_bndrPfS_S_S_PiS0_S0_S0_iib(
	.param .u64 .ptr .align 1 _Z11cuda_s_bndrPfS_S_S_PiS0_S0_S0_iib_param_0,
	.param .u64 .ptr .align 1 _Z11cuda_s_bndrPfS_S_S_PiS0_S0_S0_iib_param_1,
	.param .u64 .ptr .align 1 _Z11cuda_s_bndrPfS_S_S_PiS0_S0_S0_iib_param_2,
	.param .u64 .ptr .align 1 _Z11cuda_s_bndrPfS_S_S_PiS0_S0_S0_iib_param_3,
	.param .u64 .ptr .align 1 _Z11cuda_s_bndrPfS_S_S_PiS0_S0_S0_iib_param_4,
	.param .u64 .ptr .align 1 _Z11cuda_s_bndrPfS_S_S_PiS0_S0_S0_iib_param_5,
	.param .u64 .ptr .align 1 _Z11cuda_s_bndrPfS_S_S_PiS0_S0_S0_iib_param_6,
	.param .u64 .ptr .align 1 _Z11cuda_s_bndrPfS_S_S_PiS0_S0_S0_iib_param_7,
	.param .u32 _Z11cuda_s_bndrPfS_S_S_PiS0_S0_S0_iib_param_8,
	.param .u32 _Z11cuda_s_bndrPfS_S_S_PiS0_S0_S0_iib_param_9,
	.param .u8 _Z11cuda_s_bndrPfS_S_S_PiS0_S0_S0_iib_param_10
)
{
	.reg .pred 	%p<10>;
	.reg .b16 	%rs<2>;
	.reg .b32 	%r<45>;
	.reg .b32 	%f<17>;
	.reg .b64 	%rd<87>;

	ld.param.u64 	%rd9, [_Z11cuda_s_bndrPfS_S_S_PiS0_S0_S0_iib_param_0];
	ld.param.u64 	%rd10, [_Z11cuda_s_bndrPfS_S_S_PiS0_S0_S0_iib_param_1];
	ld.param.u64 	%rd11, [_Z11cuda_s_bndrPfS_S_S_PiS0_S0_S0_iib_param_2];
	ld.param.u64 	%rd12, [_Z11cuda_s_bndrPfS_S_S_PiS0_S0_S0_iib_param_3];
	ld.param.u64 	%rd13, [_Z11cuda_s_bndrPfS_S_S_PiS0_S0_S0_iib_param_4];
	ld.param.u64 	%rd14, [_Z11cuda_s_bndrPfS_S_S_PiS0_S0_S0_iib_param_5];
	ld.param.u64 	%rd15, [_Z11cuda_s_bndrPfS_S_S_PiS0_S0_S0_iib_param_6];
	ld.param.u64 	%rd16, [_Z11cuda_s_bndrPfS_S_S_PiS0_S0_S0_iib_param_7];
	ld.param.s8 	%rs1, [_Z11cuda_s_bndrPfS_S_S_PiS0_S0_S0_iib_param_10];
	cvta.to.global.u64 	%rd1, %rd13;
	cvta.to.global.u64 	%rd2, %rd14;
	cvta.to.global.u64 	%rd3, %rd15;
	cvta.to.global.u64 	%rd4, %rd10;
	cvta.to.global.u64 	%rd5, %rd12;
	cvta.to.global.u64 	%rd6, %rd9;
	cvta.to.global.u64 	%rd7, %rd11;
	cvta.to.global.u64 	%rd8, %rd16;
	mov.u32 	%r8, %tid.x;
	mov.u32 	%r9, %ctaid.x;
	mov.u32 	%r10, %ntid.x;
	mad.lo.s32 	%r1, %r9, %r10, %r8;
	setp.eq.s16 	%p1, %rs1, 0;
	@%p1 bra 	$L__BB11_9;
	ld.param.u32 	%r35, [_Z11cuda_s_bndrPfS_S_S_PiS0_S0_S0_iib_param_8];
	setp.ge.s32 	%p2, %r1, %r35;
	@%p2 bra 	$L__BB11_3;
	mul.wide.s32 	%rd44, %r1, 4;
	add.s64 	%rd45, %rd1, %rd44;
	ld.global.u32 	%r21, [%rd45];
	mul.wide.s32 	%rd46, %r21, 4;
	add.s64 	%rd47, %rd7, %rd46;
	ld.global.f32 	%f7, [%rd47];
	add.s64 	%rd48, %rd6, %rd44;
	st.global.f32 	[%rd48], %f7;
	ld.global.u32 	%r22, [%rd45];
	mul.wide.s32 	%rd49, %r22, 4;
	add.s64 	%rd50, %rd5, %rd49;
	ld.global.f32 	%f8, [%rd50];
	add.s64 	%rd51, %rd4, %rd44;
	st.global.f32 	[%rd51], %f8;
	bra.uni 	$L__BB11_17;
$L__BB11_3:
	ld.param.u32 	%r36, [_Z11cuda_s_bndrPfS_S_S_PiS0_S0_S0_iib_param_8];
	shl.b32 	%r2, %r36, 1;
	setp.ge.s32 	%p3, %r1, %r2;
	@%p3 bra 	$L__BB11_5;
	ld.param.u32 	%r37, [_Z11cuda_s_bndrPfS_S_S_PiS0_S0_S0_iib_param_8];
	sub.s32 	%r18, %r1, %r37;
	mul.wide.s32 	%rd35, %r18, 4;
	add.s64 	%rd36, %rd2, %rd35;
	ld.global.u32 	%r19, [%rd36];
	mul.wide.s32 	%rd37, %r19, 4;
	add.s64 	%rd38, %rd7, %rd37;
	ld.global.f32 	%f5, [%rd38];
	mul.wide.s32 	%rd39, %r1, 4;
	add.s64 	%rd40, %rd6, %rd39;
	st.global.f32 	[%rd40], %f5;
	ld.global.u32 	%r20, [%rd36];
	mul.wide.s32 	%rd41, %r20, 4;
	add.s64 	%rd42, %rd5, %rd41;
	ld.global.f32 	%f6, [%rd42];
	add.s64 	%rd43, %rd4, %rd39;
	st.global.f32 	[%rd43], %f6;
	bra.uni 	$L__BB11_17;
$L__BB11_5:
	ld.param.u32 	%r41, [_Z11cuda_s_bndrPfS_S_S_PiS0_S0_S0_iib_param_9];
	add.s32 	%r3, %r2, %r41;
	setp.ge.s32 	%p4, %r1, %r3;
	@%p4 bra 	$L__BB11_7;
	sub.s32 	%r15, %r1, %r2;
	mul.wide.s32 	%rd26, %r15, 4;
	add.s64 	%rd27, %rd3, %rd26;
	ld.global.u32 	%r16, [%rd27];
	mul.wide.s32 	%rd28, %r16, 4;
	add.s64 	%rd29, %rd7, %rd28;
	ld.global.f32 	%f3, [%rd29];
	mul.wide.s32 	%rd30, %r1, 4;
	add.s64 	%rd31, %rd6, %rd30;
	st.global.f32 	[%rd31], %f3;
	ld.global.u32 	%r17, [%rd27];
	mul.wide.s32 	%rd32, %r17, 4;
	add.s64 	%rd33, %rd5, %rd32;
	ld.global.f32 	%f4, [%rd33];
	add.s64 	%rd34, %rd4, %rd30;
	st.global.f32 	[%rd34], %f4;
	bra.uni 	$L__BB11_17;
$L__BB11_7:
	ld.param.u32 	%r42, [_Z11cuda_s_bndrPfS_S_S_PiS0_S0_S0_iib_param_9];
	add.s32 	%r11, %r3, %r42;
	setp.ge.s32 	%p5, %r1, %r11;
	@%p5 bra 	$L__BB11_17;
	sub.s32 	%r12, %r1, %r3;
	mul.wide.s32 	%rd17, %r12, 4;
	add.s64 	%rd18, %rd8, %rd17;
	ld.global.u32 	%r13, [%rd18];
	mul.wide.s32 	%rd19, %r13, 4;
	add.s64 	%rd20, %rd7, %rd19;
	ld.global.f32 	%f1, [%rd20];
	mul.wide.s32 	%rd21, %r1, 4;
	add.s64 	%rd22, %rd6, %rd21;
	st.global.f32 	[%rd22], %f1;
	ld.global.u32 	%r14, [%rd18];
	mul.wide.s32 	%rd23, %r14, 4;
	add.s64 	%rd24, %rd5, %rd23;
	ld.global.f32 	%f2, [%rd24];
	add.s64 	%rd25, %rd4, %rd21;
	st.global.f32 	[%rd25], %f2;
	bra.uni 	$L__BB11_17;
$L__BB11_9:
	ld.param.u32 	%r38, [_Z11cuda_s_bndrPfS_S_S_PiS0_S0_S0_iib_param_8];
	setp.ge.s32 	%p6, %r1, %r38;
	@%p6 bra 	$L__BB11_11;
	mul.wide.s32 	%rd79, %r1, 4;
	add.s64 	%rd80, %rd6, %rd79;
	ld.global.f32 	%f15, [%rd80];
	add.s64 	%rd81, %rd1, %rd79;
	ld.global.u32 	%r33, [%rd81];
	mul.wide.s32 	%rd82, %r33, 4;
	add.s64 	%rd83, %rd7, %rd82;
	st.global.f32 	[%rd83], %f15;
	add.s64 	%rd84, %rd4, %rd79;
	ld.global.f32 	%f16, [%rd84];
	ld.global.u32 	%r34, [%rd81];
	mul.wide.s32 	%rd85, %r34, 4;
	add.s64 	%rd86, %rd5, %rd85;
	st.global.f32 	[%rd86], %f16;
	bra.uni 	$L__BB11_17;
$L__BB11_11:
	ld.param.u32 	%r39, [_Z11cuda_s_bndrPfS_S_S_PiS0_S0_S0_iib_param_8];
	shl.b32 	%r4, %r39, 1;
	setp.ge.s32 	%p7, %r1, %r4;
	@%p7 bra 	$L__BB11_13;
	ld.param.u32 	%r40, [_Z11cuda_s_bndrPfS_S_S_PiS0_S0_S0_iib_param_8];
	mul.wide.s32 	%rd70, %r1, 4;
	add.s64 	%rd71, %rd6, %rd70;
	ld.global.f32 	%f13, [%rd71];
	sub.s32 	%r30, %r1, %r40;
	mul.wide.s32 	%rd72, %r30, 4;
	add.s64 	%rd73, %rd2, %rd72;
	ld.global.u32 	%r31, [%rd73];
	mul.wide.s32 	%rd74, %r31, 4;
	add.s64 	%rd75, %rd7, %rd74;
	st.global.f32 	[%rd75], %f13;
	add.s64 	%rd76, %rd4, %rd70;
	ld.global.f32 	%f14, [%rd76];
	ld.global.u32 	%r32, [%rd73];
	mul.wide.s32 	%rd77, %r32, 4;
	add.s64 	%rd78, %rd5, %rd77;
	st.global.f32 	[%rd78], %f14;
	bra.uni 	$L__BB11_17;
$L__BB11_13:
	ld.param.u32 	%r43, [_Z11cuda_s_bndrPfS_S_S_PiS0_S0_S0_iib_param_9];
	add.s32 	%r5, %r4, %r43;
	setp.ge.s32 	%p8, %r1, %r5;
	@%p8 bra 	$L__BB11_15;
	mul.wide.s32 	%rd61, %r1, 4;
	add.s64 	%rd62, %rd6, %rd61;
	ld.global.f32 	%f11, [%rd62];
	sub.s32 	%r27, %r1, %r4;
	mul.wide.s32 	%rd63, %r27, 4;
	add.s64 	%rd64, %rd3, %rd63;
	ld.global.u32 	%r28, [%rd64];
	mul.wide.s32 	%rd65, %r28, 4;
	add.s64 	%rd66, %rd7, %rd65;
	st.global.f32 	[%rd66], %f11;
	add.s64 	%rd67, %rd4, %rd61;
	ld.global.f32 	%f12, [%rd67];
	ld.global.u32 	%r29, [%rd64];
	mul.wide.s32 	%rd68, %r29, 4;
	add.s64 	%rd69, %rd5, %rd68;
	st.global.f32 	[%rd69], %f12;
	bra.uni 	$L__BB11_17;
$L__BB11_15:
	ld.param.u32 	%r44, [_Z11cuda_s_bndrPfS_S_S_PiS0_S0_S0_iib_param_9];
	add.s32 	%r23, %r5, %r44;
	setp.ge.s32 	%p9, %r1, %r23;
	@%p9 bra 	$L__BB11_17;
	mul.wide.s32 	%rd52, %r1, 4;
	add.s64 	%rd53, %rd6, %rd52;
	ld.global.f32 	%f9, [%rd53];
	sub.s32 	%r24, %r1, %r5;
	mul.wide.s32 	%rd54, %r24, 4;
	add.s64 	%rd55, %rd8, %rd54;
	ld.global.u32 	%r25, [%rd55];
	mul.wide.s32 	%rd56, %r25, 4;
	add.s64 	%rd57, %rd7, %rd56;
	st.global.f32 	[%rd57], %f9;
	add.s64 	%rd58, %rd4, %rd52;
	ld.global.f32 	%f10, [%rd58];
	ld.global.u32 	%r26, [%rd55];
	mul.wide.s32 	%rd59, %r26, 4;
	add.s64 	%rd60, %rd5, %rd59;
	st.global.f32 	[%rd60], %f10;
$L__BB11_17:
	ret;

}
	// .globl	_Z13cuda_cal_corrPfS_S_ii
.visible .entry _Z13cuda_cal_corrPfS_S_ii(
	.param .u64 .ptr .align 1 _Z13cuda_cal_corrPfS_S_ii_param_0,
	.param .u64 .ptr .align 1 _Z13cuda_cal_corrPfS_S_ii_param_1,
	.param .u64 .ptr .align 1 _Z13cuda_cal_corrPfS_S_ii_param_2,
	.param .u32 _Z13cuda_cal_corrPfS_S_ii_param_3,
	.param .u32 _Z13cuda_cal_corrPfS_S_ii_param_4
)
{
	.reg .pred 	%p<2>;
	.reg .b32 	%r<10>;
	.reg .b32 	%f<5>;
	.reg .b64 	%rd<11>;

	ld.param.u64 	%rd1, [_Z13cuda_cal_corrPfS_S_ii_param_0];
	ld.param.u64 	%rd2, [_Z13cuda_cal_corrPfS_S_ii_param_1];
	ld.param.u64 	%rd3, [_Z13cuda_cal_corrPfS_S_ii_param_2];
	ld.param.u32 	%r2, [_Z13cuda_cal_corrPfS_S_ii_param_3];
	ld.param.u32 	%r3, [_Z13cuda_cal_corrPfS_S_ii_param_4];
	mov.u32 	%r4, %tid.x;
	mov.u32 	%r5, %ntid.x;
	mov.u32 	%r6, %ctaid.x;
	mad.lo.s32 	%r1, %r5, %r6, %r4;
	add.s32 	%r7, %r2, 108;
	add.s32 	%r8, %r3, 108;
	mul.lo.s32 	%r9, %r8, %r7;
	setp.ge.s32 	%p1, %r1, %r9;
	@%p1 bra 	$L__BB12_2;
	cvta.to.global.u64 	%rd4, %rd2;
	cvta.to.global.u64 	%rd5, %rd3;
	cvta.to.global.u64 	%rd6, %rd1;
	mul.wide.s32 	%rd7, %r1, 4;
	add.s64 	%rd8, %rd4, %rd7;
	ld.global.f32 	%f1, [%rd8];
	add.s64 	%rd9, %rd5, %rd7;
	ld.global.f32 	%f2, [%rd9];
	add.s64 	%rd10, %rd6, %rd7;
	ld.global.f32 	%f3, [%rd10];
	fma.rn.f32 	%f4, %f1, %f2, %f3;
	st.global.f32 	[%rd10], %f4;
$L__BB12_2:
	ret;

}
	// .globl	_Z21cuda_cal_illum_matrixPfS_ii
.visible .entry _Z21cuda_cal_illum_matrixPfS_ii(
	.param .u64 .ptr .align 1 _Z21cuda_cal_illum_matrixPfS_ii_param_0,
	.param .u64 .ptr .align 1 _Z21cuda_cal_illum_matrixPfS_ii_param_1,
	.param .u32 _Z21cuda_cal_illum_matrixPfS_ii_param_2,
	.param .u32 _Z21cuda_cal_illum_matrixPfS_ii_param_3
)
{
	.reg .pred 	%p<2>;
	.reg .b32 	%r<10>;
	.reg .b32 	%f<4>;
	.reg .b64 	%rd<8>;

	ld.param.u64 	%rd1, [_Z21cuda_cal_illum_matrixPfS_ii_param_0];
	ld.param.u64 	%rd2, [_Z21cuda_cal_illum_matrixPfS_ii_param_1];
	ld.param.u32 	%r2, [_Z21cuda_cal_illum_matrixPfS_ii_param_2];
	ld.param.u32 	%r3, [_Z21cuda_cal_illum_matrixPfS_ii_param_3];
	mov.u32 	%r4, %tid.x;
	mov.u32 	%r5, %ntid.x;
	mov.u32 	%r6, %ctaid.x;
	mad.lo.s32 	%r1, %r5, %r6, %r4;
	add.s32 	%r7, %r2, 108;
	add.s32 	%r8, %r3, 108;
	mul.lo.s32 	%r9, %r8, %r7;
	setp.ge.s32 	%p1, %r1, %r9;
	@%p1 bra 	$L__BB13_2;
	cvta.to.global.u64 	%rd3, %rd2;
	cvta.to.global.u64 	%rd4, %rd1;
	mul.wide.s32 	%rd5, %r1, 4;
	add.s64 	%rd6, %rd3, %rd5;
	ld.global.f32 	%f1, [%rd6];
	add.s64 	%rd7, %rd4, %rd5;
	ld.global.f32 	%f2, [%rd7];
	fma.rn.f32 	%f3, %f1, %f1, %f2;
	st.global.f32 	[%rd7], %f3;
$L__BB13_2:
	ret;

}
	// .globl	_Z17cuda_illuminationPfS_S_S_ii
.visible .entry _Z17cuda_illuminationPfS_S_S_ii(
	.param .u64 .ptr .align 1 _Z17cuda_illuminationPfS_S_S_ii_param_0,
	.param .u64 .ptr .align 1 _Z17cuda_illuminationPfS_S_S_ii_param_1,
	.param .u64 .ptr .align 1 _Z17cuda_illuminationPfS_S_S_ii_param_2,
	.param .u64 .ptr .align 1 _Z17cuda_illuminationPfS_S_S_ii_param_3,
	.param .u32 _Z17cuda_illuminationPfS_S_S_ii_param_4,
	.param .u32 _Z17cuda_illuminationPfS_S_S_ii_param_5
)
{
	.reg .pred 	%p<2>;
	.reg .b32 	%r<10>;
	.reg .b32 	%f<9>;
	.reg .b64 	%rd<14>;

	ld.param.u64 	%rd1, [_Z17cuda_illuminationPfS_S_S_ii_param_0];
	ld.param.u64 	%rd2, [_Z17cuda_illuminationPfS_S_S_ii_param_1];
	ld.param.u64 	%rd3, [_Z17cuda_illuminationPfS_S_S_ii_param_2];
	ld.param.u64 	%rd4, [_Z17cuda_illuminationPfS_S_S_ii_param_3];
	ld.param.u32 	%r2, [_Z17cuda_illuminationPfS_S_S_ii_param_4];
	ld.param.u32 	%r3, [_Z17cuda_illuminationPfS_S_S_ii_param_5];
	mov.u32 	%r4, %tid.x;
	mov.u32 	%r5, %ntid.x;
	mov.u32 	%r6, %ctaid.x;
	mad.lo.s32 	%r1, %r5, %r6, %r4;
	add.s32 	%r7, %r2, 108;
	add.s32 	%r8, %r3, 108;
	mul.lo.s32 	%r9, %r8, %r7;
	setp.ge.s32 	%p1, %r1, %r9;
	@%p1 bra 	$L__BB14_2;
	cvta.to.global.u64 	%rd5, %rd2;
	cvta.to.global.u64 	%rd6, %rd4;
	cvta.to.global.u64 	%rd7, %rd1;
	cvta.to.global.u64 	%rd8, %rd3;
	mul.wide.s32 	%rd9, %r1, 4;
	add.s64 	%rd10, %rd5, %rd9;
	ld.global.f32 	%f1, [%rd10];
	add.s64 	%rd11, %rd6, %rd9;
	ld.global.f32 	%f2, [%rd11];
	div.rn.f32 	%f3, %f1, %f2;
	st.global.f32 	[%rd10], %f3;
	add.s64 	%rd12, %rd7, %rd9;
	ld.global.f32 	%f4, [%rd12];
	add.f32 	%f5, %f3, %f4;
	st.global.f32 	[%rd12], %f5;
	ld.global.f32 	%f6, [%rd11];
	add.s64 	%rd13, %rd8, %rd9;
	ld.global.f32 	%f7, [%rd13];
	add.f32 	%f8, %f6, %f7;
	st.global.f32 	[%rd13], %f8;
$L__BB14_2:
	ret;

}
	// .globl	_Z16cuda_mute_directPfiiffifffPii
.visible .entry _Z16cuda_mute_directPfiiffifffPii(
	.param .u64 .ptr .align 1 _Z16cuda_mute_directPfiiffifffPii_param_0,
	.param .u32 _Z16cuda_mute_directPfiiffifffPii_param_1,
	.param .u32 _Z16cuda_mute_directPfiiffifffPii_param_2,
	.param .f32 _Z16cuda_mute_directPfiiffifffPii_param_3,
	.param .f32 _Z16cuda_mute_directPfiiffifffPii_param_4,
	.param .u32 _Z16cuda_mute_directPfiiffifffPii_param_5,
	.param .f32 _Z16cuda_mute_directPfiiffifffPii_param_6,
	.param .f32 _Z16cuda_mute_directPfiiffifffPii_param_7,
	.param .f32 _Z16cuda_mute_directPfiiffifffPii_param_8,
	.param .u64 .ptr .align 1 _Z16cuda_mute_directPfiiffifffPii_param_9,
	.param .u32 _Z16cuda_mute_directPfiiffifffPii_param_10
)
{
	.reg .pred 	%p<3>;
	.reg .b32 	%r<26>;
	.reg .b32 	%f<19>;
	.reg .b64 	%rd<7>;
	.reg .b64 	%fd<4>;

	ld.param.u64 	%rd1, [_Z16cuda_mute_directPfiiffifffPii_param_0];
	ld.param.u32 	%r4, [_Z16cuda_mute_directPfiiffifffPii_param_1];
	ld.param.u32 	%r5, [_Z16cuda_mute_directPfiiffifffPii_param_2];
	ld.param.f32 	%f3, [_Z16cuda_mute_directPfiiffifffPii_param_3];
	ld.param.f32 	%f4, [_Z16cuda_mute_directPfiiffifffPii_param_4];
	ld.param.u32 	%r2, [_Z16cuda_mute_directPfiiffifffPii_param_5];
	ld.param.f32 	%f5, [_Z16cuda_mute_directPfiiffifffPii_param_6];
	ld.param.f32 	%f6, [_Z16cuda_mute_directPfiiffifffPii_param_7];
	ld.param.f32 	%f7, [_Z16cuda_mute_directPfiiffifffPii_param_8];
	ld.param.u64 	%rd2, [_Z16cuda_mute_directPfiiffifffPii_param_9];
	ld.param.u32 	%r3, [_Z16cuda_mute_directPfiiffifffPii_param_10];
	cvta.to.global.u64 	%rd3, %rd2;
	mov.u32 	%r6, %tid.x;
	mov.u32 	%r7, %ntid.x;
	mov.u32 	%r8, %ctaid.x;
	mad.lo.s32 	%r1, %r7, %r8, %r6;
	div.s32 	%r9, %r1, %r2;
	ld.global.u32 	%r10, [%rd3];
	add.s32 	%r11, %r5, 108;
	div.s32 	%r12, %r10, %r11;
	mul.lo.s32 	%r13, %r12, %r11;
	sub.s32 	%r14, %r10, %r13;
	add.s32 	%r15, %r14, -54;
	sub.s32 	%r16, %r9, %r12;
	add.s32 	%r17, %r16, 54;
	cvt.rn.f32.s32 	%f8, %r17;
	mul.f32 	%f9, %f3, %f8;
	mul.f32 	%f10, %f3, %f9;
	cvt.rn.f32.s32 	%f11, %r15;
	mul.f32 	%f12, %f4, %f11;
	mul.f32 	%f13, %f4, %f12;
	mul.f32 	%f14, %f13, %f11;
	fma.rn.f32 	%f15, %f10, %f8, %f14;
	sqrt.rn.f32 	%f16, %f15;
	cvt.rzi.s32.f32 	%r18, %f16;
	cvt.rn.f32.s32 	%f17, %r18;
	div.rn.f32 	%f18, %f17, %f7;
	div.rn.f32 	%f1, %f18, %f5;
	mul.f32 	%f2, %f5, %f6;
	mul.lo.s32 	%r19, %r2, %r4;
	setp.ge.s32 	%p1, %r1, %r19;
	@%p1 bra 	$L__BB15_3;
	cvt.f64.f32 	%fd1, %f2;
	mov.f64 	%fd2, 0d4000000000000000;
	div.rn.f64 	%fd3, %fd2, %fd1;
	cvt.rzi.s32.f64 	%r20, %fd3;
	cvt.rzi.s32.f32 	%r21, %f1;
	add.s32 	%r22, %r20, %r3;
	add.s32 	%r23, %r22, %r21;
	rem.s32 	%r24, %r1, %r2;
	setp.gt.s32 	%p2, %r24, %r23;
	@%p2 bra 	$L__BB15_3;
	cvta.to.global.u64 	%rd4, %rd1;
	mul.wide.s32 	%rd5, %r1, 4;
	add.s64 	%rd6, %rd4, %rd5;
	mov.b32 	%r25, 0;
	st.global.u32 	[%rd6], %r25;
$L__BB15_3:
	ret;

}
	// .globl	_Z10cuda_mut_vPfS_S_S_S_S_ii
.visible .entry _Z10cuda_mut_vPfS_S_S_S_S_ii(
	.param .u64 .ptr .align 1 _Z10cuda_mut_vPfS_S_S_S_S_ii_param_0,
	.param .u64 .ptr .align 1 _Z10cuda_mut_vPfS_S_S_S_S_ii_param_1,
	.param .u64 .ptr .align 1 _Z10cuda_mut_vPfS_S_S_S_S_ii_param_2,
	.param .u64 .ptr .align 1 _Z10cuda_mut_vPfS_S_S_S_S_ii_param_3,
	.param .u64 .ptr .align 1 _Z10cuda_mut_vPfS_S_S_S_S_ii_param_4,
	.param .u64 .ptr .align 1 _Z10cuda_mut_vPfS_S_S_S_S_ii_param_5,
	.param .u32 _Z10cuda_mut_vPfS_S_S_S_S_ii_param_6,
	.param .u32 _Z10cuda_mut_vPfS_S_S_S_S_ii_param_7
)
{
	.reg .pred 	%p<2>;
	.reg .b32 	%r<10>;
	.reg .b32 	%f<4>;
	.reg .b64 	%rd<17>;

	ld.param.u64 	%rd1, [_Z10cuda_mut_vPfS_S_S_S_S_ii_param_0];
	ld.param.u64 	%rd2, [_Z10cuda_mut_vPfS_S_S_S_S_ii_param_1];
	ld.param.u64 	%rd3, [_Z10cuda_mut_vPfS_S_S_S_S_ii_param_2];
	ld.param.u64 	%rd4, [_Z10cuda_mut_vPfS_S_S_S_S_ii_param_3];
	ld.param.u64 	%rd5, [_Z10cuda_mut_vPfS_S_S_S_S_ii_param_4];
	ld.param.u64 	%rd6, [_Z10cuda_mut_vPfS_S_S_S_S_ii_param_5];
	ld.param.u32 	%r2, [_Z10cuda_mut_vPfS_S_S_S_S_ii_param_6];
	ld.param.u32 	%r3, [_Z10cuda_mut_vPfS_S_S_S_S_ii_param_7];
	mov.u32 	%r4, %tid.x;
	mov.u32 	%r5, %ntid.x;
	mov.u32 	%r6, %ctaid.x;
	mad.lo.s32 	%r1, %r5, %r6, %r4;
	add.s32 	%r7, %r2, 108;
	add.s32 	%r8, %r3, 108;
	mul.lo.s32 	%r9, %r8, %r7;
	setp.ge.s32 	%p1, %r1, %r9;
	@%p1 bra 	$L__BB16_2;
	cvta.to.global.u64 	%rd7, %rd1;
	cvta.to.global.u64 	%rd8, %rd4;
	cvta.to.global.u64 	%rd9, %rd2;
	cvta.to.global.u64 	%rd10, %rd5;
	cvta.to.global.u64 	%rd11, %rd3;
	cvta.to.global.u64 	%rd12, %rd6;
	ld.global.f32 	%f1, [%rd7];
	mul.wide.s32 	%rd13, %r1, 4;
	add.s64 	%rd14, %rd8, %rd13;
	st.global.f32 	[%rd14], %f1;
	ld.global.f32 	%f2, [%rd9];
	add.s64 	%rd15, %rd10, %rd13;
	st.global.f32 	[%rd15], %f2;
	ld.global.f32 	%f3, [%rd11];
	add.s64 	%rd16, %rd12, %rd13;
	st.global.f32 	[%rd16], %f3;
$L__BB16_2:
	ret;

}
	// .globl	_Z15cuda_differencePfS_ii
.visible .entry _Z15cuda_differencePfS_ii(
	.param .u64 .ptr .align 1 _Z15cuda_differencePfS_ii_param_0,
	.param .u64 .ptr .align 1 _Z15cuda_differencePfS_ii_param_1,
	.param .u32 _Z15cuda_differencePfS_ii_param_2,
	.param .u32 _Z15cuda_differencePfS_ii_param_3
)
{
	.reg .pred 	%p<2>;
	.reg .b32 	%r<8>;
	.reg .b32 	%f<4>;
	.reg .b64 	%rd<8>;

	ld.param.u64 	%rd1, [_Z15cuda_differencePfS_ii_param_0];
	ld.param.u64 	%rd2, [_Z15cuda_differencePfS_ii_param_1];
	ld.param.u32 	%r2, [_Z15cuda_differencePfS_ii_param_2];
	ld.param.u32 	%r3, [_Z15cuda_differencePfS_ii_param_3];
	mov.u32 	%r4, %tid.x;
	mov.u32 	%r5, %ntid.x;
	mov.u32 	%r6, %ctaid.x;
	mad.lo.s32 	%r1, %r5, %r6, %r4;
	mul.lo.s32 	%r7, %r3, %r2;
	setp.ge.s32 	%p1, %r1, %r7;
	@%p1 bra 	$L__BB17_2;
	cvta.to.global.u64 	%rd3, %rd2;
	cvta.to.global.u64 	%rd4, %rd1;
	mul.wide.s32 	%rd5, %r1, 4;
	add.s64 	%rd6, %rd3, %rd5;
	ld.global.f32 	%f1, [%rd6];
	add.s64 	%rd7, %rd4, %rd5;
	ld.global.f32 	%f2, [%rd7];
	sub.f32 	%f3, %f2, %f1;
	st.global.f32 	[%rd7], %f3;
$L__BB17_2:
	ret;

}
	// .globl	_Z20cuda_poynting_adcigsPfS_S_S_S_iiiffS_PiS_
.visible .entry _Z20cuda_poynting_adcigsPfS_S_S_S_iiiffS_PiS_(
	.param .u64 .ptr .align 1 _Z20cuda_poynting_adcigsPfS_S_S_S_iiiffS_PiS__param_0,
	.param .u64 .ptr .align 1 _Z20cuda_poynting_adcigsPfS_S_S_S_iiiffS_PiS__param_1,
	.param .u64 .ptr .align 1 _Z20cuda_poynting_adcigsPfS_S_S_S_iiiffS_PiS__param_2,
	.param .u64 .ptr .align 1 _Z20cuda_poynting_adcigsPfS_S_S_S_iiiffS_PiS__param_3,
	.param .u64 .ptr .align 1 _Z20cuda_poynting_adcigsPfS_S_S_S_iiiffS_PiS__param_4,
	.param .u32 _Z20cuda_poynting_adcigsPfS_S_S_S_iiiffS_PiS__param_5,
	.param .u32 _Z20cuda_poynting_adcigsPfS_S_S_S_iiiffS_PiS__param_6,
	.param .u32 _Z20cuda_poynting_adcigsPfS_S_S_S_iiiffS_PiS__param_7,
	.param .f32 _Z20cuda_poynting_adcigsPfS_S_S_S_iiiffS_PiS__param_8,
	.param .f32 _Z20cuda_poynting_adcigsPfS_S_S_S_iiiffS_PiS__param_9,
	.param .u64 .ptr .align 1 _Z20cuda_poynting_adcigsPfS_S_S_S_iiiffS_PiS__param_10,
	.param .u64 .ptr .align 1 _Z20cuda_poynting_adcigsPfS_S_S_S_iiiffS_PiS__param_11,
	.param .u64 .ptr .align 1 _Z20cuda_poynting_adcigsPfS_S_S_S_iiiffS_PiS__param_12
)
{
	.reg .pred 	%p<14>;
	.reg .b32 	%r<33>;
	.reg .b32 	%f<150>;
	.reg .b64 	%rd<55>;
	.reg .b64 	%fd<3>;

	ld.param.u64 	%rd7, [_Z20cuda_poynting_adcigsPfS_S_S_S_iiiffS_PiS__param_1];
	ld.param.u64 	%rd8, [_Z20cuda_poynting_adcigsPfS_S_S_S_iiiffS_PiS__param_2];
	ld.param.u64 	%rd9, [_Z20cuda_poynting_adcigsPfS_S_S_S_iiiffS_PiS__param_3];
	ld.param.u64 	%rd10, [_Z20cuda_poynting_adcigsPfS_S_S_S_iiiffS_PiS__param_4];
	ld.param.u32 	%r5, [_Z20cuda_poynting_adcigsPfS_S_S_S_iiiffS_PiS__param_5];
	ld.param.u32 	%r6, [_Z20cuda_poynting_adcigsPfS_S_S_S_iiiffS_PiS__param_6];
	ld.param.u32 	%r7, [_Z20cuda_poynting_adcigsPfS_S_S_S_iiiffS_PiS__param_7];
	ld.param.f32 	%f1, [_Z20cuda_poynting_adcigsPfS_S_S_S_iiiffS_PiS__param_8];
	ld.param.f32 	%f2, [_Z20cuda_poynting_adcigsPfS_S_S_S_iiiffS_PiS__param_9];
	cvta.to.global.u64 	%rd11, %rd10;
	cvta.to.global.u64 	%rd12, %rd9;
	cvta.to.global.u64 	%rd13, %rd8;
	cvta.to.global.u64 	%rd14, %rd7;
	mov.u32 	%r8, %tid.x;
	mov.u32 	%r9, %ntid.x;
	mov.u32 	%r10, %ctaid.x;
	mad.lo.s32 	%r11, %r9, %r10, %r8;
	add.s32 	%r13, %r6, 108;
	div.s32 	%r2, %r11, %r13;
	mul.lo.s32 	%r14, %r2, %r13;
	sub.s32 	%r1, %r11, %r14;
	ld.const.f32 	%f3, [stencil];
	cvt.s64.s32 	%rd1, %r11;
	mul.wide.s32 	%rd15, %r11, 4;
	add.s64 	%rd2, %rd14, %rd15;
	ld.global.f32 	%f4, [%rd2];
	mul.f32 	%f5, %f3, %f4;
	sqrt.rn.f32 	%f6, %f1;
	add.s64 	%rd16, %rd13, %rd15;
	ld.global.f32 	%f7, [%rd16];
	mul.f32 	%f8, %f3, %f7;
	sqrt.rn.f32 	%f9, %f2;
	add.s64 	%rd3, %rd12, %rd15;
	ld.global.f32 	%f10, [%rd3];
	mul.f32 	%f11, %f3, %f10;
	add.s64 	%rd17, %rd11, %rd15;
	ld.global.f32 	%f12, [%rd17];
	mul.f32 	%f13, %f3, %f12;
	add.s32 	%r15, %r5, 108;
	ld.const.f32 	%f14, [stencil+4];
	cvt.s64.s32 	%rd18, %r6;
	mul.wide.s32 	%rd19, %r6, 4;
	add.s64 	%rd20, %rd2, %rd19;
	ld.global.f32 	%f15, [%rd20+432];
	sub.s64 	%rd21, %rd1, %rd18;
	shl.b64 	%rd22, %rd21, 2;
	add.s64 	%rd23, %rd14, %rd22;
	ld.global.f32 	%f16, [%rd23+-432];
	add.f32 	%f17, %f15, %f16;
	mul.f32 	%f18, %f14, %f17;
	mul.f32 	%f19, %f6, %f18;
	fma.rn.f32 	%f20, %f5, %f6, %f19;
	ld.global.f32 	%f21, [%rd2+4];
	ld.global.f32 	%f22, [%rd2+-4];
	add.f32 	%f23, %f21, %f22;
	mul.f32 	%f24, %f14, %f23;
	mul.f32 	%f25, %f9, %f24;
	fma.rn.f32 	%f26, %f8, %f9, %f25;
	add.s64 	%rd24, %rd3, %rd19;
	ld.global.f32 	%f27, [%rd24+432];
	add.s64 	%rd25, %rd12, %rd22;
	ld.global.f32 	%f28, [%rd25+-432];
	add.f32 	%f29, %f27, %f28;
	mul.f32 	%f30, %f14, %f29;
	mul.f32 	%f31, %f6, %f30;
	fma.rn.f32 	%f32, %f6, %f11, %f31;
	ld.global.f32 	%f33, [%rd3+4];
	ld.global.f32 	%f34, [%rd3+-4];
	add.f32 	%f35, %f33, %f34;
	mul.f32 	%f36, %f14, %f35;
	mul.f32 	%f37, %f9, %f36;
	fma.rn.f32 	%f38, %f9, %f13, %f37;
	ld.const.f32 	%f39, [stencil+8];
	shl.b32 	%r16, %r13, 1;
	mul.wide.s32 	%rd26, %r16, 4;
	add.s64 	%rd27, %rd2, %rd26;
	ld.global.f32 	%f40, [%rd27];
	sub.s32 	%r17, %r11, %r16;
	mul.wide.s32 	%rd28, %r17, 4;
	add.s64 	%rd29, %rd14, %rd28;
	ld.global.f32 	%f41, [%rd29];
	add.f32 	%f42, %f40, %f41;
	mul.f32 	%f43, %f39, %f42;
	fma.rn.f32 	%f44, %f6, %f43, %f20;
	ld.global.f32 	%f45, [%rd2+8];
	ld.global.f32 	%f46, [%rd2+-8];
	add.f32 	%f47, %f45, %f46;
	mul.f32 	%f48, %f39, %f47;
	fma.rn.f32 	%f49, %f9, %f48, %f26;
	add.s64 	%rd30, %rd3, %rd26;
	ld.global.f32 	%f50, [%rd30];
	add.s64 	%rd31, %rd12, %rd28;
	ld.global.f32 	%f51, [%rd31];
	add.f32 	%f52, %f50, %f51;
	mul.f32 	%f53, %f39, %f52;
	fma.rn.f32 	%f54, %f6, %f53, %f32;
	ld.global.f32 	%f55, [%rd3+8];
	ld.global.f32 	%f56, [%rd3+-8];
	add.f32 	%f57, %f55, %f56;
	mul.f32 	%f58, %f39, %f57;
	fma.rn.f32 	%f59, %f9, %f58, %f38;
	ld.const.f32 	%f60, [stencil+12];
	mul.wide.s32 	%rd32, %r13, 4;
	add.s64 	%rd33, %rd27, %rd32;
	ld.global.f32 	%f61, [%rd33];
	mad.lo.s32 	%r18, %r13, -3, %r11;
	mul.wide.s32 	%rd34, %r18, 4;
	add.s64 	%rd35, %rd14, %rd34;
	ld.global.f32 	%f62, [%rd35];
	add.f32 	%f63, %f61, %f62;
	mul.f32 	%f64, %f60, %f63;
	fma.rn.f32 	%f65, %f6, %f64, %f44;
	ld.global.f32 	%f66, [%rd2+12];
	ld.global.f32 	%f67, [%rd2+-12];
	add.f32 	%f68, %f66, %f67;
	mul.f32 	%f69, %f60, %f68;
	fma.rn.f32 	%f70, %f9, %f69, %f49;
	add.s64 	%rd36, %rd30, %rd32;
	ld.global.f32 	%f71, [%rd36];
	add.s64 	%rd37, %rd12, %rd34;
	ld.global.f32 	%f72, [%rd37];
	add.f32 	%f73, %f71, %f72;
	mul.f32 	%f74, %f60, %f73;
	fma.rn.f32 	%f75, %f6, %f74, %f54;
	ld.global.f32 	%f76, [%rd3+12];
	ld.global.f32 	%f77, [%rd3+-12];
	add.f32 	%f78, %f76, %f77;
	mul.f32 	%f79, %f60, %f78;
	fma.rn.f32 	%f80, %f9, %f79, %f59;
	ld.const.f32 	%f81, [stencil+16];
	shl.b32 	%r19, %r13, 2;
	add.s64 	%rd38, %rd33, %rd32;
	ld.global.f32 	%f82, [%rd38];
	sub.s32 	%r20, %r11, %r19;
	mul.wide.s32 	%rd39, %r20, 4;
	add.s64 	%rd40, %rd14, %rd39;
	ld.global.f32 	%f83, [%rd40];
	add.f32 	%f84, %f82, %f83;
	mul.f32 	%f85, %f81, %f84;
	fma.rn.f32 	%f86, %f6, %f85, %f65;
	ld.global.f32 	%f87, [%rd2+16];
	ld.global.f32 	%f88, [%rd2+-16];
	add.f32 	%f89, %f87, %f88;
	mul.f32 	%f90, %f81, %f89;
	fma.rn.f32 	%f91, %f9, %f90, %f70;
	add.s64 	%rd41, %rd36, %rd32;
	ld.global.f32 	%f92, [%rd41];
	add.s64 	%rd42, %rd12, %rd39;
	ld.global.f32 	%f93, [%rd42];
	add.f32 	%f94, %f92, %f93;
	mul.f32 	%f95, %f81, %f94;
	fma.rn.f32 	%f96, %f6, %f95, %f75;
	ld.global.f32 	%f97, [%rd3+16];
	ld.global.f32 	%f98, [%rd3+-16];
	add.f32 	%f99, %f97, %f98;
	mul.f32 	%f100, %f81, %f99;
	fma.rn.f32 	%f101, %f9, %f100, %f80;
	neg.f32 	%f102, %f4;
	mul.f32 	%f103, %f86, %f102;
	neg.f32 	%f104, %f7;
	mul.f32 	%f105, %f91, %f104;
	mul.f32 	%f106, %f96, %f10;
	mul.f32 	%f107, %f101, %f12;
	mul.f32 	%f108, %f105, %f105;
	fma.rn.f32 	%f109, %f103, %f103, %f108;
	mul.f32 	%f110, %f107, %f107;
	fma.rn.f32 	%f111, %f106, %f106, %f110;
	mul.f32 	%f112, %f105, %f107;
	fma.rn.f32 	%f113, %f103, %f106, %f112;
	mul.f32 	%f114, %f109, %f111;
	sqrt.rn.f32 	%f115, %f114;
	div.rn.f32 	%f116, %f113, %f115;
	abs.f32 	%f117, %f116;
	fma.rn.f32 	%f118, %f117, 0fBF000000, 0f3F000000;
	rsqrt.approx.ftz.f32 	%f119, %f118;
	mul.f32 	%f120, %f119, %f118;
	mul.f32 	%f121, %f119, 0fBF000000;
	fma.rn.f32 	%f122, %f120, %f121, 0f3F000000;
	fma.rn.f32 	%f123, %f120, %f122, %f120;
	setp.eq.f32 	%p1, %f117, 0f3F800000;
	selp.f32 	%f124, 0f00000000, %f123, %p1;
	setp.gt.f32 	%p2, %f117, 0f3F0F5C29;
	selp.f32 	%f125, %f124, %f117, %p2;
	copysign.f32 	%f126, %f116, %f125;
	mul.f32 	%f127, %f126, %f126;
	fma.rn.f32 	%f128, %f127, 0f3D10ECEF, 0f3C8B1ABB;
	fma.rn.f32 	%f129, %f128, %f127, 0f3CFC028C;
	fma.rn.f32 	%f130, %f129, %f127, 0f3D372139;
	fma.rn.f32 	%f131, %f130, %f127, 0f3D9993DB;
	fma.rn.f32 	%f132, %f131, %f127, 0f3E2AAAC6;
	mul.f32 	%f133, %f127, %f132;
	fma.rn.f32 	%f134, %f133, %f126, %f126;
	neg.f32 	%f135, %f134;
	selp.f32 	%f136, %f134, %f135, %p2;
	fma.rn.f32 	%f137, 0f3F6EE581, 0f3FD774EB, %f136;
	setp.gt.f32 	%p3, %f116, 0f3F0F5C29;
	selp.f32 	%f138, %f134, %f137, %p3;
	add.f32 	%f139, %f138, %f138;
	selp.f32 	%f140, %f139, %f138, %p2;
	mul.f32 	%f141, %f140, 0f3F000000;
	mul.f32 	%f142, %f141, 0f43340000;
	cvt.f64.f32 	%fd1, %f142;
	div.rn.f64 	%fd2, %fd1, 0d400921FB542FE938;
	cvt.rzi.s32.f64 	%r3, %fd2;
	setp.lt.s32 	%p4, %r3, 0;
	setp.ge.s32 	%p5, %r3, %r7;
	setp.lt.s32 	%p6, %r1, 54;
	or.pred  	%p7, %p4, %p6;
	or.pred  	%p8, %p7, %p5;
	setp.lt.s32 	%p9, %r2, 54;
	or.pred  	%p10, %p9, %p8;
	mul.lo.s32 	%r21, %r13, %r15;
	setp.ge.s32 	%p11, %r11, %r21;
	or.pred  	%p12, %p10, %p11;
	@%p12 bra 	$L__BB18_3;
	ld.param.u32 	%r32, [_Z20cuda_poynting_adcigsPfS_S_S_S_iiiffS_PiS__param_7];
	ld.param.u32 	%r31, [_Z20cuda_poynting_adcigsPfS_S_S_S_iiiffS_PiS__param_6];
	ld.param.u32 	%r30, [_Z20cuda_poynting_adcigsPfS_S_S_S_iiiffS_PiS__param_5];
	add.s32 	%r23, %r2, -54;
	mul.lo.s32 	%r24, %r32, %r31;
	mad.lo.s32 	%r25, %r23, %r24, %r1;
	mad.lo.s32 	%r26, %r3, %r31, %r25;
	add.s32 	%r4, %r26, -54;
	mul.lo.s32 	%r27, %r24, %r30;
	setp.ge.s32 	%p13, %r4, %r27;
	@%p13 bra 	$L__BB18_3;
	ld.param.u64 	%rd54, [_Z20cuda_poynting_adcigsPfS_S_S_S_iiiffS_PiS__param_11];
	ld.param.u64 	%rd53, [_Z20cuda_poynting_adcigsPfS_S_S_S_iiiffS_PiS__param_10];
	ld.param.u64 	%rd52, [_Z20cuda_poynting_adcigsPfS_S_S_S_iiiffS_PiS__param_0];
	cvta.to.global.u64 	%rd43, %rd54;
	mul.wide.u32 	%rd44, %r3, 4;
	add.s64 	%rd45, %rd43, %rd44;
	ld.global.u32 	%r28, [%rd45];
	add.s32 	%r29, %r28, 1;
	st.global.u32 	[%rd45], %r29;
	ld.global.f32 	%f143, [%rd2];
	ld.global.f32 	%f144, [%rd3];
	mul.f32 	%f145, %f143, %f144;
	cvta.to.global.u64 	%rd46, %rd53;
	shl.b64 	%rd47, %rd1, 2;
	add.s64 	%rd48, %rd46, %rd47;
	ld.global.f32 	%f146, [%rd48];
	div.rn.f32 	%f147, %f145, %f146;
	cvta.to.global.u64 	%rd49, %rd52;
	mul.wide.s32 	%rd50, %r4, 4;
	add.s64 	%rd51, %rd49, %rd50;
	ld.global.f32 	%f148, [%rd51];
	add.f32 	%f149, %f148, %f147;
	st.global.f32 	[%rd51], %f149;
$L__BB18_3:
	ret;

}
	// .globl	_Z18cuda_smooth_adcigsPfiiii
.visible .entry _Z18cuda_smooth_adcigsPfiiii(
	.param .u64 .ptr .align 1 _Z18cuda_smooth_adcigsPfiiii_param_0,
	.param .u32 _Z18cuda_smooth_adcigsPfiiii_param_1,
	.param .u32 _Z18cuda_smooth_adcigsPfiiii_param_2,
	.param .u32 _Z18cuda_smooth_adcigsPfiiii_param_3,
	.param .u32 _Z18cuda_smooth_adcigsPfiiii_param_4
)
{
	.reg .pred 	%p<27>;
	.reg .b32 	%r<91>;
	.reg .b32 	%f<79>;
	.reg .b64 	%rd<47>;

	ld.param.u64 	%rd9, [_Z18cuda_smooth_adcigsPfiiii_param_0];
	ld.param.u32 	%r49, [_Z18cuda_smooth_adcigsPfiiii_param_1];
	ld.param.u32 	%r50, [_Z18cuda_smooth_adcigsPfiiii_param_2];
	ld.param.u32 	%r51, [_Z18cuda_smooth_adcigsPfiiii_param_3];
	ld.param.u32 	%r52, [_Z18cuda_smooth_adcigsPfiiii_param_4];
	mov.u32 	%r53, %tid.x;
	mov.u32 	%r54, %ntid.x;
	mov.u32 	%r55, %ctaid.x;
	mad.lo.s32 	%r56, %r54, %r55, %r53;
	div.s32 	%r2, %r56, %r50;
	mul.lo.s32 	%r57, %r2, %r50;
	sub.s32 	%r1, %r56, %r57;
	mul.lo.s32 	%r58, %r50, %r49;
	setp.ge.s32 	%p1, %r56, %r58;
	setp.lt.s32 	%p2, %r52, 1;
	or.pred  	%p3, %p1, %p2;
	@%p3 bra 	$L__BB19_42;
	cvta.to.global.u64 	%rd1, %rd9;
	setp.lt.s32 	%p4, %r51, 1;
	mul.lo.s32 	%r59, %r51, %r50;
	mad.lo.s32 	%r3, %r2, %r59, %r1;
	mul.lo.s32 	%r4, %r59, %r49;
	add.s32 	%r5, %r51, -2;
	mul.wide.s32 	%rd2, %r50, 4;
	@%p4 bra 	$L__BB19_42;
	mad.lo.s32 	%r61, %r5, %r50, %r3;
	mul.wide.s32 	%rd10, %r61, 4;
	add.s64 	%rd3, %rd1, %rd10;
	mul.wide.s32 	%rd11, %r3, 4;
	add.s64 	%rd4, %rd1, %rd11;
	add.s64 	%rd5, %rd4, %rd2;
	and.b32  	%r6, %r51, 3;
	mul.lo.s32 	%r62, %r2, %r51;
	mad.lo.s32 	%r63, %r50, %r62, %r50;
	add.s32 	%r7, %r1, %r63;
	add.s32 	%r64, %r62, 2;
	mad.lo.s32 	%r8, %r50, %r64, %r1;
	add.s32 	%r65, %r62, 3;
	mad.lo.s32 	%r9, %r50, %r65, %r1;
	mov.b32 	%r76, 0;
$L__BB19_3:
	setp.lt.u32 	%p5, %r51, 4;
	mov.b32 	%r90, 0;
	@%p5 bra 	$L__BB19_24;
	and.b32  	%r69, %r51, 2147483644;
	neg.s32 	%r88, %r69;
	shl.b32 	%r82, %r50, 1;
	mul.lo.s32 	%r81, %r50, 3;
	sub.s32 	%r89, 4, %r51;
	neg.s32 	%r84, %r50;
	mov.b32 	%r86, 2;
	mov.b32 	%r85, 0;
	mov.u32 	%r77, %r3;
	mov.u32 	%r78, %r9;
	mov.u32 	%r79, %r8;
	mov.u32 	%r80, %r7;
	mov.u32 	%r83, %r50;
	mov.u32 	%r87, %r5;
$L__BB19_5:
	setp.ge.s32 	%p6, %r77, %r4;
	@%p6 bra 	$L__BB19_11;
	setp.eq.s32 	%p7, %r86, 2;
	@%p7 bra 	$L__BB19_10;
	setp.eq.s32 	%p8, %r89, 3;
	@%p8 bra 	$L__BB19_9;
	mul.wide.s32 	%rd12, %r84, 4;
	add.s64 	%rd13, %rd4, %rd12;
	ld.global.f32 	%f1, [%rd13];
	mul.wide.s32 	%rd14, %r85, 4;
	add.s64 	%rd15, %rd5, %rd14;
	ld.global.f32 	%f2, [%rd15];
	add.f32 	%f3, %f1, %f2;
	add.s64 	%rd16, %rd13, %rd2;
	ld.global.f32 	%f4, [%rd16];
	add.f32 	%f5, %f3, %f4;
	div.rn.f32 	%f6, %f5, 0f40400000;
	st.global.f32 	[%rd16], %f6;
	bra.uni 	$L__BB19_11;
$L__BB19_9:
	mul.wide.s32 	%rd17, %r85, 4;
	add.s64 	%rd18, %rd4, %rd17;
	ld.global.f32 	%f7, [%rd18];
	ld.global.f32 	%f8, [%rd3];
	add.f32 	%f9, %f7, %f8;
	mul.f32 	%f10, %f9, 0f3F000000;
	st.global.f32 	[%rd18], %f10;
	bra.uni 	$L__BB19_11;
$L__BB19_10:
	ld.global.f32 	%f11, [%rd4];
	ld.global.f32 	%f12, [%rd5];
	add.f32 	%f13, %f11, %f12;
	mul.f32 	%f14, %f13, 0f3F000000;
	st.global.f32 	[%rd4], %f14;
$L__BB19_11:
	setp.ge.s32 	%p9, %r80, %r4;
	mul.wide.s32 	%rd19, %r83, 4;
	add.s64 	%rd6, %rd5, %rd19;
	@%p9 bra 	$L__BB19_15;
	setp.eq.s32 	%p10, %r89, 2;
	@%p10 bra 	$L__BB19_14;
	mul.wide.s32 	%rd20, %r85, 4;
	add.s64 	%rd21, %rd4, %rd20;
	ld.global.f32 	%f15, [%rd21];
	ld.global.f32 	%f16, [%rd6];
	add.f32 	%f17, %f15, %f16;
	add.s64 	%rd22, %rd21, %rd2;
	ld.global.f32 	%f18, [%rd22];
	add.f32 	%f19, %f17, %f18;
	div.rn.f32 	%f20, %f19, 0f40400000;
	st.global.f32 	[%rd22], %f20;
	bra.uni 	$L__BB19_15;
$L__BB19_14:
	mul.wide.s32 	%rd23, %r85, 4;
	add.s64 	%rd24, %rd5, %rd23;
	ld.global.f32 	%f21, [%rd24];
	ld.global.f32 	%f22, [%rd3];
	add.f32 	%f23, %f21, %f22;
	mul.f32 	%f24, %f23, 0f3F000000;
	st.global.f32 	[%rd24], %f24;
$L__BB19_15:
	setp.ge.s32 	%p11, %r79, %r4;
	mul.wide.s32 	%rd25, %r82, 4;
	add.s64 	%rd7, %rd5, %rd25;
	@%p11 bra 	$L__BB19_19;
	setp.eq.s32 	%p12, %r89, 1;
	@%p12 bra 	$L__BB19_18;
	mul.wide.s32 	%rd26, %r85, 4;
	add.s64 	%rd27, %rd5, %rd26;
	ld.global.f32 	%f25, [%rd27];
	ld.global.f32 	%f26, [%rd7];
	add.f32 	%f27, %f25, %f26;
	ld.global.f32 	%f28, [%rd6];
	add.f32 	%f29, %f27, %f28;
	div.rn.f32 	%f30, %f29, 0f40400000;
	st.global.f32 	[%rd6], %f30;
	bra.uni 	$L__BB19_19;
$L__BB19_18:
	ld.global.f32 	%f31, [%rd6];
	ld.global.f32 	%f32, [%rd3];
	add.f32 	%f33, %f31, %f32;
	mul.f32 	%f34, %f33, 0f3F000000;
	st.global.f32 	[%rd6], %f34;
$L__BB19_19:
	setp.ge.s32 	%p13, %r78, %r4;
	@%p13 bra 	$L__BB19_23;
	setp.eq.s32 	%p14, %r87, 2;
	@%p14 bra 	$L__BB19_22;
	ld.global.f32 	%f35, [%rd6];
	mul.wide.s32 	%rd28, %r81, 4;
	add.s64 	%rd29, %rd5, %rd28;
	ld.global.f32 	%f36, [%rd29];
	add.f32 	%f37, %f35, %f36;
	ld.global.f32 	%f38, [%rd7];
	add.f32 	%f39, %f37, %f38;
	div.rn.f32 	%f40, %f39, 0f40400000;
	st.global.f32 	[%rd7], %f40;
	bra.uni 	$L__BB19_23;
$L__BB19_22:
	ld.global.f32 	%f41, [%rd7];
	ld.global.f32 	%f42, [%rd3];
	add.f32 	%f43, %f41, %f42;
	mul.f32 	%f44, %f43, 0f3F000000;
	st.global.f32 	[%rd7], %f44;
$L__BB19_23:
	and.b32  	%r90, %r51, 2147483644;
	add.s32 	%r89, %r89, 4;
	add.s32 	%r88, %r88, 4;
	add.s32 	%r87, %r87, -4;
	add.s32 	%r86, %r86, 4;
	shl.b32 	%r70, %r50, 2;
	add.s32 	%r85, %r85, %r70;
	add.s32 	%r84, %r84, %r70;
	add.s32 	%r83, %r83, %r70;
	add.s32 	%r82, %r82, %r70;
	add.s32 	%r81, %r81, %r70;
	add.s32 	%r80, %r80, %r70;
	add.s32 	%r79, %r79, %r70;
	add.s32 	%r78, %r78, %r70;
	add.s32 	%r77, %r77, %r70;
	setp.ne.s32 	%p15, %r88, 0;
	@%p15 bra 	$L__BB19_5;
$L__BB19_24:
	setp.eq.s32 	%p16, %r6, 0;
	@%p16 bra 	$L__BB19_41;
	mul.lo.s32 	%r44, %r90, %r50;
	add.s32 	%r45, %r3, %r44;
	setp.ge.s32 	%p17, %r45, %r4;
	@%p17 bra 	$L__BB19_31;
	setp.eq.s32 	%p18, %r90, 0;
	@%p18 bra 	$L__BB19_30;
	add.s32 	%r71, %r51, -1;
	setp.eq.s32 	%p19, %r90, %r71;
	@%p19 bra 	$L__BB19_29;
	sub.s32 	%r72, %r44, %r50;
	mul.wide.s32 	%rd30, %r72, 4;
	add.s64 	%rd31, %rd4, %rd30;
	ld.global.f32 	%f45, [%rd31];
	mul.wide.s32 	%rd32, %r44, 4;
	add.s64 	%rd33, %rd5, %rd32;
	ld.global.f32 	%f46, [%rd33];
	add.f32 	%f47, %f45, %f46;
	add.s64 	%rd34, %rd31, %rd2;
	ld.global.f32 	%f48, [%rd34];
	add.f32 	%f49, %f47, %f48;
	div.rn.f32 	%f50, %f49, 0f40400000;
	st.global.f32 	[%rd34], %f50;
	bra.uni 	$L__BB19_31;
$L__BB19_29:
	mul.wide.s32 	%rd35, %r44, 4;
	add.s64 	%rd36, %rd4, %rd35;
	ld.global.f32 	%f51, [%rd36];
	ld.global.f32 	%f52, [%rd3];
	add.f32 	%f53, %f51, %f52;
	mul.f32 	%f54, %f53, 0f3F000000;
	st.global.f32 	[%rd36], %f54;
	bra.uni 	$L__BB19_31;
$L__BB19_30:
	ld.global.f32 	%f55, [%rd4];
	ld.global.f32 	%f56, [%rd5];
	add.f32 	%f57, %f55, %f56;
	mul.f32 	%f58, %f57, 0f3F000000;
	st.global.f32 	[%rd4], %f58;
$L__BB19_31:
	setp.eq.s32 	%p20, %r6, 1;
	@%p20 bra 	$L__BB19_41;
	add.s32 	%r46, %r44, %r50;
	add.s32 	%r47, %r45, %r50;
	setp.ge.s32 	%p21, %r47, %r4;
	mul.wide.s32 	%rd37, %r46, 4;
	add.s64 	%rd8, %rd5, %rd37;
	@%p21 bra 	$L__BB19_36;
	setp.eq.s32 	%p22, %r90, %r5;
	@%p22 bra 	$L__BB19_35;
	mul.wide.s32 	%rd38, %r44, 4;
	add.s64 	%rd39, %rd4, %rd38;
	ld.global.f32 	%f59, [%rd39];
	ld.global.f32 	%f60, [%rd8];
	add.f32 	%f61, %f59, %f60;
	add.s64 	%rd40, %rd39, %rd2;
	ld.global.f32 	%f62, [%rd40];
	add.f32 	%f63, %f61, %f62;
	div.rn.f32 	%f64, %f63, 0f40400000;
	st.global.f32 	[%rd40], %f64;
	bra.uni 	$L__BB19_36;
$L__BB19_35:
	mul.wide.s32 	%rd41, %r44, 4;
	add.s64 	%rd42, %rd5, %rd41;
	ld.global.f32 	%f65, [%rd42];
	ld.global.f32 	%f66, [%rd3];
	add.f32 	%f67, %f65, %f66;
	mul.f32 	%f68, %f67, 0f3F000000;
	st.global.f32 	[%rd42], %f68;
$L__BB19_36:
	setp.eq.s32 	%p23, %r6, 2;
	@%p23 bra 	$L__BB19_41;
	add.s32 	%r73, %r47, %r50;
	setp.ge.s32 	%p24, %r73, %r4;
	@%p24 bra 	$L__BB19_41;
	add.s32 	%r74, %r51, -3;
	setp.eq.s32 	%p25, %r90, %r74;
	@%p25 bra 	$L__BB19_40;
	mul.wide.s32 	%rd43, %r44, 4;
	add.s64 	%rd44, %rd5, %rd43;
	ld.global.f32 	%f69, [%rd44];
	add.s32 	%r75, %r46, %r50;
	mul.wide.s32 	%rd45, %r75, 4;
	add.s64 	%rd46, %rd5, %rd45;
	ld.global.f32 	%f70, [%rd46];
	add.f32 	%f71, %f69, %f70;
	ld.global.f32 	%f72, [%rd8];
	add.f32 	%f73, %f71, %f72;
	div.rn.f32 	%f74, %f73, 0f40400000;
	st.global.f32 	[%rd8], %f74;
	bra.uni 	$L__BB19_41;
$L__BB19_40:
	ld.global.f32 	%f75, [%rd8];
	ld.global.f32 	%f76, [%rd3];
	add.f32 	%f77, %f75, %f76;
	mul.f32 	%f78, %f77, 0f3F000000;
	st.global.f32 	[%rd8], %f78;
$L__BB19_41:
	add.s32 	%r76, %r76, 1;
	setp.ne.s32 	%p26, %r76, %r52;
	@%p26 bra 	$L__BB19_3;
$L__BB19_42:
	ret;

}
.func  (.param .align 16 .b8 func_retval0[16]) __internal_trig_reduction_slowpathd(
	.param .b64 __internal_trig_reduction_slowpathd_param_0
)
{
	.local .align 8 .b8 	__local_depot20[40];
	.reg .b64 	%SP;
	.reg .b64 	%SPL;
	.reg .pred 	%p<10>;
	.reg .b32 	%r<47>;
	.reg .b64 	%rd<74>;
	.reg .b64 	%fd<5>;

	mov.u64 	%SPL, __local_depot20;
	ld.param.f64 	%fd4, [__internal_trig_reduction_slowpathd_param_0];
	add.u64 	%rd1, %SPL, 0;
	{
	.reg .b32 %temp; 
	mov.b64 	{%temp, %r1}, %fd4;
	}
	shr.u32 	%r2, %r1, 20;
	and.b32  	%r3, %r2, 2047;
	setp.eq.s32 	%p1, %r3, 2047;
	mov.b32 	%r46, 0;
	@%p1 bra 	$L__BB20_9;
	add.s32 	%r20, %r3, -1024;
	mov.b64 	%rd20, %fd4;
	shl.b64 	%rd2, %rd20, 11;
	shr.u32 	%r4, %r20, 6;
	sub.s32 	%r45, 15, %r4;
	sub.s32 	%r21, 19, %r4;
	setp.lt.u32 	%p2, %r20, 128;
	selp.b32 	%r6, 18, %r21, %p2;
	setp.ge.s32 	%p3, %r45, %r6;
	mov.b64 	%rd70, 0;
	@%p3 bra 	$L__BB20_4;
	add.s32 	%r23, %r6, %r4;
	neg.s32 	%r43, %r23;
	or.b64  	%rd3, %rd2, -9223372036854775808;
	mov.b64 	%rd70, 0;
	mov.b32 	%r42, 0;
	mov.u64 	%rd25, __cudart_i2opi_d;
	mov.u32 	%r44, %r45;
$L__BB20_3:
	.pragma "nounroll";
	mul.wide.s32 	%rd22, %r42, 8;
	add.s64 	%rd23, %rd1, %rd22;
	mul.wide.s32 	%rd24, %r44, 8;
	add.s64 	%rd26, %rd25, %rd24;
	ld.global.nc.u64 	%rd27, [%rd26];
	{
	.reg .u32 %r0, %r1, %r2, %r3, %alo, %ahi, %blo, %bhi, %clo, %chi;
	mov.b64 	{%alo,%ahi}, %rd27;
	mov.b64 	{%blo,%bhi}, %rd3;
	mov.b64 	{%clo,%chi}, %rd70;
	mad.lo.cc.u32 	%r0, %alo, %blo, %clo;
	madc.hi.cc.u32 	%r1, %alo, %blo, %chi;
	madc.hi.u32 	%r2, %alo, %bhi, 0;
	mad.lo.cc.u32 	%r1, %alo, %bhi, %r1;
	madc.hi.cc.u32 	%r2, %ahi, %blo, %r2;
	madc.hi.u32 	%r3, %ahi, %bhi, 0;
	mad.lo.cc.u32 	%r1, %ahi, %blo, %r1;
	madc.lo.cc.u32 	%r2, %ahi, %bhi, %r2;
	addc.u32 	%r3, %r3, 0;
	mov.b64 	%rd28, {%r0,%r1};
	mov.b64 	%rd70, {%r2,%r3};
	}
	st.local.u64 	[%rd23], %rd28;
	add.s32 	%r44, %r44, 1;
	add.s32 	%r43, %r43, 1;
	add.s32 	%r42, %r42, 1;
	setp.ne.s32 	%p4, %r43, -15;
	mov.u32 	%r45, %r6;
	@%p4 bra 	$L__BB20_3;
$L__BB20_4:
	cvt.s64.s32 	%rd29, %r45;
	cvt.u64.u32 	%rd30, %r4;
	add.s64 	%rd31, %rd30, %rd29;
	shl.b64 	%rd32, %rd31, 3;
	add.s64 	%rd33, %rd1, %rd32;
	st.local.u64 	[%rd33+-120], %rd70;
	and.b32  	%r15, %r2, 63;
	ld.local.u64 	%rd72, [%rd1+16];
	ld.local.u64 	%rd71, [%rd1+24];
	setp.eq.s32 	%p5, %r15, 0;
	@%p5 bra 	$L__BB20_6;
	shl.b64 	%rd34, %rd71, %r15;
	shr.u64 	%rd35, %rd72, 1;
	xor.b32  	%r24, %r15, 63;
	shr.u64 	%rd36, %rd35, %r24;
	or.b64  	%rd71, %rd34, %rd36;
	ld.local.u64 	%rd37, [%rd1+8];
	shl.b64 	%rd38, %rd72, %r15;
	shr.u64 	%rd39, %rd37, 1;
	shr.u64 	%rd40, %rd39, %r24;
	or.b64  	%rd72, %rd38, %rd40;
$L__BB20_6:
	and.b32  	%r25, %r1, -2147483648;
	shr.u64 	%rd41, %rd71, 62;
	cvt.u32.u64 	%r26, %rd41;
	mov.b64 	{%r27, %r28}, %rd71;
	mov.b64 	{%r29, %r30}, %rd72;
	shf.l.wrap.b32 	%r31, %r30, %r27, 2;
	shf.l.wrap.b32 	%r32, %r27, %r28, 2;
	mov.b64 	%rd42, {%r31, %r32};
	shl.b64 	%rd43, %rd72, 2;
	shr.u64 	%rd44, %rd42, 63;
	cvt.u32.u64 	%r33, %rd44;
	add.s32 	%r34, %r33, %r26;
	setp.eq.s32 	%p6, %r25, 0;
	neg.s32 	%r35, %r34;
	selp.b32 	%r46, %r34, %r35, %p6;
	setp.gt.s64 	%p7, %rd42, -1;
	mov.b64 	%rd45, 0;
	{
	.reg .u32 %r0, %r1, %r2, %r3, %a0, %a1, %a2, %a3, %b0, %b1, %b2, %b3;
	mov.b64 	{%a0,%a1}, %rd45;
	mov.b64 	{%a2,%a3}, %rd45;
	mov.b64 	{%b0,%b1}, %rd43;
	mov.b64 	{%b2,%b3}, %rd42;
	sub.cc.u32 	%r0, %a0, %b0;
	subc.cc.u32 	%r1, %a1, %b1;
	subc.cc.u32 	%r2, %a2, %b2;
	subc.u32 	%r3, %a3, %b3;
	mov.b64 	%rd46, {%r0,%r1};
	mov.b64 	%rd47, {%r2,%r3};
	}
	xor.b32  	%r36, %r25, -2147483648;
	selp.b64 	%rd73, %rd42, %rd47, %p7;
	selp.b64 	%rd14, %rd43, %rd46, %p7;
	selp.b32 	%r17, %r25, %r36, %p7;
	clz.b64 	%r37, %rd73;
	cvt.u64.u32 	%rd15, %r37;
	setp.eq.s32 	%p8, %r37, 0;
	@%p8 bra 	$L__BB20_8;
	cvt.u32.u64 	%r38, %rd15;
	and.b32  	%r39, %r38, 63;
	shl.b64 	%rd48, %rd73, %r39;
	shr.u64 	%rd49, %rd14, 1;
	not.b32 	%r40, %r38;
	and.b32  	%r41, %r40, 63;
	shr.u64 	%rd50, %rd49, %r41;
	or.b64  	%rd73, %rd48, %rd50;
$L__BB20_8:
	mov.b64 	%rd51, -3958705157555305931;
	{
	.reg .u32 %r0, %r1, %r2, %r3, %alo, %ahi, %blo, %bhi;
	mov.b64 	{%alo,%ahi}, %rd73;
	mov.b64 	{%blo,%bhi}, %rd51;
	mul.lo.u32 	%r0, %alo, %blo;
	mul.hi.u32 	%r1, %alo, %blo;
	mad.lo.cc.u32 	%r1, %alo, %bhi, %r1;
	madc.hi.u32 	%r2, %alo, %bhi, 0;
	mad.lo.cc.u32 	%r1, %ahi, %blo, %r1;
	madc.hi.cc.u32 	%r2, %ahi, %blo, %r2;
	madc.hi.u32 	%r3, %ahi, %bhi, 0;
	mad.lo.cc.u32 	%r2, %ahi, %bhi, %r2;
	addc.u32 	%r3, %r3, 0;
	mov.b64 	%rd52, {%r0,%r1};
	mov.b64 	%rd53, {%r2,%r3};
	}
	setp.gt.s64 	%p9, %rd53, 0;
	{
	.reg .u32 %r0, %r1, %r2, %r3, %a0, %a1, %a2, %a3, %b0, %b1, %b2, %b3;
	mov.b64 	{%a0,%a1}, %rd52;
	mov.b64 	{%a2,%a3}, %rd53;
	mov.b64 	{%b0,%b1}, %rd52;
	mov.b64 	{%b2,%b3}, %rd53;
	add.cc.u32 	%r0, %a0, %b0;
	addc.cc.u32 	%r1, %a1, %b1;
	addc.cc.u32 	%r2, %a2, %b2;
	addc.u32 	%r3, %a3, %b3;
	mov.b64 	%rd54, {%r0,%r1};
	mov.b64 	%rd55, {%r2,%r3};
	}
	selp.b64 	%rd56, %rd55, %rd53, %p9;
	selp.s64 	%rd57, -1, 0, %p9;
	sub.s64 	%rd58, %rd57, %rd15;
	cvt.u64.u32 	%rd59, %r17;
	shl.b64 	%rd60, %rd59, 32;
	add.s64 	%rd61, %rd56, 1;
	shr.u64 	%rd62, %rd61, 10;
	add.s64 	%rd63, %rd62, 1;
	shr.u64 	%rd64, %rd63, 1;
	shl.b64 	%rd65, %rd58, 52;
	add.s64 	%rd66, %rd65, %rd64;
	add.s64 	%rd67, %rd66, 4602678819172646912;
	or.b64  	%rd68, %rd67, %rd60;
	mov.b64 	%fd4, %rd68;
$L__BB20_9:
	st.param.f64 	[func_retval0], %fd4;
	st.param.b32 	[func_retval0+8], %r46;
	ret;

}
.func  (.param .b64 func_retval0) __internal_accurate_pow(
	.param .b64 __internal_accurate_pow_param_0
)
{
	.reg .pred 	%p<8>;
	.reg .b32 	%r<49>;
	.reg .b32 	%f<3>;
	.reg .b64 	%fd<109>;

	ld.param.f64 	%fd10, [__internal_accurate_pow_param_0];
	{
	.reg .b32 %temp; 
	mov.b64 	{%temp, %r46}, %fd10;
	}
	{
	.reg .b32 %temp; 
	mov.b64 	{%r45, %temp}, %fd10;
	}
	shr.u32 	%r47, %r46, 20;
	setp.gt.u32 	%p1, %r46, 1048575;
	@%p1 bra 	$L__BB21_2;
	mul.f64 	%fd11, %fd10, 0d4350000000000000;
	{
	.reg .b32 %temp; 
	mov.b64 	{%temp, %r46}, %fd11;
	}
	{
	.reg .b32 %temp; 
	mov.b64 	{%r45, %temp}, %fd11;
	}
	shr.u32 	%r16, %r46, 20;
	add.s32 	%r47, %r16, -54;
$L__BB21_2:
	add.s32 	%r48, %r47, -1023;
	and.b32  	%r17, %r46, -2146435073;
	or.b32  	%r18, %r17, 1072693248;
	mov.b64 	%fd107, {%r45, %r18};
	setp.lt.u32 	%p2, %r18, 1073127583;
	@%p2 bra 	$L__BB21_4;
	{
	.reg .b32 %temp; 
	mov.b64 	{%r19, %temp}, %fd107;
	}
	{
	.reg .b32 %temp; 
	mov.b64 	{%temp, %r20}, %fd107;
	}
	add.s32 	%r21, %r20, -1048576;
	mov.b64 	%fd107, {%r19, %r21};
	add.s32 	%r48, %r47, -1022;
$L__BB21_4:
	add.f64 	%fd12, %fd107, 0dBFF0000000000000;
	add.f64 	%fd13, %fd107, 0d3FF0000000000000;
	rcp.approx.ftz.f64 	%fd14, %fd13;
	neg.f64 	%fd15, %fd13;
	fma.rn.f64 	%fd16, %fd15, %fd14, 0d3FF0000000000000;
	fma.rn.f64 	%fd17, %fd16, %fd16, %fd16;
	fma.rn.f64 	%fd18, %fd17, %fd14, %fd14;
	mul.f64 	%fd19, %fd12, %fd18;
	fma.rn.f64 	%fd20, %fd12, %fd18, %fd19;
	mul.f64 	%fd21, %fd20, %fd20;
	fma.rn.f64 	%fd22, %fd21, 0d3EB0F5FF7D2CAFE2, 0d3ED0F5D241AD3B5A;
	fma.rn.f64 	%fd23, %fd22, %fd21, 0d3EF3B20A75488A3F;
	fma.rn.f64 	%fd24, %fd23, %fd21, 0d3F1745CDE4FAECD5;
	fma.rn.f64 	%fd25, %fd24, %fd21, 0d3F3C71C7258A578B;
	fma.rn.f64 	%fd26, %fd25, %fd21, 0d3F6249249242B910;
	fma.rn.f64 	%fd27, %fd26, %fd21, 0d3F89999999999DFB;
	sub.f64 	%fd28, %fd12, %fd20;
	add.f64 	%fd29, %fd28, %fd28;
	neg.f64 	%fd30, %fd20;
	fma.rn.f64 	%fd31, %fd30, %fd12, %fd29;
	mul.f64 	%fd32, %fd18, %fd31;
	fma.rn.f64 	%fd33, %fd21, %fd27, 0d3FB5555555555555;
	mov.f64 	%fd34, 0d3FB5555555555555;
	sub.f64 	%fd35, %fd34, %fd33;
	fma.rn.f64 	%fd36, %fd21, %fd27, %fd35;
	add.f64 	%fd37, %fd36, 0dBC46A4CB00B9E7B0;
	add.f64 	%fd38, %fd33, %fd37;
	sub.f64 	%fd39, %fd33, %fd38;
	add.f64 	%fd40, %fd37, %fd39;
	mul.rn.f64 	%fd41, %fd20, %fd20;
	neg.f64 	%fd42, %fd41;
	fma.rn.f64 	%fd43, %fd20, %fd20, %fd42;
	{
	.reg .b32 %temp; 
	mov.b64 	{%r22, %temp}, %fd32;
	}
	{
	.reg .b32 %temp; 
	mov.b64 	{%temp, %r23}, %fd32;
	}
	add.s32 	%r24, %r23, 1048576;
	mov.b64 	%fd44, {%r22, %r24};
	fma.rn.f64 	%fd45, %fd20, %fd44, %fd43;
	mul.rn.f64 	%fd46, %fd41, %fd20;
	neg.f64 	%fd47, %fd46;
	fma.rn.f64 	%fd48, %fd41, %fd20, %fd47;
	fma.rn.f64 	%fd49, %fd41, %fd32, %fd48;
	fma.rn.f64 	%fd50, %fd45, %fd20, %fd49;
	mul.rn.f64 	%fd51, %fd38, %fd46;
	neg.f64 	%fd52, %fd51;
	fma.rn.f64 	%fd53, %fd38, %fd46, %fd52;
	fma.rn.f64 	%fd54, %fd38, %fd50, %fd53;
	fma.rn.f64 	%fd55, %fd40, %fd46, %fd54;
	add.f64 	%fd56, %fd51, %fd55;
	sub.f64 	%fd57, %fd51, %fd56;
	add.f64 	%fd58, %fd55, %fd57;
	add.f64 	%fd59, %fd20, %fd56;
	sub.f64 	%fd60, %fd20, %fd59;
	add.f64 	%fd61, %fd56, %fd60;
	add.f64 	%fd62, %fd58, %fd61;
	add.f64 	%fd63, %fd32, %fd62;
	add.f64 	%fd64, %fd59, %fd63;
	sub.f64 	%fd65, %fd59, %fd64;
	add.f64 	%fd66, %fd63, %fd65;
	xor.b32  	%r25, %r48, -2147483648;
	mov.b32 	%r26, 1127219200;
	mov.b64 	%fd67, {%r25, %r26};
	mov.b32 	%r27, -2147483648;
	mov.b64 	%fd68, {%r27, %r26};
	sub.f64 	%fd69, %fd67, %fd68;
	fma.rn.f64 	%fd70, %fd69, 0d3FE62E42FEFA39EF, %fd64;
	fma.rn.f64 	%fd71, %fd69, 0dBFE62E42FEFA39EF, %fd70;
	sub.f64 	%fd72, %fd71, %fd64;
	sub.f64 	%fd73, %fd66, %fd72;
	fma.rn.f64 	%fd74, %fd69, 0d3C7ABC9E3B39803F, %fd73;
	add.f64 	%fd75, %fd70, %fd74;
	sub.f64 	%fd76, %fd70, %fd75;
	add.f64 	%fd77, %fd74, %fd76;
	mov.f64 	%fd78, 0d4000000000000000;
	{
	.reg .b32 %temp; 
	mov.b64 	{%temp, %r28}, %fd78;
	}
	{
	.reg .b32 %temp; 
	mov.b64 	{%r29, %temp}, %fd78;
	}
	shl.b32 	%r30, %r28, 1;
	setp.gt.u32 	%p3, %r30, -33554433;
	and.b32  	%r31, %r28, -15728641;
	selp.b32 	%r32, %r31, %r28, %p3;
	mov.b64 	%fd79, {%r29, %r32};
	mul.rn.f64 	%fd80, %fd75, %fd79;
	neg.f64 	%fd81, %fd80;
	fma.rn.f64 	%fd82, %fd75, %fd79, %fd81;
	fma.rn.f64 	%fd83, %fd77, %fd79, %fd82;
	add.f64 	%fd4, %fd80, %fd83;
	sub.f64 	%fd84, %fd80, %fd4;
	add.f64 	%fd5, %fd83, %fd84;
	fma.rn.f64 	%fd85, %fd4, 0d3FF71547652B82FE, 0d4338000000000000;
	{
	.reg .b32 %temp; 
	mov.b64 	{%r13, %temp}, %fd85;
	}
	mov.f64 	%fd86, 0dC338000000000000;
	add.rn.f64 	%fd87, %fd85, %fd86;
	fma.rn.f64 	%fd88, %fd87, 0dBFE62E42FEFA39EF, %fd4;
	fma.rn.f64 	%fd89, %fd87, 0dBC7ABC9E3B39803F, %fd88;
	fma.rn.f64 	%fd90, %fd89, 0d3E5ADE1569CE2BDF, 0d3E928AF3FCA213EA;
	fma.rn.f64 	%fd91, %fd90, %fd89, 0d3EC71DEE62401315;
	fma.rn.f64 	%fd92, %fd91, %fd89, 0d3EFA01997C89EB71;
	fma.rn.f64 	%fd93, %fd92, %fd89, 0d3F2A01A014761F65;
	fma.rn.f64 	%fd94, %fd93, %fd89, 0d3F56C16C1852B7AF;
	fma.rn.f64 	%fd95, %fd94, %fd89, 0d3F81111111122322;
	fma.rn.f64 	%fd96, %fd95, %fd89, 0d3FA55555555502A1;
	fma.rn.f64 	%fd97, %fd96, %fd89, 0d3FC5555555555511;
	fma.rn.f64 	%fd98, %fd97, %fd89, 0d3FE000000000000B;
	fma.rn.f64 	%fd99, %fd98, %fd89, 0d3FF0000000000000;
	fma.rn.f64 	%fd100, %fd99, %fd89, 0d3FF0000000000000;
	{
	.reg .b32 %temp; 
	mov.b64 	{%r14, %temp}, %fd100;
	}
	{
	.reg .b32 %temp; 
	mov.b64 	{%temp, %r15}, %fd100;
	}
	shl.b32 	%r33, %r13, 20;
	add.s32 	%r34, %r33, %r15;
	mov.b64 	%fd108, {%r14, %r34};
	{
	.reg .b32 %temp; 
	mov.b64 	{%temp, %r35}, %fd4;
	}
	mov.b32 	%f2, %r35;
	abs.f32 	%f1, %f2;
	setp.lt.f32 	%p4, %f1, 0f4086232B;
	@%p4 bra 	$L__BB21_7;
	setp.lt.f64 	%p5, %fd4, 0d0000000000000000;
	add.f64 	%fd101, %fd4, 0d7FF0000000000000;
	selp.f64 	%fd108, 0d0000000000000000, %fd101, %p5;
	setp.geu.f32 	%p6, %f1, 0f40874800;
	@%p6 bra 	$L__BB21_7;
	shr.u32 	%r36, %r13, 31;
	add.s32 	%r37, %r13, %r36;
	shr.s32 	%r38, %r37, 1;
	shl.b32 	%r39, %r38, 20;
	add.s32 	%r40, %r15, %r39;
	mov.b64 	%fd102, {%r14, %r40};
	sub.s32 	%r41, %r13, %r38;
	shl.b32 	%r42, %r41, 20;
	add.s32 	%r43, %r42, 1072693248;
	mov.b32 	%r44, 0;
	mov.b64 	%fd103, {%r44, %r43};
	mul.f64 	%fd108, %fd103, %fd102;
$L__BB21_7:
	abs.f64 	%fd104, %fd108;
	setp.eq.f64 	%p7, %fd104, 0d7FF0000000000000;
	fma.rn.f64 	%fd105, %fd108, %fd5, %fd108;
	selp.f64 	%fd106, %fd108, %fd105, %p7;
	st.param.f64 	[func_retval0], %fd106;
	ret;

}


// ===== COMPILED SASS (sm_100) =====

	.target	sm_100

	.elftype	@"ET_EXEC"


//--------------------- .note.nv.tkinfo           --------------------------
	.section	.note.nv.tkinfo,"",@"SHT_NOTE"
	.sectionflags	@"SHF_NOTE_NV_TKINFO"
	.tkinfo
        /*0018*/ 	.word	0x00000002
        /*0030*/ 	.string	""
        /*0030*/ 	.string	"ptxas"
        /*0030*/ 	.string	"Cuda compilation tools, release 13.0, V13.0.88"
        /*0030*/ 	.string	"Build cuda_13.0.r13.0/compiler.36424714_0"
        /*0030*/ 	.string	"-arch sm_100 -m 64 "



//--------------------- .note.nv.cuinfo           --------------------------
	.section	.note.nv.cuinfo,"",@"SHT_NOTE"
	.sectionflags	@"SHF_NOTE_NV_CUINFO"
        /*0018*/ 	.short	0x0002
        /*001a*/ 	.short	0x0064
        /*001c*/ 	.short	0x0082
	.zero		2


//--------------------- .nv.info                  --------------------------
	.section	.nv.info,"",@"SHT_CUDA_INFO"
	.align	4


	//----- nvinfo : EIATTR_REGCOUNT
	.align		4
        /*0000*/ 	.byte	0x04, 0x2f
        /*0002*/ 	.short	(.L_4 - .L_3)
	.align		4
.L_3:
        /*0004*/ 	.word	index@(_Z10cuda_cal_cPf)
        /*0008*/ 	.word	0x0000000e


	//----- nvinfo : EIATTR_FRAME_SIZE
	.align		4
.L_4:
        /*000c*/ 	.byte	0x04, 0x11
        /*000e*/ 	.short	(.L_6 - .L_5)
	.align		4
.L_5:
        /*0010*/ 	.word	index@(_Z10cuda_cal_cPf)
        /*0014*/ 	.word	0x00000000


	//----- nvinfo : EIATTR_REGCOUNT
	.align		4
.L_6:
        /*0018*/ 	.byte	0x04, 0x2f
        /*001a*/ 	.short	(.L_8 - .L_7)
	.align		4
.L_7:
        /*001c*/ 	.word	index@(_Z19cuda_ricker_waveletPfffi)
        /*0020*/ 	.word	0x00000012


	//----- nvinfo : EIATTR_FRAME_SIZE
	.align		4
.L_8:
        /*0024*/ 	.byte	0x04, 0x11
        /*0026*/ 	.short	(.L_10 - .L_9)
	.align		4
.L_9:
        /*0028*/ 	.word	index@($__internal_11_$__cuda_sm20_dblrcp_rn_slowpath_v3)
        /*002c*/ 	.word	0x00000000


	//----- nvinfo : EIATTR_FRAME_SIZE
	.align		4
.L_10:
        /*0030*/ 	.byte	0x04, 0x11
        /*0032*/ 	.short	(.L_12 - .L_11)
	.align		4
.L_11:
        /*0034*/ 	.word	index@(_Z19cuda_ricker_waveletPfffi)
        /*0038*/ 	.word	0x00000000


	//----- nvinfo : EIATTR_REGCOUNT
	.align		4
.L_12:
        /*003c*/ 	.byte	0x04, 0x2f
        /*003e*/ 	.short	(.L_14 - .L_13)
	.align		4
.L_13:
        /*0040*/ 	.word	index@(_Z10cuda_set_sPiiiiiiii)
        /*0044*/ 	.word	0x0000000a


	//----- nvinfo : EIATTR_FRAME_SIZE
	.align		4
.L_14:
        /*0048*/ 	.byte	0x04, 0x11
        /*004a*/ 	.short	(.L_16 - .L_15)
	.align		4
.L_15:
        /*004c*/ 	.word	index@(_Z10cuda_set_sPiiiiiiii)
        /*0050*/ 	.word	0x00000000


	//----- nvinfo : EIATTR_REGCOUNT
	.align		4
.L_16:
        /*0054*/ 	.byte	0x04, 0x2f
        /*0056*/ 	.short	(.L_18 - .L_17)
	.align		4
.L_17:
        /*0058*/ 	.word	index@(_Z10cuda_set_gPiiii)
        /*005c*/ 	.word	0x0000000c


	//----- nvinfo : EIATTR_FRAME_SIZE
	.align		4
.L_18:
        /*0060*/ 	.byte	0x04, 0x11
        /*0062*/ 	.short	(.L_20 - .L_19)
	.align		4
.L_19:
        /*0064*/ 	.word	index@(_Z10cuda_set_gPiiii)
        /*0068*/ 	.word	0x00000000


	//----- nvinfo : EIATTR_REGCOUNT
	.align		4
.L_20:
        /*006c*/ 	.byte	0x04, 0x2f
        /*006e*/ 	.short	(.L_22 - .L_21)
	.align		4
.L_21:
        /*0070*/ 	.word	index@(_Z15cuda_trans_x2txPfS_iiib)
        /*0074*/ 	.word	0x0000000c


	//----- nvinfo : EIATTR_FRAME_SIZE
	.align		4
.L_22:
        /*0078*/ 	.byte	0x04, 0x11
        /*007a*/ 	.short	(.L_24 - .L_23)
	.align		4
.L_23:
        /*007c*/ 	.word	index@(_Z15cuda_trans_x2txPfS_iiib)
        /*0080*/ 	.word	0x00000000


	//----- nvinfo : EIATTR_REGCOUNT
	.align		4
.L_24:
        /*0084*/ 	.byte	0x04, 0x2f
        /*0086*/ 	.short	(.L_26 - .L_25)
	.align		4
.L_25:
        /*0088*/ 	.word	index@(_Z16cuda_absorb_bndrPfS_S_S_iif)
        /*008c*/ 	.word	0x0000001e


	//----- nvinfo : EIATTR_FRAME_SIZE
	.align		4
.L_26:
        /*0090*/ 	.byte	0x04, 0x11
        /*0092*/ 	.short	(.L_28 - .L_27)
	.align		4
.L_27:
        /*0094*/ 	.word	index@($_Z16cuda_absorb_bndrPfS_S_S_iif$__internal_accurate_pow)
        /*0098*/ 	.word	0x00000000


	//----- nvinfo : EIATTR_FRAME_SIZE
	.align		4
.L_28:
        /*009c*/ 	.byte	0x04, 0x11
        /*009e*/ 	.short	(.L_30 - .L_29)
	.align		4
.L_29:
        /*00a0*/ 	.word	index@($__internal_10_$__cuda_sm20_div_rn_f64_full)
        /*00a4*/ 	.word	0x00000000


	//----- nvinfo : EIATTR_FRAME_SIZE
	.align		4
.L_30:
        /*00a8*/ 	.byte	0x04, 0x11
        /*00aa*/ 	.short	(.L_32 - .L_31)
	.align		4
.L_31:
        /*00ac*/ 	.word	index@(_Z16cuda_absorb_bndrPfS_S_S_iif)
        /*00b0*/ 	.word	0x00000000


	//----- nvinfo : EIATTR_REGCOUNT
	.align		4
.L_32:
        /*00b4*/ 	.byte	0x04, 0x2f
        /*00b6*/ 	.short	(.L_34 - .L_33)
	.align		4
.L_33:
        /*00b8*/ 	.word	index@(_Z11cuda_recordPfS_Piib)
        /*00bc*/ 	.word	0x0000000c


	//----- nvinfo : EIATTR_FRAME_SIZE
	.align		4
.L_34:
        /*00c0*/ 	.byte	0x04, 0x11
        /*00c2*/ 	.short	(.L_36 - .L_35)
	.align		4
.L_35:
        /*00c4*/ 	.word	index@(_Z11cuda_recordPfS_Piib)
        /*00c8*/ 	.word	0x00000000


	//----- nvinfo : EIATTR_REGCOUNT
	.align		4
.L_36:
        /*00cc*/ 	.byte	0x04, 0x2f
        /*00ce*/ 	.short	(.L_38 - .L_37)
	.align		4
.L_37:
        /*00d0*/ 	.word	index@(_Z15cuda_add_sourcebPfS_Pii)
        /*00d4*/ 	.word	0x0000000e


	//----- nvinfo : EIATTR_FRAME_SIZE
	.align		4
.L_38:
        /*00d8*/ 	.byte	0x04, 0x11
        /*00da*/ 	.short	(.L_40 - .L_39)
	.align		4
.L_39:
        /*00dc*/ 	.word	index@(_Z15cuda_add_sourcebPfS_Pii)
        /*00e0*/ 	.word	0x00000000


	//----- nvinfo : EIATTR_REGCOUNT
	.align		4
.L_40:
        /*00e4*/ 	.byte	0x04, 0x2f
        /*00e6*/ 	.short	(.L_42 - .L_41)
	.align		4
.L_41:
        /*00e8*/ 	.word	index@(_Z14cuda_step_fd2dPfS_S_S_S_S_S_ffiibPiii)
        /*00ec*/ 	.word	0x00000020


	//----- nvinfo : EIATTR_FRAME_SIZE
	.align		4
.L_42:
        /*00f0*/ 	.byte	0x04, 0x11
        /*00f2*/ 	.short	(.L_44 - .L_43)
	.align		4
.L_43:
        /*00f4*/ 	.word	index@($_Z14cuda_step_fd2dPfS_S_S_S_S_S_ffiibPiii$__internal_trig_reduction_slowpathd)
        /*00f8*/ 	.word	0x00000028


	//----- nvinfo : EIATTR_FRAME_SIZE
	.align		4
.L_44:
        /*00fc*/ 	.byte	0x04, 0x11
        /*00fe*/ 	.short	(.L_46 - .L_45)
	.align		4
.L_45:
        /*0100*/ 	.word	index@($__internal_9_$__cuda_sm20_sqrt_rn_f32_slowpath)
        /*0104*/ 	.word	0x00000028


	//----- nvinfo : EIATTR_FRAME_SIZE
	.align		4
.L_46:
        /*0108*/ 	.byte	0x04, 0x11
        /*010a*/ 	.short	(.L_48 - .L_47)
	.align		4
.L_47:
        /*010c*/ 	.word	index@($__internal_8_$__cuda_sm20_div_rn_f64_full)
        /*0110*/ 	.word	0x00000028


	//----- nvinfo : EIATTR_FRAME_SIZE
	.align		4
.L_48:
        /*0114*/ 	.byte	0x04, 0x11
        /*0116*/ 	.short	(.L_50 - .L_49)
	.align		4
.L_49:
        /*0118*/ 	.word	index@(_Z14cuda_step_fd2dPfS_S_S_S_S_S_ffiibPiii)
        /*011c*/ 	.word	0x00000028


	//----- nvinfo : EIATTR_REGCOUNT
	.align		4
.L_50:
        /*0120*/ 	.byte	0x04, 0x2f
        /*0122*/ 	.short	(.L_52 - .L_51)
	.align		4
.L_51:
        /*0124*/ 	.word	index@(_Z14cuda_set_cooLRPiS_ii)
        /*0128*/ 	.word	0x0000000c


	//----- nvinfo : EIATTR_FRAME_SIZE
	.align		4
.L_52:
        /*012c*/ 	.byte	0x04, 0x11
        /*012e*/ 	.short	(.L_54 - .L_53)
	.align		4
.L_53:
        /*0130*/ 	.word	index@(_Z14cuda_set_cooLRPiS_ii)
        /*0134*/ 	.word	0x00000000


	//----- nvinfo : EIATTR_REGCOUNT
	.align		4
.L_54:
        /*0138*/ 	.byte	0x04, 0x2f
        /*013a*/ 	.short	(.L_56 - .L_55)
	.align		4
.L_55:
        /*013c*/ 	.word	index@(_Z14cuda_set_cooUDPiS_ii)
        /*0140*/ 	.word	0x0000000c


	//----- nvinfo : EIATTR_FRAME_SIZE
	.align		4
.L_56:
        /*0144*/ 	.byte	0x04, 0x11
        /*0146*/ 	.short	(.L_58 - .L_57)
	.align		4
.L_57:
        /*0148*/ 	.word	index@(_Z14cuda_set_cooUDPiS_ii)
        /*014c*/ 	.word	0x00000000


	//----- nvinfo : EIATTR_REGCOUNT
	.align		4
.L_58:
        /*0150*/ 	.byte	0x04, 0x2f
        /*0152*/ 	.short	(.L_60 - .L_59)
	.align		4
.L_59:
        /*0154*/ 	.word	index@(_Z11cuda_s_bndrPfS_S_S_PiS0_S0_S0_iib)
        /*0158*/ 	.word	0x00000010


	//----- nvinfo : EIATTR_FRAME_SIZE
	.align		4
.L_60:
        /*015c*/ 	.byte	0x04, 0x11
        /*015e*/ 	.short	(.L_62 - .L_61)
	.align		4
.L_61:
        /*0160*/ 	.word	index@(_Z11cuda_s_bndrPfS_S_S_PiS0_S0_S0_iib)
        /*0164*/ 	.word	0x00000000


	//----- nvinfo : EIATTR_REGCOUNT
	.align		4
.L_62:
        /*0168*/ 	.byte	0x04, 0x2f
        /*016a*/ 	.short	(.L_64 - .L_63)
	.align		4
.L_63:
        /*016c*/ 	.word	index@(_Z13cuda_cal_corrPfS_S_ii)
        /*0170*/ 	.word	0x0000000c


	//----- nvinfo : EIATTR_FRAME_SIZE
	.align		4
.L_64:
        /*0174*/ 	.byte	0x04, 0x11
        /*0176*/ 	.short	(.L_66 - .L_65)
	.align		4
.L_65:
        /*0178*/ 	.word	index@(_Z13cuda_cal_corrPfS_S_ii)
        /*017c*/ 	.word	0x00000000


	//----- nvinfo : EIATTR_REGCOUNT
	.align		4
.L_66:
        /*0180*/ 	.byte	0x04, 0x2f
        /*0182*/ 	.short	(.L_68 - .L_67)
	.align		4
.L_67:
        /*0184*/ 	.word	index@(_Z21cuda_cal_illum_matrixPfS_ii)
        /*0188*/ 	.word	0x0000000a


	//----- nvinfo : EIATTR_FRAME_SIZE
	.align		4
.L_68:
        /*018c*/ 	.byte	0x04, 0x11
        /*018e*/ 	.short	(.L_70 - .L_69)
	.align		4
.L_69:
        /*0190*/ 	.word	index@(_Z21cuda_cal_illum_matrixPfS_ii)
        /*0194*/ 	.word	0x00000000


	//----- nvinfo : EIATTR_REGCOUNT
	.align		4
.L_70:
        /*0198*/ 	.byte	0x04, 0x2f
        /*019a*/ 	.short	(.L_72 - .L_71)
	.align		4
.L_71:
        /*019c*/ 	.word	index@(_Z17cuda_illuminationPfS_S_S_ii)
        /*01a0*/ 	.word	0x00000014


	//----- nvinfo : EIATTR_FRAME_SIZE
	.align		4
.L_72:
        /*01a4*/ 	.byte	0x04, 0x11
        /*01a6*/ 	.short	(.L_74 - .L_73)
	.align		4
.L_73:
        /*01a8*/ 	.word	index@($__internal_7_$__cuda_sm3x_div_rn_noftz_f32_slowpath)
        /*01ac*/ 	.word	0x00000000


	//----- nvinfo : EIATTR_FRAME_SIZE
	.align		4
.L_74:
        /*01b0*/ 	.byte	0x04, 0x11
        /*01b2*/ 	.short	(.L_76 - .L_75)
	.align		4
.L_75:
        /*01b4*/ 	.word	index@(_Z17cuda_illuminationPfS_S_S_ii)
        /*01b8*/ 	.word	0x00000000


	//----- nvinfo : EIATTR_REGCOUNT
	.align		4
.L_76:
        /*01bc*/ 	.byte	0x04, 0x2f
        /*01be*/ 	.short	(.L_78 - .L_77)
	.align		4
.L_77:
        /*01c0*/ 	.word	index@(_Z16cuda_mute_directPfiiffifffPii)
        /*01c4*/ 	.word	0x00000016


	//----- nvinfo : EIATTR_FRAME_SIZE
	.align		4
.L_78:
        /*01c8*/ 	.byte	0x04, 0x11
        /*01ca*/ 	.short	(.L_80 - .L_79)
	.align		4
.L_79:
        /*01cc*/ 	.word	index@($__internal_6_$__cuda_sm3x_div_rn_noftz_f32_slowpath)
        /*01d0*/ 	.word	0x00000000


	//----- nvinfo : EIATTR_FRAME_SIZE
	.align		4
.L_80:
        /*01d4*/ 	.byte	0x04, 0x11
        /*01d6*/ 	.short	(.L_82 - .L_81)
	.align		4
.L_81:
        /*01d8*/ 	.word	index@($__internal_5_$__cuda_sm20_sqrt_rn_f32_slowpath)
        /*01dc*/ 	.word	0x00000000


	//----- nvinfo : EIATTR_FRAME_SIZE
	.align		4
.L_82:
        /*01e0*/ 	.byte	0x04, 0x11
        /*01e2*/ 	.short	(.L_84 - .L_83)
	.align		4
.L_83:
        /*01e4*/ 	.word	index@($__internal_4_$__cuda_sm20_div_rn_f64_full)
        /*01e8*/ 	.word	0x00000000


	//----- nvinfo : EIATTR_FRAME_SIZE
	.align		4
.L_84:
        /*01ec*/ 	.byte	0x04, 0x11
        /*01ee*/ 	.short	(.L_86 - .L_85)
	.align		4
.L_85:
        /*01f0*/ 	.word	index@(_Z16cuda_mute_directPfiiffifffPii)
        /*01f4*/ 	.word	0x00000000


	//----- nvinfo : EIATTR_REGCOUNT
	.align		4
.L_86:
        /*01f8*/ 	.byte	0x04, 0x2f
        /*01fa*/ 	.short	(.L_88 - .L_87)
	.align		4
.L_87:
        /*01fc*/ 	.word	index@(_Z10cuda_mut_vPfS_S_S_S_S_ii)
        /*0200*/ 	.word	0x00000012


	//----- nvinfo : EIATTR_FRAME_SIZE
	.align		4
.L_88:
        /*0204*/ 	.byte	0x04, 0x11
        /*0206*/ 	.short	(.L_90 - .L_89)
	.align		4
.L_89:
        /*0208*/ 	.word	index@(_Z10cuda_mut_vPfS_S_S_S_S_ii)
        /*020c*/ 	.word	0x00000000


	//----- nvinfo : EIATTR_REGCOUNT
	.align		4
.L_90:
        /*0210*/ 	.byte	0x04, 0x2f
        /*0212*/ 	.short	(.L_92 - .L_91)
	.align		4
.L_91:
        /*0214*/ 	.word	index@(_Z15cuda_differencePfS_ii)
        /*0218*/ 	.word	0x0000000a


	//----- nvinfo : EIATTR_FRAME_SIZE
	.align		4
.L_92:
        /*021c*/ 	.byte	0x04, 0x11
        /*021e*/ 	.short	(.L_94 - .L_93)
	.align		4
.L_93:
        /*0220*/ 	.word	index@(_Z15cuda_differencePfS_ii)
        /*0224*/ 	.word	0x00000000


	//----- nvinfo : EIATTR_REGCOUNT
	.align		4
.L_94:
        /*0228*/ 	.byte	0x04, 0x2f
        /*022a*/ 	.short	(.L_96 - .L_95)
	.align		4
.L_95:
        /*022c*/ 	.word	index@(_Z20cuda_poynting_adcigsPfS_S_S_S_iiiffS_PiS_)
        /*0230*/ 	.word	0x00000020


	//----- nvinfo : EIATTR_FRAME_SIZE
	.align		4
.L_96:
        /*0234*/ 	.byte	0x04, 0x11
        /*0236*/ 	.short	(.L_98 - .L_97)
	.align		4
.L_97:
        /*0238*/ 	.word	index@($__internal_3_$__cuda_sm3x_div_rn_noftz_f32_slowpath)
        /*023c*/ 	.word	0x00000000


	//----- nvinfo : EIATTR_FRAME_SIZE
	.align		4
.L_98:
        /*0240*/ 	.byte	0x04, 0x11
        /*0242*/ 	.short	(.L_100 - .L_99)
	.align		4
.L_99:
        /*0244*/ 	.word	index@($__internal_2_$__cuda_sm20_sqrt_rn_f32_slowpath)
        /*0248*/ 	.word	0x00000000


	//----- nvinfo : EIATTR_FRAME_SIZE
	.align		4
.L_100:
        /*024c*/ 	.byte	0x04, 0x11
        /*024e*/ 	.short	(.L_102 - .L_101)
	.align		4
.L_101:
        /*0250*/ 	.word	index@($__internal_1_$__cuda_sm20_div_rn_f64_full)
        /*0254*/ 	.word	0x00000000


	//----- nvinfo : EIATTR_FRAME_SIZE
	.align		4
.L_102:
        /*0258*/ 	.byte	0x04, 0x11
        /*025a*/ 	.short	(.L_104 - .L_103)
	.align		4
.L_103:
        /*025c*/ 	.word	index@(_Z20cuda_poynting_adcigsPfS_S_S_S_iiiffS_PiS_)
        /*0260*/ 	.word	0x00000000


	//----- nvinfo : EIATTR_REGCOUNT
	.align		4
.L_104:
        /*0264*/ 	.byte	0x04, 0x2f
        /*0266*/ 	.short	(.L_106 - .L_105)
	.align		4
.L_105:
        /*0268*/ 	.word	index@(_Z18cuda_smooth_adcigsPfiiii)
        /*026c*/ 	.word	0x00000020


	//----- nvinfo : EIATTR_FRAME_SIZE
	.align		4
.L_106:
        /*0270*/ 	.byte	0x04, 0x11
        /*0272*/ 	.short	(.L_108 - .L_107)
	.align		4
.L_107:
        /*0274*/ 	.word	index@($__internal_0_$__cuda_sm3x_div_rn_noftz_f32_slowpath)
        /*0278*/ 	.word	0x00000000


	//----- nvinfo : EIATTR_FRAME_SIZE
	.align		4
.L_108:
        /*027c*/ 	.byte	0x04, 0x11
        /*027e*/ 	.short	(.L_110 - .L_109)
	.align		4
.L_109:
        /*0280*/ 	.word	index@(_Z18cuda_smooth_adcigsPfiiii)
        /*0284*/ 	.word	0x00000000


	//----- nvinfo : EIATTR_MIN_STACK_SIZE
	.align		4
.L_110:
        /*0288*/ 	.byte	0x04, 0x12
        /*028a*/ 	.short	(.L_112 - .L_111)
	.align		4
.L_111:
        /*028c*/ 	.word	index@(_Z18cuda_smooth_adcigsPfiiii)
        /*0290*/ 	.word	0x00000000


	//----- nvinfo : EIATTR_MIN_STACK_SIZE
	.align		4
.L_112:
        /*0294*/ 	.byte	0x04, 0x12
        /*0296*/ 	.short	(.L_114 - .L_113)
	.align		4
.L_113:
        /*0298*/ 	.word	index@(_Z20cuda_poynting_adcigsPfS_S_S_S_iiiffS_PiS_)
        /*029c*/ 	.word	0x00000000


	//----- nvinfo : EIATTR_MIN_STACK_SIZE
	.align		4
.L_114:
        /*02a0*/ 	.byte	0x04, 0x12
        /*02a2*/ 	.short	(.L_116 - .L_115)
	.align		4
.L_115:
        /*02a4*/ 	.word	index@(_Z15cuda_differencePfS_ii)
        /*02a8*/ 	.word	0x00000000


	//----- nvinfo : EIATTR_MIN_STACK_SIZE
	.align		4
.L_116:
        /*02ac*/ 	.byte	0x04, 0x12
        /*02ae*/ 	.short	(.L_118 - .L_117)
	.align		4
.L_117:
        /*02b0*/ 	.word	index@(_Z10cuda_mut_vPfS_S_S_S_S_ii)
        /*02b4*/ 	.word	0x00000000


	//----- nvinfo : EIATTR_MIN_STACK_SIZE
	.align		4
.L_118:
        /*02b8*/ 	.byte	0x04, 0x12
        /*02ba*/ 	.short	(.L_120 - .L_119)
	.align		4
.L_119:
        /*02bc*/ 	.word	index@(_Z16cuda_mute_directPfiiffifffPii)
        /*02c0*/ 	.word	0x00000000


	//----- nvinfo : EIATTR_MIN_STACK_SIZE
	.align		4
.L_120:
        /*02c4*/ 	.byte	0x04, 0x12
        /*02c6*/ 	.short	(.L_122 - .L_121)
	.align		4
.L_121:
        /*02c8*/ 	.word	index@(_Z17cuda_illuminationPfS_S_S_ii)
        /*02cc*/ 	.word	0x00000000


	//----- nvinfo : EIATTR_MIN_STACK_SIZE
	.align		4
.L_122:
        /*02d0*/ 	.byte	0x04, 0x12
        /*02d2*/ 	.short	(.L_124 - .L_123)
	.align		4
.L_123:
        /*02d4*/ 	.word	index@(_Z21cuda_cal_illum_matrixPfS_ii)
        /*02d8*/ 	.word	0x00000000


	//----- nvinfo : EIATTR_MIN_STACK_SIZE
	.align		4
.L_124:
        /*02dc*/ 	.byte	0x04, 0x12
        /*02de*/ 	.short	(.L_126 - .L_125)
	.align		4
.L_125:
        /*02e0*/ 	.word	index@(_Z13cuda_cal_corrPfS_S_ii)
        /*02e4*/ 	.word	0x00000000


	//----- nvinfo : EIATTR_MIN_STACK_SIZE
	.align		4
.L_126:
        /*02e8*/ 	.byte	0x04, 0x12
        /*02ea*/ 	.short	(.L_128 - .L_127)
	.align		4
.L_127:
        /*02ec*/ 	.word	index@(_Z11cuda_s_bndrPfS_S_S_PiS0_S0_S0_iib)
        /*02f0*/ 	.word	0x00000000


	//----- nvinfo : EIATTR_MIN_STACK_SIZE
	.align		4
.L_128:
        /*02f4*/ 	.byte	0x04, 0x12
        /*02f6*/ 	.short	(.L_130 - .L_129)
	.align		4
.L_129:
        /*02f8*/ 	.word	index@(_Z14cuda_set_cooUDPiS_ii)
        /*02fc*/ 	.word	0x00000000


	//----- nvinfo : EIATTR_MIN_STACK_SIZE
	.align		4
.L_130:
        /*0300*/ 	.byte	0x04, 0x12
        /*0302*/ 	.short	(.L_132 - .L_131)
	.align		4
.L_131:
        /*0304*/ 	.word	index@(_Z14cuda_set_cooLRPiS_ii)
        /*0308*/ 	.word	0x00000000


	//----- nvinfo : EIATTR_MIN_STACK_SIZE
	.align		4
.L_132:
        /*030c*/ 	.byte	0x04, 0x12
        /*030e*/ 	.short	(.L_134 - .L_133)
	.align		4
.L_133:
        /*0310*/ 	.word	index@(_Z14cuda_step_fd2dPfS_S_S_S_S_S_ffiibPiii)
        /*0314*/ 	.word	0x00000028


	//----- nvinfo : EIATTR_MIN_STACK_SIZE
	.align		4
.L_134:
        /*0318*/ 	.byte	0x04, 0x12
        /*031a*/ 	.short	(.L_136 - .L_135)
	.align		4
.L_135:
        /*031c*/ 	.word	index@(_Z15cuda_add_sourcebPfS_Pii)
        /*0320*/ 	.word	0x00000000


	//----- nvinfo : EIATTR_MIN_STACK_SIZE
	.align		4
.L_136:
        /*0324*/ 	.byte	0x04, 0x12
        /*0326*/ 	.short	(.L_138 - .L_137)
	.align		4
.L_137:
        /*0328*/ 	.word	index@(_Z11cuda_recordPfS_Piib)
        /*032c*/ 	.word	0x00000000


	//----- nvinfo : EIATTR_MIN_STACK_SIZE
	.align		4
.L_138:
        /*0330*/ 	.byte	0x04, 0x12
        /*0332*/ 	.short	(.L_140 - .L_139)
	.align		4
.L_139:
        /*0334*/ 	.word	index@(_Z16cuda_absorb_bndrPfS_S_S_iif)
        /*0338*/ 	.word	0x00000000


	//----- nvinfo : EIATTR_MIN_STACK_SIZE
	.align		4
.L_140:
        /*033c*/ 	.byte	0x04, 0x12
        /*033e*/ 	.short	(.L_142 - .L_141)
	.align		4
.L_141:
        /*0340*/ 	.word	index@(_Z15cuda_trans_x2txPfS_iiib)
        /*0344*/ 	.word	0x00000000


	//----- nvinfo : EIATTR_MIN_STACK_SIZE
	.align		4
.L_142:
        /*0348*/ 	.byte	0x04, 0x12
        /*034a*/ 	.short	(.L_144 - .L_143)
	.align		4
.L_143:
        /*034c*/ 	.word	index@(_Z10cuda_set_gPiiii)
        /*0350*/ 	.word	0x00000000


	//----- nvinfo : EIATTR_MIN_STACK_SIZE
	.align		4
.L_144:
        /*0354*/ 	.byte	0x04, 0x12
        /*0356*/ 	.short	(.L_146 - .L_145)
	.align		4
.L_145:
        /*0358*/ 	.word	index@(_Z10cuda_set_sPiiiiiiii)
        /*035c*/ 	.word	0x00000000


	//----- nvinfo : EIATTR_MIN_STACK_SIZE
	.align		4
.L_146:
        /*0360*/ 	.byte	0x04, 0x12
        /*0362*/ 	.short	(.L_148 - .L_147)
	.align		4
.L_147:
        /*0364*/ 	.word	index@(_Z19cuda_ricker_waveletPfffi)
        /*0368*/ 	.word	0x00000000


	//----- nvinfo : EIATTR_MIN_STACK_SIZE
	.align		4
.L_148:
        /*036c*/ 	.byte	0x04, 0x12
        /*036e*/ 	.short	(.L_150 - .L_149)
	.align		4
.L_149:
        /*0370*/ 	.word	index@(_Z10cuda_cal_cPf)
        /*0374*/ 	.word	0x00000000
.L_150:


//--------------------- .nv.compat                --------------------------
	.section	.nv.compat,"",@"SHT_CUDA_COMPAT_INFO"
	.align	4
        /*0000*/ 	.byte	0x02, 0x09, 0x00, 0x00, 0x02, 0x02, 0x01, 0x00, 0x02, 0x05, 0x05, 0x00, 0x03, 0x07, 0x01, 0x01
        /*0010*/ 	.byte	0x02, 0x03, 0x00, 0x00, 0x02, 0x06, 0x01, 0x00, 0x04, 0x0b, 0x08, 0x00, 0x01, 0x00, 0x00, 0x00
        /*0020*/ 	.byte	0x00, 0x00, 0x00, 0x00


//--------------------- .nv.info._Z18cuda_smooth_adcigsPfiiii --------------------------
	.section	.nv.info._Z18cuda_smooth_adcigsPfiiii,"",@"SHT_CUDA_INFO"
	.sectionflags	@""
	.align	4


	//----- nvinfo : EIATTR_CUDA_API_VERSION
	.align		4
        /*0000*/ 	.byte	0x04, 0x37
        /*0002*/ 	.short	(.L_152 - .L_151)
.L_151:
        /*0004*/ 	.word	0x00000082


	//----- nvinfo : EIATTR_KPARAM_INFO
	.align		4
.L_152:
        /*0008*/ 	.byte	0x04, 0x17
        /*000a*/ 	.short	(.L_154 - .L_153)
.L_153:
        /*000c*/ 	.word	0x00000000
        /*0010*/ 	.short	0x0004
        /*0012*/ 	.short	0x0014
        /*0014*/ 	.byte	0x00, 0xf0, 0x11, 0x00


	//----- nvinfo : EIATTR_KPARAM_INFO
	.align		4
.L_154:
        /*0018*/ 	.byte	0x04, 0x17
        /*001a*/ 	.short	(.L_156 - .L_155)
.L_155:
        /*001c*/ 	.word	0x00000000
        /*0020*/ 	.short	0x0003
        /*0022*/ 	.short	0x0010
        /*0024*/ 	.byte	0x00, 0xf0, 0x11, 0x00


	//----- nvinfo : EIATTR_KPARAM_INFO
	.align		4
.L_156:
        /*0028*/ 	.byte	0x04, 0x17
        /*002a*/ 	.short	(.L_158 - .L_157)
.L_157:
        /*002c*/ 	.word	0x00000000
        /*0030*/ 	.short	0x0002
        /*0032*/ 	.short	0x000c
        /*0034*/ 	.byte	0x00, 0xf0, 0x11, 0x00


	//----- nvinfo : EIATTR_KPARAM_INFO
	.align		4
.L_158:
        /*0038*/ 	.byte	0x04, 0x17
        /*003a*/ 	.short	(.L_160 - .L_159)
.L_159:
        /*003c*/ 	.word	0x00000000
        /*0040*/ 	.short	0x0001
        /*0042*/ 	.short	0x0008
        /*0044*/ 	.byte	0x00, 0xf0, 0x11, 0x00


	//----- nvinfo : EIATTR_KPARAM_INFO
	.align		4
.L_160:
        /*0048*/ 	.byte	0x04, 0x17
        /*004a*/ 	.short	(.L_162 - .L_161)
.L_161:
        /*004c*/ 	.word	0x00000000
        /*0050*/ 	.short	0x0000
        /*0052*/ 	.short	0x0000
        /*0054*/ 	.byte	0x00, 0xf5, 0x21, 0x00


	//----- nvinfo : EIATTR_SPARSE_MMA_MASK
	.align		4
.L_162:
        /*0058*/ 	.byte	0x03, 0x50
        /*005a*/ 	.short	0x0000


	//----- nvinfo : EIATTR_MAXREG_COUNT
	.align		4
        /*005c*/ 	.byte	0x03, 0x1b
        /*005e*/ 	.short	0x00ff


	//----- nvinfo : EIATTR_MERCURY_ISA_VERSION
	.align		4
        /*0060*/ 	.byte	0x03, 0x5f
        /*0062*/ 	.short	0x0101


	//----- nvinfo : EIATTR_VRC_CTA_INIT_COUNT
	.align		4
        /*0064*/ 	.byte	0x02, 0x4a
	.zero		1
	.zero		1


	//----- nvinfo : EIATTR_EXIT_INSTR_OFFSETS
	.align		4
        /*0068*/ 	.byte	0x04, 0x1c
        /*006a*/ 	.short	(.L_164 - .L_163)


	//   ....[0]....
.L_163:
        /*006c*/ 	.word	0x00000260


	//   ....[1]....
        /*0070*/ 	.word	0x000002a0


	//   ....[2]....
        /*0074*/ 	.word	0x000018f0


	//----- nvinfo : EIATTR_CRS_STACK_SIZE
	.align		4
.L_164:
        /*0078*/ 	.byte	0x04, 0x1e
        /*007a*/ 	.short	(.L_166 - .L_165)
.L_165:
        /*007c*/ 	.word	0x00000000


	//----- nvinfo : EIATTR_CBANK_PARAM_SIZE
	.align		4
.L_166:
        /*0080*/ 	.byte	0x03, 0x19
        /*0082*/ 	.short	0x0018


	//----- nvinfo : EIATTR_PARAM_CBANK
	.align		4
        /*0084*/ 	.byte	0x04, 0x0a
        /*0086*/ 	.short	(.L_168 - .L_167)
	.align		4
.L_167:
        /*0088*/ 	.word	index@(.nv.constant0._Z18cuda_smooth_adcigsPfiiii)
        /*008c*/ 	.short	0x0380
        /*008e*/ 	.short	0x0018


	//----- nvinfo : EIATTR_SW_WAR
	.align		4
.L_168:
        /*0090*/ 	.byte	0x04, 0x36
        /*0092*/ 	.short	(.L_170 - .L_169)
.L_169:
        /*0094*/ 	.word	0x00000008
.L_170:


//--------------------- .nv.info._Z20cuda_poynting_adcigsPfS_S_S_S_iiiffS_PiS_ --------------------------
	.section	.nv.info._Z20cuda_poynting_adcigsPfS_S_S_S_iiiffS_PiS_,"",@"SHT_CUDA_INFO"
	.sectionflags	@""
	.align	4


	//----- nvinfo : EIATTR_CUDA_API_VERSION
	.align		4
        /*0000*/ 	.byte	0x04, 0x37
        /*0002*/ 	.short	(.L_172 - .L_171)
.L_171:
        /*0004*/ 	.word	0x00000082


	//----- nvinfo : EIATTR_KPARAM_INFO
	.align		4
.L_172:
        /*0008*/ 	.byte	0x04, 0x17
        /*000a*/ 	.short	(.L_174 - .L_173)
.L_173:
        /*000c*/ 	.word	0x00000000
        /*0010*/ 	.short	0x000c
        /*0012*/ 	.short	0x0050
        /*0014*/ 	.byte	0x00, 0xf5, 0x21, 0x00


	//----- nvinfo : EIATTR_KPARAM_INFO
	.align		4
.L_174:
        /*0018*/ 	.byte	0x04, 0x17
        /*001a*/ 	.short	(.L_176 - .L_175)
.L_175:
        /*001c*/ 	.word	0x00000000
        /*0020*/ 	.short	0x000b
        /*0022*/ 	.short	0x0048
        /*0024*/ 	.byte	0x00, 0xf5, 0x21, 0x00


	//----- nvinfo : EIATTR_KPARAM_INFO
	.align		4
.L_176:
        /*0028*/ 	.byte	0x04, 0x17
        /*002a*/ 	.short	(.L_178 - .L_177)
.L_177:
        /*002c*/ 	.word	0x00000000
        /*0030*/ 	.short	0x000a
        /*0032*/ 	.short	0x0040
        /*0034*/ 	.byte	0x00, 0xf5, 0x21, 0x00


	//----- nvinfo : EIATTR_KPARAM_INFO
	.align		4
.L_178:
        /*0038*/ 	.byte	0x04, 0x17
        /*003a*/ 	.short	(.L_180 - .L_179)
.L_179:
        /*003c*/ 	.word	0x00000000
        /*0040*/ 	.short	0x0009
        /*0042*/ 	.short	0x0038
        /*0044*/ 	.byte	0x00, 0xf0, 0x11, 0x00


	//----- nvinfo : EIATTR_KPARAM_INFO
	.align		4
.L_180:
        /*0048*/ 	.byte	0x04, 0x17
        /*004a*/ 	.short	(.L_182 - .L_181)
.L_181:
        /*004c*/ 	.word	0x00000000
        /*0050*/ 	.short	0x0008
        /*0052*/ 	.short	0x0034
        /*0054*/ 	.byte	0x00, 0xf0, 0x11, 0x00


	//----- nvinfo : EIATTR_KPARAM_INFO
	.align		4
.L_182:
        /*0058*/ 	.byte	0x04, 0x17
        /*005a*/ 	.short	(.L_184 - .L_183)
.L_183:
        /*005c*/ 	.word	0x00000000
        /*0060*/ 	.short	0x0007
        /*0062*/ 	.short	0x0030
        /*0064*/ 	.byte	0x00, 0xf0, 0x11, 0x00


	//----- nvinfo : EIATTR_KPARAM_INFO
	.align		4
.L_184:
        /*0068*/ 	.byte	0x04, 0x17
        /*006a*/ 	.short	(.L_186 - .L_185)
.L_185:
        /*006c*/ 	.word	0x00000000
        /*0070*/ 	.short	0x0006
        /*0072*/ 	.short	0x002c
        /*0074*/ 	.byte	0x00, 0xf0, 0x11, 0x00


	//----- nvinfo : EIATTR_KPARAM_INFO
	.align		4
.L_186:
        /*0078*/ 	.byte	0x04, 0x17
        /*007a*/ 	.short	(.L_188 - .L_187)
.L_187:
        /*007c*/ 	.word	0x00000000
        /*0080*/ 	.short	0x0005
        /*0082*/ 	.short	0x0028
        /*0084*/ 	.byte	0x00, 0xf0, 0x11, 0x00


	//----- nvinfo : EIATTR_KPARAM_INFO
	.align		4
.L_188:
        /*0088*/ 	.byte	0x04, 0x17
        /*008a*/ 	.short	(.L_190 - .L_189)
.L_189:
        /*008c*/ 	.word	0x00000000
        /*0090*/ 	.short	0x0004
        /*0092*/ 	.short	0x0020
        /*0094*/ 	.byte	0x00, 0xf5, 0x21, 0x00


	//----- nvinfo : EIATTR_KPARAM_INFO
	.align		4
.L_190:
        /*0098*/ 	.byte	0x04, 0x17
        /*009a*/ 	.short	(.L_192 - .L_191)
.L_191:
        /*009c*/ 	.word	0x00000000
        /*00a0*/ 	.short	0x0003
        /*00a2*/ 	.short	0x0018
        /*00a4*/ 	.byte	0x00, 0xf5, 0x21, 0x00


	//----- nvinfo : EIATTR_KPARAM_INFO
	.align		4
.L_192:
        /*00a8*/ 	.byte	0x04, 0x17
        /*00aa*/ 	.short	(.L_194 - .L_193)
.L_193:
        /*00ac*/ 	.word	0x00000000
        /*00b0*/ 	.short	0x0002
        /*00b2*/ 	.short	0x0010
        /*00b4*/ 	.byte	0x00, 0xf5, 0x21, 0x00


	//----- nvinfo : EIATTR_KPARAM_INFO
	.align		4
.L_194:
        /*00b8*/ 	.byte	0x04, 0x17
        /*00ba*/ 	.short	(.L_196 - .L_195)
.L_195:
        /*00bc*/ 	.word	0x00000000
        /*00c0*/ 	.short	0x0001
        /*00c2*/ 	.short	0x0008
        /*00c4*/ 	.byte	0x00, 0xf5, 0x21, 0x00


	//----- nvinfo : EIATTR_KPARAM_INFO
	.align		4
.L_196:
        /*00c8*/ 	.byte	0x04, 0x17
        /*00ca*/ 	.short	(.L_198 - .L_197)
.L_197:
        /*00cc*/ 	.word	0x00000000
        /*00d0*/ 	.short	0x0000
        /*00d2*/ 	.short	0x0000
        /*00d4*/ 	.byte	0x00, 0xf5, 0x21, 0x00


	//----- nvinfo : EIATTR_SPARSE_MMA_MASK
	.align		4
.L_198:
        /*00d8*/ 	.byte	0x03, 0x50
        /*00da*/ 	.short	0x0000


	//----- nvinfo : EIATTR_MAXREG_COUNT
	.align		4
        /*00dc*/ 	.byte	0x03, 0x1b
        /*00de*/ 	.short	0x00ff


	//----- nvinfo : EIATTR_MERCURY_ISA_VERSION
	.align		4
        /*00e0*/ 	.byte	0x03, 0x5f
        /*00e2*/ 	.short	0x0101


	//----- nvinfo : EIATTR_VRC_CTA_INIT_COUNT
	.align		4
        /*00e4*/ 	.byte	0x02, 0x4a
	.zero		1
	.zero		1


	//----- nvinfo : EIATTR_EXIT_INSTR_OFFSETS
	.align		4
        /*00e8*/ 	.byte	0x04, 0x1c
        /*00ea*/ 	.short	(.L_200 - .L_199)


	//   ....[0]....
.L_199:
        /*00ec*/ 	.word	0x000012c0


	//   ....[1]....
        /*00f0*/ 	.word	0x00001350


	//   ....[2]....
        /*00f4*/ 	.word	0x00001560


	//----- nvinfo : EIATTR_CRS_STACK_SIZE
	.align		4
.L_200:
        /*00f8*/ 	.byte	0x04, 0x1e
        /*00fa*/ 	.short	(.L_202 - .L_201)
.L_201:
        /*00fc*/ 	.word	0x00000000


	//----- nvinfo : EIATTR_CBANK_PARAM_SIZE
	.align		4
.L_202:
        /*0100*/ 	.byte	0x03, 0x19
        /*0102*/ 	.short	0x0058


	//----- nvinfo : EIATTR_PARAM_CBANK
	.align		4
        /*0104*/ 	.byte	0x04, 0x0a
        /*0106*/ 	.short	(.L_204 - .L_203)
	.align		4
.L_203:
        /*0108*/ 	.word	index@(.nv.constant0._Z20cuda_poynting_adcigsPfS_S_S_S_iiiffS_PiS_)
        /*010c*/ 	.short	0x0380
        /*010e*/ 	.short	0x0058


	//----- nvinfo : EIATTR_SW_WAR
	.align		4
.L_204:
        /*0110*/ 	.byte	0x04, 0x36
        /*0112*/ 	.short	(.L_206 - .L_205)
.L_205:
        /*0114*/ 	.word	0x00000008
.L_206:


//--------------------- .nv.info._Z15cuda_differencePfS_ii --------------------------
	.section	.nv.info._Z15cuda_differencePfS_ii,"",@"SHT_CUDA_INFO"
	.sectionflags	@""
	.align	4


	//----- nvinfo : EIATTR_CUDA_API_VERSION
	.align		4
        /*0000*/ 	.byte	0x04, 0x37
        /*0002*/ 	.short	(.L_208 - .L_207)
.L_207:
        /*0004*/ 	.word	0x00000082


	//----- nvinfo : EIATTR_KPARAM_INFO
	.align		4
.L_208:
        /*0008*/ 	.byte	0x04, 0x17
        /*000a*/ 	.short	(.L_210 - .L_209)
.L_209:
        /*000c*/ 	.word	0x00000000
        /*0010*/ 	.short	0x0003
        /*0012*/ 	.short	0x0014
        /*0014*/ 	.byte	0x00, 0xf0, 0x11, 0x00


	//----- nvinfo : EIATTR_KPARAM_INFO
	.align		4
.L_210:
        /*0018*/ 	.byte	0x04, 0x17
        /*001a*/ 	.short	(.L_212 - .L_211)
.L_211:
        /*001c*/ 	.word	0x00000000
        /*0020*/ 	.short	0x0002
        /*0022*/ 	.short	0x0010
        /*0024*/ 	.byte	0x00, 0xf0, 0x11, 0x00


	//----- nvinfo : EIATTR_KPARAM_INFO
	.align		4
.L_212:
        /*0028*/ 	.byte	0x04, 0x17
        /*002a*/ 	.short	(.L_214 - .L_213)
.L_213:
        /*002c*/ 	.word	0x00000000
        /*0030*/ 	.short	0x0001
        /*0032*/ 	.short	0x0008
        /*0034*/ 	.byte	0x00, 0xf5, 0x21, 0x00


	//----- nvinfo : EIATTR_KPARAM_INFO
	.align		4
.L_214:
        /*0038*/ 	.byte	0x04, 0x17
        /*003a*/ 	.short	(.L_216 - .L_215)
.L_215:
        /*003c*/ 	.word	0x00000000
        /*0040*/ 	.short	0x0000
        /*0042*/ 	.short	0x0000
        /*0044*/ 	.byte	0x00, 0xf5, 0x21, 0x00


	//----- nvinfo : EIATTR_SPARSE_MMA_MASK
	.align		4
.L_216:
        /*0048*/ 	.byte	0x03, 0x50
        /*004a*/ 	.short	0x0000


	//----- nvinfo : EIATTR_MAXREG_COUNT
	.align		4
        /*004c*/ 	.byte	0x03, 0x1b
        /*004e*/ 	.short	0x00ff


	//----- nvinfo : EIATTR_MERCURY_ISA_VERSION
	.align		4
        /*0050*/ 	.byte	0x03, 0x5f
        /*0052*/ 	.short	0x0101


	//----- nvinfo : EIATTR_VRC_CTA_INIT_COUNT
	.align		4
        /*0054*/ 	.byte	0x02, 0x4a
	.zero		1
	.zero		1


	//----- nvinfo : EIATTR_EXIT_INSTR_OFFSETS
	.align		4
        /*0058*/ 	.byte	0x04, 0x1c
        /*005a*/ 	.short	(.L_218 - .L_217)


	//   ....[0]....
.L_217:
        /*005c*/ 	.word	0x00000080


	//   ....[1]....
        /*0060*/ 	.word	0x00000120


	//----- nvinfo : EIATTR_CBANK_PARAM_SIZE
	.align		4
.L_218:
        /*0064*/ 	.byte	0x03, 0x19
        /*0066*/ 	.short	0x0018


	//----- nvinfo : EIATTR_PARAM_CBANK
	.align		4
        /*0068*/ 	.byte	0x04, 0x0a
        /*006a*/ 	.short	(.L_220 - .L_219)
	.align		4
.L_219:
        /*006c*/ 	.word	index@(.nv.constant0._Z15cuda_differencePfS_ii)
        /*0070*/ 	.short	0x0380
        /*0072*/ 	.short	0x0018


	//----- nvinfo : EIATTR_SW_WAR
	.align		4
.L_220:
        /*0074*/ 	.byte	0x04, 0x36
        /*0076*/ 	.short	(.L_222 - .L_221)
.L_221:
        /*0078*/ 	.word	0x00000008
.L_222:


//--------------------- .nv.info._Z10cuda_mut_vPfS_S_S_S_S_ii --------------------------
	.section	.nv.info._Z10cuda_mut_vPfS_S_S_S_S_ii,"",@"SHT_CUDA_INFO"
	.sectionflags	@""
	.align	4


	//----- nvinfo : EIATTR_CUDA_API_VERSION
	.align		4
        /*0000*/ 	.byte	0x04, 0x37
        /*0002*/ 	.short	(.L_224 - .L_223)
.L_223:
        /*0004*/ 	.word	0x00000082


	//----- nvinfo : EIATTR_KPARAM_INFO
	.align		4
.L_224:
        /*0008*/ 	.byte	0x04, 0x17
        /*000a*/ 	.short	(.L_226 - .L_225)
.L_225:
        /*000c*/ 	.word	0x00000000
        /*0010*/ 	.short	0x0007
        /*0012*/ 	.short	0x0034
        /*0014*/ 	.byte	0x00, 0xf0, 0x11, 0x00


	//----- nvinfo : EIATTR_KPARAM_INFO
	.align		4
.L_226:
        /*0018*/ 	.byte	0x04, 0x17
        /*001a*/ 	.short	(.L_228 - .L_227)
.L_227:
        /*001c*/ 	.word	0x00000000
        /*0020*/ 	.short	0x0006
        /*0022*/ 	.short	0x0030
        /*0024*/ 	.byte	0x00, 0xf0, 0x11, 0x00


	//----- nvinfo : EIATTR_KPARAM_INFO
	.align		4
.L_228:
        /*0028*/ 	.byte	0x04, 0x17
        /*002a*/ 	.short	(.L_230 - .L_229)
.L_229:
        /*002c*/ 	.word	0x00000000
        /*0030*/ 	.short	0x0005
        /*0032*/ 	.short	0x0028
        /*0034*/ 	.byte	0x00, 0xf5, 0x21, 0x00


	//----- nvinfo : EIATTR_KPARAM_INFO
	.align		4
.L_230:
        /*0038*/ 	.byte	0x04, 0x17
        /*003a*/ 	.short	(.L_232 - .L_231)
.L_231:
        /*003c*/ 	.word	0x00000000
        /*0040*/ 	.short	0x0004
        /*0042*/ 	.short	0x0020
        /*0044*/ 	.byte	0x00, 0xf5, 0x21, 0x00


	//----- nvinfo : EIATTR_KPARAM_INFO
	.align		4
.L_232:
        /*0048*/ 	.byte	0x04, 0x17
        /*004a*/ 	.short	(.L_234 - .L_233)
.L_233:
        /*004c*/ 	.word	0x00000000
        /*0050*/ 	.short	0x0003
        /*0052*/ 	.short	0x0018
        /*0054*/ 	.byte	0x00, 0xf5, 0x21, 0x00


	//----- nvinfo : EIATTR_KPARAM_INFO
	.align		4
.L_234:
        /*0058*/ 	.byte	0x04, 0x17
        /*005a*/ 	.short	(.L_236 - .L_235)
.L_235:
        /*005c*/ 	.word	0x00000000
        /*0060*/ 	.short	0x0002
        /*0062*/ 	.short	0x0010
        /*0064*/ 	.byte	0x00, 0xf5, 0x21, 0x00


	//----- nvinfo : EIATTR_KPARAM_INFO
	.align		4
.L_236:
        /*0068*/ 	.byte	0x04, 0x17
        /*006a*/ 	.short	(.L_238 - .L_237)
.L_237:
        /*006c*/ 	.word	0x00000000
        /*0070*/ 	.short	0x0001
        /*0072*/ 	.short	0x0008
        /*0074*/ 	.byte	0x00, 0xf5, 0x21, 0x00


	//----- nvinfo : EIATTR_KPARAM_INFO
	.align		4
.L_238:
        /*0078*/ 	.byte	0x04, 0x17
        /*007a*/ 	.short	(.L_240 - .L_239)
.L_239:
        /*007c*/ 	.word	0x00000000
        /*0080*/ 	.short	0x0000
        /*0082*/ 	.short	0x0000
        /*0084*/ 	.byte	0x00, 0xf5, 0x21, 0x00


	//----- nvinfo : EIATTR_SPARSE_MMA_MASK
	.align		4
.L_240:
        /*0088*/ 	.byte	0x03, 0x50
        /*008a*/ 	.short	0x0000


	//----- nvinfo : EIATTR_MAXREG_COUNT
	.align		4
        /*008c*/ 	.byte	0x03, 0x1b
        /*008e*/ 	.short	0x00ff


	//----- nvinfo : EIATTR_MERCURY_ISA_VERSION
	.align		4
        /*0090*/ 	.byte	0x03, 0x5f
        /*0092*/ 	.short	0x0101


	//----- nvinfo : EIATTR_VRC_CTA_INIT_COUNT
	.align		4
        /*0094*/ 	.byte	0x02, 0x4a
	.zero		1
	.zero		1


	//----- nvinfo : EIATTR_EXIT_INSTR_OFFSETS
	.align		4
        /*0098*/ 	.byte	0x04, 0x1c
        /*009a*/ 	.short	(.L_242 - .L_241)


	//   ....[0]....
.L_241:
        /*009c*/ 	.word	0x000000a0


	//   ....[1]....
        /*00a0*/ 	.word	0x000001b0


	//----- nvinfo : EIATTR_CBANK_PARAM_SIZE
	.align		4
.L_242:
        /*00a4*/ 	.byte	0x03, 0x19
        /*00a6*/ 	.short	0x0038


	//----- nvinfo : EIATTR_PARAM_CBANK
	.align		4
        /*00a8*/ 	.byte	0x04, 0x0a
        /*00aa*/ 	.short	(.L_244 - .L_243)
	.align		4
.L_243:
        /*00ac*/ 	.word	index@(.nv.constant0._Z10cuda_mut_vPfS_S_S_S_S_ii)
        /*00b0*/ 	.short	0x0380
        /*00b2*/ 	.short	0x0038


	//----- nvinfo : EIATTR_SW_WAR
	.align		4
.L_244:
        /*00b4*/ 	.byte	0x04, 0x36
        /*00b6*/ 	.short	(.L_246 - .L_245)
.L_245:
        /*00b8*/ 	.word	0x00000008
.L_246:


//--------------------- .nv.info._Z16cuda_mute_directPfiiffifffPii --------------------------
	.section	.nv.info._Z16cuda_mute_directPfiiffifffPii,"",@"SHT_CUDA_INFO"
	.sectionflags	@""
	.align	4


	//----- nvinfo : EIATTR_CUDA_API_VERSION
	.align		4
        /*0000*/ 	.byte	0x04, 0x37
        /*0002*/ 	.short	(.L_248 - .L_247)
.L_247:
        /*0004*/ 	.word	0x00000082


	//----- nvinfo : EIATTR_KPARAM_INFO
	.align		4
.L_248:
        /*0008*/ 	.byte	0x04, 0x17
        /*000a*/ 	.short	(.L_250 - .L_249)
.L_249:
        /*000c*/ 	.word	0x00000000
        /*0010*/ 	.short	0x000a
        /*0012*/ 	.short	0x0030
        /*0014*/ 	.byte	0x00, 0xf0, 0x11, 0x00


	//----- nvinfo : EIATTR_KPARAM_INFO
	.align		4
.L_250:
        /*0018*/ 	.byte	0x04, 0x17
        /*001a*/ 	.short	(.L_252 - .L_251)
.L_251:
        /*001c*/ 	.word	0x00000000
        /*0020*/ 	.short	0x0009
        /*0022*/ 	.short	0x0028
        /*0024*/ 	.byte	0x00, 0xf5, 0x21, 0x00


	//----- nvinfo : EIATTR_KPARAM_INFO
	.align		4
.L_252:
        /*0028*/ 	.byte	0x04, 0x17
        /*002a*/ 	.short	(.L_254 - .L_253)
.L_253:
        /*002c*/ 	.word	0x00000000
        /*0030*/ 	.short	0x0008
        /*0032*/ 	.short	0x0024
        /*0034*/ 	.byte	0x00, 0xf0, 0x11, 0x00


	//----- nvinfo : EIATTR_KPARAM_INFO
	.align		4
.L_254:
        /*0038*/ 	.byte	0x04, 0x17
        /*003a*/ 	.short	(.L_256 - .L_255)
.L_255:
        /*003c*/ 	.word	0x00000000
        /*0040*/ 	.short	0x0007
        /*0042*/ 	.short	0x0020
        /*0044*/ 	.byte	0x00, 0xf0, 0x11, 0x00


	//----- nvinfo : EIATTR_KPARAM_INFO
	.align		4
.L_256:
        /*0048*/ 	.byte	0x04, 0x17
        /*004a*/ 	.short	(.L_258 - .L_257)
.L_257:
        /*004c*/ 	.word	0x00000000
        /*0050*/ 	.short	0x0006
        /*0052*/ 	.short	0x001c
        /*0054*/ 	.byte	0x00, 0xf0, 0x11, 0x00


	//----- nvinfo : EIATTR_KPARAM_INFO
	.align		4
.L_258:
        /*0058*/ 	.byte	0x04, 0x17
        /*005a*/ 	.short	(.L_260 - .L_259)
.L_259:
        /*005c*/ 	.word	0x00000000
        /*0060*/ 	.short	0x0005
        /*0062*/ 	.short	0x0018
        /*0064*/ 	.byte	0x00, 0xf0, 0x11, 0x00


	//----- nvinfo : EIATTR_KPARAM_INFO
	.align		4
.L_260:
        /*0068*/ 	.byte	0x04, 0x17
        /*006a*/ 	.short	(.L_262 - .L_261)
.L_261:
        /*006c*/ 	.word	0x00000000
        /*0070*/ 	.short	0x0004
        /*0072*/ 	.short	0x0014
        /*0074*/ 	.byte	0x00, 0xf0, 0x11, 0x00


	//----- nvinfo : EIATTR_KPARAM_INFO
	.align		4
.L_262:
        /*0078*/ 	.byte	0x04, 0x17
        /*007a*/ 	.short	(.L_264 - .L_263)
.L_263:
        /*007c*/ 	.word	0x00000000
        /*0080*/ 	.short	0x0003
        /*0082*/ 	.short	0x0010
        /*0084*/ 	.byte	0x00, 0xf0, 0x11, 0x00


	//----- nvinfo : EIATTR_KPARAM_INFO
	.align		4
.L_264:
        /*0088*/ 	.byte	0x04, 0x17
        /*008a*/ 	.short	(.L_266 - .L_265)
.L_265:
        /*008c*/ 	.word	0x00000000
        /*0090*/ 	.short	0x0002
        /*0092*/ 	.short	0x000c
        /*0094*/ 	.byte	0x00, 0xf0, 0x11, 0x00


	//----- nvinfo : EIATTR_KPARAM_INFO
	.align		4
.L_266:
        /*0098*/ 	.byte	0x04, 0x17
        /*009a*/ 	.short	(.L_268 - .L_267)
.L_267:
        /*009c*/ 	.word	0x00000000
        /*00a0*/ 	.short	0x0001
        /*00a2*/ 	.short	0x0008
        /*00a4*/ 	.byte	0x00, 0xf0, 0x11, 0x00


	//----- nvinfo : EIATTR_KPARAM_INFO
	.align		4
.L_268:
        /*00a8*/ 	.byte	0x04, 0x17
        /*00aa*/ 	.short	(.L_270 - .L_269)
.L_269:
        /*00ac*/ 	.word	0x00000000
        /*00b0*/ 	.short	0x0000
        /*00b2*/ 	.short	0x0000
        /*00b4*/ 	.byte	0x00, 0xf5, 0x21, 0x00


	//----- nvinfo : EIATTR_SPARSE_MMA_MASK
	.align		4
.L_270:
        /*00b8*/ 	.byte	0x03, 0x50
        /*00ba*/ 	.short	0x0000


	//----- nvinfo : EIATTR_MAXREG_COUNT
	.align		4
        /*00bc*/ 	.byte	0x03, 0x1b
        /*00be*/ 	.short	0x00ff


	//----- nvinfo : EIATTR_MERCURY_ISA_VERSION
	.align		4
        /*00c0*/ 	.byte	0x03, 0x5f
        /*00c2*/ 	.short	0x0101


	//----- nvinfo : EIATTR_VRC_CTA_INIT_COUNT
	.align		4
        /*00c4*/ 	.byte	0x02, 0x4a
	.zero		1
	.zero		1


	//----- nvinfo : EIATTR_EXIT_INSTR_OFFSETS
	.align		4
        /*00c8*/ 	.byte	0x04, 0x1c
        /*00ca*/ 	.short	(.L_272 - .L_271)


	//   ....[0]....
.L_271:
        /*00cc*/ 	.word	0x00000800


	//   ....[1]....
        /*00d0*/ 	.word	0x00000ae0


	//   ....[2]....
        /*00d4*/ 	.word	0x00000b20


	//----- nvinfo : EIATTR_CRS_STACK_SIZE
	.align		4
.L_272:
        /*00d8*/ 	.byte	0x04, 0x1e
        /*00da*/ 	.short	(.L_274 - .L_273)
.L_273:
        /*00dc*/ 	.word	0x00000000


	//----- nvinfo : EIATTR_CBANK_PARAM_SIZE
	.align		4
.L_274:
        /*00e0*/ 	.byte	0x03, 0x19
        /*00e2*/ 	.short	0x0034


	//----- nvinfo : EIATTR_PARAM_CBANK
	.align		4
        /*00e4*/ 	.byte	0x04, 0x0a
        /*00e6*/ 	.short	(.L_276 - .L_275)
	.align		4
.L_275:
        /*00e8*/ 	.word	index@(.nv.constant0._Z16cuda_mute_directPfiiffifffPii)
        /*00ec*/ 	.short	0x0380
        /*00ee*/ 	.short	0x0034


	//----- nvinfo : EIATTR_SW_WAR
	.align		4
.L_276:
        /*00f0*/ 	.byte	0x04, 0x36
        /*00f2*/ 	.short	(.L_278 - .L_277)
.L_277:
        /*00f4*/ 	.word	0x00000008
.L_278:


//--------------------- .nv.info._Z17cuda_illuminationPfS_S_S_ii --------------------------
	.section	.nv.info._Z17cuda_illuminationPfS_S_S_ii,"",@"SHT_CUDA_INFO"
	.sectionflags	@""
	.align	4


	//----- nvinfo : EIATTR_CUDA_API_VERSION
	.align		4
        /*0000*/ 	.byte	0x04, 0x37
        /*0002*/ 	.short	(.L_280 - .L_279)
.L_279:
        /*0004*/ 	.word	0x00000082


	//----- nvinfo : EIATTR_KPARAM_INFO
	.align		4
.L_280:
        /*0008*/ 	.byte	0x04, 0x17
        /*000a*/ 	.short	(.L_282 - .L_281)
.L_281:
        /*000c*/ 	.word	0x00000000
        /*0010*/ 	.short	0x0005
        /*0012*/ 	.short	0x0024
        /*0014*/ 	.byte	0x00, 0xf0, 0x11, 0x00


	//----- nvinfo : EIATTR_KPARAM_INFO
	.align		4
.L_282:
        /*0018*/ 	.byte	0x04, 0x17
        /*001a*/ 	.short	(.L_284 - .L_283)
.L_283:
        /*001c*/ 	.word	0x00000000
        /*0020*/ 	.short	0x0004
        /*0022*/ 	.short	0x0020
        /*0024*/ 	.byte	0x00, 0xf0, 0x11, 0x00


	//----- nvinfo : EIATTR_KPARAM_INFO
	.align		4
.L_284:
        /*0028*/ 	.byte	0x04, 0x17
        /*002a*/ 	.short	(.L_286 - .L_285)
.L_285:
        /*002c*/ 	.word	0x00000000
        /*0030*/ 	.short	0x0003
        /*0032*/ 	.short	0x0018
        /*0034*/ 	.byte	0x00, 0xf5, 0x21, 0x00


	//----- nvinfo : EIATTR_KPARAM_INFO
	.align		4
.L_286:
        /*0038*/ 	.byte	0x04, 0x17
        /*003a*/ 	.short	(.L_288 - .L_287)
.L_287:
        /*003c*/ 	.word	0x00000000
        /*0040*/ 	.short	0x0002
        /*0042*/ 	.short	0x0010
        /*0044*/ 	.byte	0x00, 0xf5, 0x21, 0x00


	//----- nvinfo : EIATTR_KPARAM_INFO
	.align		4
.L_288:
        /*0048*/ 	.byte	0x04, 0x17
        /*004a*/ 	.short	(.L_290 - .L_289)
.L_289:
        /*004c*/ 	.word	0x00000000
        /*0050*/ 	.short	0x0001
        /*0052*/ 	.short	0x0008
        /*0054*/ 	.byte	0x00, 0xf5, 0x21, 0x00


	//----- nvinfo : EIATTR_KPARAM_INFO
	.align		4
.L_290:
        /*0058*/ 	.byte	0x04, 0x17
        /*005a*/ 	.short	(.L_292 - .L_291)
.L_291:
        /*005c*/ 	.word	0x00000000
        /*0060*/ 	.short	0x0000
        /*0062*/ 	.short	0x0000
        /*0064*/ 	.byte	0x00, 0xf5, 0x21, 0x00


	//----- nvinfo : EIATTR_SPARSE_MMA_MASK
	.align		4
.L_292:
        /*0068*/ 	.byte	0x03, 0x50
        /*006a*/ 	.short	0x0000


	//----- nvinfo : EIATTR_MAXREG_COUNT
	.align		4
        /*006c*/ 	.byte	0x03, 0x1b
        /*006e*/ 	.short	0x00ff


	//----- nvinfo : EIATTR_MERCURY_ISA_VERSION
	.align		4
        /*0070*/ 	.byte	0x03, 0x5f
        /*0072*/ 	.short	0x0101


	//----- nvinfo : EIATTR_VRC_CTA_INIT_COUNT
	.align		4
        /*0074*/ 	.byte	0x02, 0x4a
	.zero		1
	.zero		1


	//----- nvinfo : EIATTR_EXIT_INSTR_OFFSETS
	.align		4
        /*0078*/ 	.byte	0x04, 0x1c
        /*007a*/ 	.short	(.L_294 - .L_293)


	//   ....[0]....
.L_293:
        /*007c*/ 	.word	0x000000a0


	//   ....[1]....
        /*0080*/ 	.word	0x000002b0


	//----- nvinfo : EIATTR_CRS_STACK_SIZE
	.align		4
.L_294:
        /*0084*/ 	.byte	0x04, 0x1e
        /*0086*/ 	.short	(.L_296 - .L_295)
.L_295:
        /*0088*/ 	.word	0x00000000


	//----- nvinfo : EIATTR_CBANK_PARAM_SIZE
	.align		4
.L_296:
        /*008c*/ 	.byte	0x03, 0x19
        /*008e*/ 	.short	0x0028


	//----- nvinfo : EIATTR_PARAM_CBANK
	.align		4
        /*0090*/ 	.byte	0x04, 0x0a
        /*0092*/ 	.short	(.L_298 - .L_297)
	.align		4
.L_297:
        /*0094*/ 	.word	index@(.nv.constant0._Z17cuda_illuminationPfS_S_S_ii)
        /*0098*/ 	.short	0x0380
        /*009a*/ 	.short	0x0028


	//----- nvinfo : EIATTR_SW_WAR
	.align		4
.L_298:
        /*009c*/ 	.byte	0x04, 0x36
        /*009e*/ 	.short	(.L_300 - .L_299)
.L_299:
        /*00a0*/ 	.word	0x00000008
.L_300:


//--------------------- .nv.info._Z21cuda_cal_illum_matrixPfS_ii --------------------------
	.section	.nv.info._Z21cuda_cal_illum_matrixPfS_ii,"",@"SHT_CUDA_INFO"
	.sectionflags	@""
	.align	4


	//----- nvinfo : EIATTR_CUDA_API_VERSION
	.align		4
        /*0000*/ 	.byte	0x04, 0x37
        /*0002*/ 	.short	(.L_302 - .L_301)
.L_301:
        /*0004*/ 	.word	0x00000082


	//----- nvinfo : EIATTR_KPARAM_INFO
	.align		4
.L_302:
        /*0008*/ 	.byte	0x04, 0x17
        /*000a*/ 	.short	(.L_304 - .L_303)
.L_303:
        /*000c*/ 	.word	0x00000000
        /*0010*/ 	.short	0x0003
        /*0012*/ 	.short	0x0014
        /*0014*/ 	.byte	0x00, 0xf0, 0x11, 0x00


	//----- nvinfo : EIATTR_KPARAM_INFO
	.align		4
.L_304:
        /*0018*/ 	.byte	0x04, 0x17
        /*001a*/ 	.short	(.L_306 - .L_305)
.L_305:
        /*001c*/ 	.word	0x00000000
        /*0020*/ 	.short	0x0002
        /*0022*/ 	.short	0x0010
        /*0024*/ 	.byte	0x00, 0xf0, 0x11, 0x00


	//----- nvinfo : EIATTR_KPARAM_INFO
	.align		4
.L_306:
        /*0028*/ 	.byte	0x04, 0x17
        /*002a*/ 	.short	(.L_308 - .L_307)
.L_307:
        /*002c*/ 	.word	0x00000000
        /*0030*/ 	.short	0x0001
        /*0032*/ 	.short	0x0008
        /*0034*/ 	.byte	0x00, 0xf5, 0x21, 0x00


	//----- nvinfo : EIATTR_KPARAM_INFO
	.align		4
.L_308:
        /*0038*/ 	.byte	0x04, 0x17
        /*003a*/ 	.short	(.L_310 - .L_309)
.L_309:
        /*003c*/ 	.word	0x00000000
        /*0040*/ 	.short	0x0000
        /*0042*/ 	.short	0x0000
        /*0044*/ 	.byte	0x00, 0xf5, 0x21, 0x00


	//----- nvinfo : EIATTR_SPARSE_MMA_MASK
	.align		4
.L_310:
        /*0048*/ 	.byte	0x03, 0x50
        /*004a*/ 	.short	0x0000


	//----- nvinfo : EIATTR_MAXREG_COUNT
	.align		4
        /*004c*/ 	.byte	0x03, 0x1b
        /*004e*/ 	.short	0x00ff


	//----- nvinfo : EIATTR_MERCURY_ISA_VERSION
	.align		4
        /*0050*/ 	.byte	0x03, 0x5f
        /*0052*/ 	.short	0x0101


	//----- nvinfo : EIATTR_VRC_CTA_INIT_COUNT
	.align		4
        /*0054*/ 	.byte	0x02, 0x4a
	.zero		1
	.zero		1


	//----- nvinfo : EIATTR_EXIT_INSTR_OFFSETS
	.align		4
        /*0058*/ 	.byte	0x04, 0x1c
        /*005a*/ 	.short	(.L_312 - .L_311)


	//   ....[0]....
.L_311:
        /*005c*/ 	.word	0x000000a0


	//   ....[1]....
        /*0060*/ 	.word	0x00000140


	//----- nvinfo : EIATTR_CBANK_PARAM_SIZE
	.align		4
.L_312:
        /*0064*/ 	.byte	0x03, 0x19
        /*0066*/ 	.short	0x0018


	//----- nvinfo : EIATTR_PARAM_CBANK
	.align		4
        /*0068*/ 	.byte	0x04, 0x0a
        /*006a*/ 	.short	(.L_314 - .L_313)
	.align		4
.L_313:
        /*006c*/ 	.word	index@(.nv.constant0._Z21cuda_cal_illum_matrixPfS_ii)
        /*0070*/ 	.short	0x0380
        /*0072*/ 	.short	0x0018


	//----- nvinfo : EIATTR_SW_WAR
	.align		4
.L_314:
        /*0074*/ 	.byte	0x04, 0x36
        /*0076*/ 	.short	(.L_316 - .L_315)
.L_315:
        /*0078*/ 	.word	0x00000008
.L_316:


//--------------------- .nv.info._Z13cuda_cal_corrPfS_S_ii --------------------------
	.section	.nv.info._Z13cuda_cal_corrPfS_S_ii,"",@"SHT_CUDA_INFO"
	.sectionflags	@""
	.align	4


	//----- nvinfo : EIATTR_CUDA_API_VERSION
	.align		4
        /*0000*/ 	.byte	0x04, 0x37
        /*0002*/ 	.short	(.L_318 - .L_317)
.L_317:
        /*0004*/ 	.word	0x00000082


	//----- nvinfo : EIATTR_KPARAM_INFO
	.align		4
.L_318:
        /*0008*/ 	.byte	0x04, 0x17
        /*000a*/ 	.short	(.L_320 - .L_319)
.L_319:
        /*000c*/ 	.word	0x00000000
        /*0010*/ 	.short	0x0004
        /*0012*/ 	.short	0x001c
        /*0014*/ 	.byte	0x00, 0xf0, 0x11, 0x00


	//----- nvinfo : EIATTR_KPARAM_INFO
	.align		4
.L_320:
        /*0018*/ 	.byte	0x04, 0x17
        /*001a*/ 	.short	(.L_322 - .L_321)
.L_321:
        /*001c*/ 	.word	0x00000000
        /*0020*/ 	.short	0x0003
        /*0022*/ 	.short	0x0018
        /*0024*/ 	.byte	0x00, 0xf0, 0x11, 0x00


	//----- nvinfo : EIATTR_KPARAM_INFO
	.align		4
.L_322:
        /*0028*/ 	.byte	0x04, 0x17
        /*002a*/ 	.short	(.L_324 - .L_323)
.L_323:
        /*002c*/ 	.word	0x00000000
        /*0030*/ 	.short	0x0002
        /*0032*/ 	.short	0x0010
        /*0034*/ 	.byte	0x00, 0xf5, 0x21, 0x00


	//----- nvinfo : EIATTR_KPARAM_INFO
	.align		4
.L_324:
        /*0038*/ 	.byte	0x04, 0x17
        /*003a*/ 	.short	(.L_326 - .L_325)
.L_325:
        /*003c*/ 	.word	0x00000000
        /*0040*/ 	.short	0x0001
        /*0042*/ 	.short	0x0008
        /*0044*/ 	.byte	0x00, 0xf5, 0x21, 0x00


	//----- nvinfo : EIATTR_KPARAM_INFO
	.align		4
.L_326:
        /*0048*/ 	.byte	0x04, 0x17
        /*004a*/ 	.short	(.L_328 - .L_327)
.L_327:
        /*004c*/ 	.word	0x00000000
        /*0050*/ 	.short	0x0000
        /*0052*/ 	.short	0x0000
        /*0054*/ 	.byte	0x00, 0xf5, 0x21, 0x00


	//----- nvinfo : EIATTR_SPARSE_MMA_MASK
	.align		4
.L_328:
        /*0058*/ 	.byte	0x03, 0x50
        /*005a*/ 	.short	0x0000


	//----- nvinfo : EIATTR_MAXREG_COUNT
	.align		4
        /*005c*/ 	.byte	0x03, 0x1b
        /*005e*/ 	.short	0x00ff


	//----- nvinfo : EIATTR_MERCURY_ISA_VERSION
	.align		4
        /*0060*/ 	.byte	0x03, 0x5f
        /*0062*/ 	.short	0x0101


	//----- nvinfo : EIATTR_VRC_CTA_INIT_COUNT
	.align		4
        /*0064*/ 	.byte	0x02, 0x4a
	.zero		1
	.zero		1


	//----- nvinfo : EIATTR_EXIT_INSTR_OFFSETS
	.align		4
        /*0068*/ 	.byte	0x04, 0x1c
        /*006a*/ 	.short	(.L_330 - .L_329)


	//   ....[0]....
.L_329:
        /*006c*/ 	.word	0x000000a0


	//   ....[1]....
        /*0070*/ 	.word	0x00000170


	//----- nvinfo : EIATTR_CBANK_PARAM_SIZE
	.align		4
.L_330:
        /*0074*/ 	.byte	0x03, 0x19
        /*0076*/ 	.short	0x0020


	//----- nvinfo : EIATTR_PARAM_CBANK
	.align		4
        /*0078*/ 	.byte	0x04, 0x0a
        /*007a*/ 	.short	(.L_332 - .L_331)
	.align		4
.L_331:
        /*007c*/ 	.word	index@(.nv.constant0._Z13cuda_cal_corrPfS_S_ii)
        /*0080*/ 	.short	0x0380
        /*0082*/ 	.short	0x0020


	//----- nvinfo : EIATTR_SW_WAR
	.align		4
.L_332:
        /*0084*/ 	.byte	0x04, 0x36
        /*0086*/ 	.short	(.L_334 - .L_333)
.L_333:
        /*0088*/ 	.word	0x00000008
.L_334:


//--------------------- .nv.info._Z11cuda_s_bndrPfS_S_S_PiS0_S0_S0_iib --------------------------
	.section	.nv.info._Z11cuda_s_bndrPfS_S_S_PiS0_S0_S0_iib,"",@"SHT_CUDA_INFO"
	.sectionflags	@""
	.align	4


	//----- nvinfo : EIATTR_CUDA_API_VERSION
	.align		4
        /*0000*/ 	.byte	0x04, 0x37
        /*0002*/ 	.short	(.L_336 - .L_335)
.L_335:
        /*0004*/ 	.word	0x00000082


	//----- nvinfo : EIATTR_KPARAM_INFO
	.align		4
.L_336:
        /*0008*/ 	.byte	0x04, 0x17
        /*000a*/ 	.short	(.L_338 - .L_337)
.L_337:
        /*000c*/ 	.word	0x00000000
        /*0010*/ 	.short	0x000a
        /*0012*/ 	.short	0x0048
        /*0014*/ 	.byte	0x00, 0xf0, 0x05, 0x00


	//----- nvinfo : EIATTR_KPARAM_INFO
	.align		4
.L_338:
        /*0018*/ 	.byte	0x04, 0x17
        /*001a*/ 	.short	(.L_340 - .L_339)
.L_339:
        /*001c*/ 	.word	0x00000000
        /*0020*/ 	.short	0x0009
        /*0022*/ 	.short	0x0044
        /*0024*/ 	.byte	0x00, 0xf0, 0x11, 0x00


	//----- nvinfo : EIATTR_KPARAM_INFO
	.align		4
.L_340:
        /*0028*/ 	.byte	0x04, 0x17
        /*002a*/ 	.short	(.L_342 - .L_341)
.L_341:
        /*002c*/ 	.word	0x00000000
        /*0030*/ 	.short	0x0008
        /*0032*/ 	.short	0x0040
        /*0034*/ 	.byte	0x00, 0xf0, 0x11, 0x00


	//----- nvinfo : EIATTR_KPARAM_INFO
	.align		4
.L_342:
        /*0038*/ 	.byte	0x04, 0x17
        /*003a*/ 	.short	(.L_344 - .L_343)
.L_343:
        /*003c*/ 	.word	0x00000000
        /*0040*/ 	.short	0x0007
        /*0042*/ 	.short	0x0038
        /*0044*/ 	.byte	0x00, 0xf5, 0x21, 0x00


	//----- nvinfo : EIATTR_KPARAM_INFO
	.align		4
.L_344:
        /*0048*/ 	.byte	0x04, 0x17
        /*004a*/ 	.short	(.L_346 - .L_345)
.L_345:
        /*004c*/ 	.word	0x00000000
        /*0050*/ 	.short	0x0006
        /*0052*/ 	.short	0x0030
        /*0054*/ 	.byte	0x00, 0xf5, 0x21, 0x00


	//----- nvinfo : EIATTR_KPARAM_INFO
	.align		4
.L_346:
        /*0058*/ 	.byte	0x04, 0x17
        /*005a*/ 	.short	(.L_348 - .L_347)
.L_347:
        /*005c*/ 	.word	0x00000000
        /*0060*/ 	.short	0x0005
        /*0062*/ 	.short	0x0028
        /*0064*/ 	.byte	0x00, 0xf5, 0x21, 0x00


	//----- nvinfo : EIATTR_KPARAM_INFO
	.align		4
.L_348:
        /*0068*/ 	.byte	0x04, 0x17
        /*006a*/ 	.short	(.L_350 - .L_349)
.L_349:
        /*006c*/ 	.word	0x00000000
        /*0070*/ 	.short	0x0004
        /*0072*/ 	.short	0x0020
        /*0074*/ 	.byte	0x00, 0xf5, 0x21, 0x00


	//----- nvinfo : EIATTR_KPARAM_INFO
	.align		4
.L_350:
        /*0078*/ 	.byte	0x04, 0x17
        /*007a*/ 	.short	(.L_352 - .L_351)
.L_351:
        /*007c*/ 	.word	0x00000000
        /*0080*/ 	.short	0x0003
        /*0082*/ 	.short	0x0018
        /*0084*/ 	.byte	0x00, 0xf5, 0x21, 0x00


	//----- nvinfo : EIATTR_KPARAM_INFO
	.align		4
.L_352:
        /*0088*/ 	.byte	0x04, 0x17
        /*008a*/ 	.short	(.L_354 - .L_353)
.L_353:
        /*008c*/ 	.word	0x00000000
        /*0090*/ 	.short	0x0002
        /*0092*/ 	.short	0x0010
        /*0094*/ 	.byte	0x00, 0xf5, 0x21, 0x00


	//----- nvinfo : EIATTR_KPARAM_INFO
	.align		4
.L_354:
        /*0098*/ 	.byte	0x04, 0x17
        /*009a*/ 	.short	(.L_356 - .L_355)
.L_355:
        /*009c*/ 	.word	0x00000000
        /*00a0*/ 	.short	0x0001
        /*00a2*/ 	.short	0x0008
        /*00a4*/ 	.byte	0x00, 0xf5, 0x21, 0x00


	//----- nvinfo : EIATTR_KPARAM_INFO
	.align		4
.L_356:
        /*00a8*/ 	.byte	0x04, 0x17
        /*00aa*/ 	.short	(.L_358 - .L_357)
.L_357:
        /*00ac*/ 	.word	0x00000000
        /*00b0*/ 	.short	0x0000
        /*00b2*/ 	.short	0x0000
        /*00b4*/ 	.byte	0x00, 0xf5, 0x21, 0x00


	//----- nvinfo : EIATTR_SPARSE_MMA_MASK
	.align		4
.L_358:
        /*00b8*/ 	.byte	0x03, 0x50
        /*00ba*/ 	.short	0x0000


	//----- nvinfo : EIATTR_MAXREG_COUNT
	.align		4
        /*00bc*/ 	.byte	0x03, 0x1b
        /*00be*/ 	.short	0x00ff


	//----- nvinfo : EIATTR_MERCURY_ISA_VERSION
	.align		4
        /*00c0*/ 	.byte	0x03, 0x5f
        /*00c2*/ 	.short	0x0101


	//----- nvinfo : EIATTR_VRC_CTA_INIT_COUNT
	.align		4
        /*00c4*/ 	.byte	0x02, 0x4a
	.zero		1
	.zero		1


	//----- nvinfo : EIATTR_EXIT_INSTR_OFFSETS
	.align		4
        /*00c8*/ 	.byte	0x04, 0x1c
        /*00ca*/ 	.short	(.L_360 - .L_359)


	//   ....[0]....
.L_359:
        /*00cc*/ 	.word	0x000001d0


	//   ....[1]....
        /*00d0*/ 	.word	0x00000320


	//   ....[2]....
        /*00d4*/ 	.word	0x00000480


	//   ....[3]....
        /*00d8*/ 	.word	0x000004b0


	//   ....[4]....
        /*00dc*/ 	.word	0x000005d0


	//   ....[5]....
        /*00e0*/ 	.word	0x00000710


	//   ....[6]....
        /*00e4*/ 	.word	0x00000860


	//   ....[7]....
        /*00e8*/ 	.word	0x000009c0


	//   ....[8]....
        /*00ec*/ 	.word	0x000009f0


	//   ....[9]....
        /*00f0*/ 	.word	0x00000b10


	//----- nvinfo : EIATTR_CRS_STACK_SIZE
	.align		4
.L_360:
        /*00f4*/ 	.byte	0x04, 0x1e
        /*00f6*/ 	.short	(.L_362 - .L_361)
.L_361:
        /*00f8*/ 	.word	0x00000000


	//----- nvinfo : EIATTR_CBANK_PARAM_SIZE
	.align		4
.L_362:
        /*00fc*/ 	.byte	0x03, 0x19
        /*00fe*/ 	.short	0x0049


	//----- nvinfo : EIATTR_PARAM_CBANK
	.align		4
        /*0100*/ 	.byte	0x04, 0x0a
        /*0102*/ 	.short	(.L_364 - .L_363)
	.align		4
.L_363:
        /*0104*/ 	.word	index@(.nv.constant0._Z11cuda_s_bndrPfS_S_S_PiS0_S0_S0_iib)
        /*0108*/ 	.short	0x0380
        /*010a*/ 	.short	0x0049


	//----- nvinfo : EIATTR_SW_WAR
	.align		4
.L_364:
        /*010c*/ 	.byte	0x04, 0x36
        /*010e*/ 	.short	(.L_366 - .L_365)
.L_365:
        /*0110*/ 	.word	0x00000008
.L_366:


//--------------------- .nv.info._Z14cuda_set_cooUDPiS_ii --------------------------
	.section	.nv.info._Z14cuda_set_cooUDPiS_ii,"",@"SHT_CUDA_INFO"
	.sectionflags	@""
	.align	4


	//----- nvinfo : EIATTR_CUDA_API_VERSION
	.align		4
        /*0000*/ 	.byte	0x04, 0x37
        /*0002*/ 	.short	(.L_368 - .L_367)
.L_367:
        /*0004*/ 	.word	0x00000082


	//----- nvinfo : EIATTR_KPARAM_INFO
	.align		4
.L_368:
        /*0008*/ 	.byte	0x04, 0x17
        /*000a*/ 	.short	(.L_370 - .L_369)
.L_369:
        /*000c*/ 	.word	0x00000000
        /*0010*/ 	.short	0x0003
        /*0012*/ 	.short	0x0014
        /*0014*/ 	.byte	0x00, 0xf0, 0x11, 0x00


	//----- nvinfo : EIATTR_KPARAM_INFO
	.align		4
.L_370:
        /*0018*/ 	.byte	0x04, 0x17
        /*001a*/ 	.short	(.L_372 - .L_371)
.L_371:
        /*001c*/ 	.word	0x00000000
        /*0020*/ 	.short	0x0002
        /*0022*/ 	.short	0x0010
        /*0024*/ 	.byte	0x00, 0xf0, 0x11, 0x00


	//----- nvinfo : EIATTR_KPARAM_INFO
	.align		4
.L_372:
        /*0028*/ 	.byte	0x04, 0x17
        /*002a*/ 	.short	(.L_374 - .L_373)
.L_373:
        /*002c*/ 	.word	0x00000000
        /*0030*/ 	.short	0x0001
        /*0032*/ 	.short	0x0008
        /*0034*/ 	.byte	0x00, 0xf5, 0x21, 0x00


	//----- nvinfo : EIATTR_KPARAM_INFO
	.align		4
.L_374:
        /*0038*/ 	.byte	0x04, 0x17
        /*003a*/ 	.short	(.L_376 - .L_375)
.L_375:
        /*003c*/ 	.word	0x00000000
        /*0040*/ 	.short	0x0000
        /*0042*/ 	.short	0x0000
        /*0044*/ 	.byte	0x00, 0xf5, 0x21, 0x00


	//----- nvinfo : EIATTR_SPARSE_MMA_MASK
	.align		4
.L_376:
        /*0048*/ 	.byte	0x03, 0x50
        /*004a*/ 	.short	0x0000


	//----- nvinfo : EIATTR_MAXREG_COUNT
	.align		4
        /*004c*/ 	.byte	0x03, 0x1b
        /*004e*/ 	.short	0x00ff


	//----- nvinfo : EIATTR_MERCURY_ISA_VERSION
	.align		4
        /*0050*/ 	.byte	0x03, 0x5f
        /*0052*/ 	.short	0x0101


	//----- nvinfo : EIATTR_VRC_CTA_INIT_COUNT
	.align		4
        /*0054*/ 	.byte	0x02, 0x4a
	.zero		1
	.zero		1


	//----- nvinfo : EIATTR_EXIT_INSTR_OFFSETS
	.align		4
        /*0058*/ 	.byte	0x04, 0x1c
        /*005a*/ 	.short	(.L_378 - .L_377)


	//   ....[0]....
.L_377:
        /*005c*/ 	.word	0x00000070


	//   ....[1]....
        /*0060*/ 	.word	0x00000140


	//----- nvinfo : EIATTR_CBANK_PARAM_SIZE
	.align		4
.L_378:
        /*0064*/ 	.byte	0x03, 0x19
        /*0066*/ 	.short	0x0018


	//----- nvinfo : EIATTR_PARAM_CBANK
	.align		4
        /*0068*/ 	.byte	0x04, 0x0a
        /*006a*/ 	.short	(.L_380 - .L_379)
	.align		4
.L_379:
        /*006c*/ 	.word	index@(.nv.constant0._Z14cuda_set_cooUDPiS_ii)
        /*0070*/ 	.short	0x0380
        /*0072*/ 	.short	0x0018


	//----- nvinfo : EIATTR_SW_WAR
	.align		4
.L_380:
        /*0074*/ 	.byte	0x04, 0x36
        /*0076*/ 	.short	(.L_382 - .L_381)
.L_381:
        /*0078*/ 	.word	0x00000008
.L_382:


//--------------------- .nv.info._Z14cuda_set_cooLRPiS_ii --------------------------
	.section	.nv.info._Z14cuda_set_cooLRPiS_ii,"",@"SHT_CUDA_INFO"
	.sectionflags	@""
	.align	4


	//----- nvinfo : EIATTR_CUDA_API_VERSION
	.align		4
        /*0000*/ 	.byte	0x04, 0x37
        /*0002*/ 	.short	(.L_384 - .L_383)
.L_383:
        /*0004*/ 	.word	0x00000082


	//----- nvinfo : EIATTR_KPARAM_INFO
	.align		4
.L_384:
        /*0008*/ 	.byte	0x04, 0x17
        /*000a*/ 	.short	(.L_386 - .L_385)
.L_385:
        /*000c*/ 	.word	0x00000000
        /*0010*/ 	.short	0x0003
        /*0012*/ 	.short	0x0014
        /*0014*/ 	.byte	0x00, 0xf0, 0x11, 0x00


	//----- nvinfo : EIATTR_KPARAM_INFO
	.align		4
.L_386:
        /*0018*/ 	.byte	0x04, 0x17
        /*001a*/ 	.short	(.L_388 - .L_387)
.L_387:
        /*001c*/ 	.word	0x00000000
        /*0020*/ 	.short	0x0002
        /*0022*/ 	.short	0x0010
        /*0024*/ 	.byte	0x00, 0xf0, 0x11, 0x00


	//----- nvinfo : EIATTR_KPARAM_INFO
	.align		4
.L_388:
        /*0028*/ 	.byte	0x04, 0x17
        /*002a*/ 	.short	(.L_390 - .L_389)
.L_389:
        /*002c*/ 	.word	0x00000000
        /*0030*/ 	.short	0x0001
        /*0032*/ 	.short	0x0008
        /*0034*/ 	.byte	0x00, 0xf5, 0x21, 0x00


	//----- nvinfo : EIATTR_KPARAM_INFO
	.align		4
.L_390:
        /*0038*/ 	.byte	0x04, 0x17
        /*003a*/ 	.short	(.L_392 - .L_391)
.L_391:
        /*003c*/ 	.word	0x00000000
        /*0040*/ 	.short	0x0000
        /*0042*/ 	.short	0x0000
        /*0044*/ 	.byte	0x00, 0xf5, 0x21, 0x00


	//----- nvinfo : EIATTR_SPARSE_MMA_MASK
	.align		4
.L_392:
        /*0048*/ 	.byte	0x03, 0x50
        /*004a*/ 	.short	0x0000


	//----- nvinfo : EIATTR_MAXREG_COUNT
	.align		4
        /*004c*/ 	.byte	0x03, 0x1b
        /*004e*/ 	.short	0x00ff


	//----- nvinfo : EIATTR_MERCURY_ISA_VERSION
	.align		4
        /*0050*/ 	.byte	0x03, 0x5f
        /*0052*/ 	.short	0x0101


	//----- nvinfo : EIATTR_VRC_CTA_INIT_COUNT
	.align		4
        /*0054*/ 	.byte	0x02, 0x4a
	.zero		1
	.zero		1


	//----- nvinfo : EIATTR_EXIT_INSTR_OFFSETS
	.align		4
        /*0058*/ 	.byte	0x04, 0x1c
        /*005a*/ 	.short	(.L_394 - .L_393)


	//   ....[0]....
.L_393:
        /*005c*/ 	.word	0x00000070


	//   ....[1]....
        /*0060*/ 	.word	0x00000160


	//----- nvinfo : EIATTR_CBANK_PARAM_SIZE
	.align		4
.L_394:
        /*0064*/ 	.byte	0x03, 0x19
        /*0066*/ 	.short	0x0018


	//----- nvinfo : EIATTR_PARAM_CBANK
	.align		4
        /*0068*/ 	.byte	0x04, 0x0a
        /*006a*/ 	.short	(.L_396 - .L_395)
	.align		4
.L_395:
        /*006c*/ 	.word	index@(.nv.constant0._Z14cuda_set_cooLRPiS_ii)
        /*0070*/ 	.short	0x0380
        /*0072*/ 	.short	0x0018


	//----- nvinfo : EIATTR_SW_WAR
	.align		4
.L_396:
        /*0074*/ 	.byte	0x04, 0x36
        /*0076*/ 	.short	(.L_398 - .L_397)
.L_397:
        /*0078*/ 	.word	0x00000008
.L_398:


//--------------------- .nv.info._Z14cuda_step_fd2dPfS_S_S_S_S_S_ffiibPiii --------------------------
	.section	.nv.info._Z14cuda_step_fd2dPfS_S_S_S_S_S_ffiibPiii,"",@"SHT_CUDA_INFO"
	.sectionflags	@""
	.align	4


	//----- nvinfo : EIATTR_CUDA_API_VERSION
	.align		4
        /*0000*/ 	.byte	0x04, 0x37
        /*0002*/ 	.short	(.L_400 - .L_399)
.L_399:
        /*0004*/ 	.word	0x00000082


	//----- nvinfo : EIATTR_KPARAM_INFO
	.align		4
.L_400:
        /*0008*/ 	.byte	0x04, 0x17
        /*000a*/ 	.short	(.L_402 - .L_401)
.L_401:
        /*000c*/ 	.word	0x00000000
        /*0010*/ 	.short	0x000e
        /*0012*/ 	.short	0x005c
        /*0014*/ 	.byte	0x00, 0xf0, 0x11, 0x00


	//----- nvinfo : EIATTR_KPARAM_INFO
	.align		4
.L_402:
        /*0018*/ 	.byte	0x04, 0x17
        /*001a*/ 	.short	(.L_404 - .L_403)
.L_403:
        /*001c*/ 	.word	0x00000000
        /*0020*/ 	.short	0x000d
        /*0022*/ 	.short	0x0058
        /*0024*/ 	.byte	0x00, 0xf0, 0x11, 0x00


	//----- nvinfo : EIATTR_KPARAM_INFO
	.align		4
.L_404:
        /*0028*/ 	.byte	0x04, 0x17
        /*002a*/ 	.short	(.L_406 - .L_405)
.L_405:
        /*002c*/ 	.word	0x00000000
        /*0030*/ 	.short	0x000c
        /*0032*/ 	.short	0x0050
        /*0034*/ 	.byte	0x00, 0xf5, 0x21, 0x00


	//----- nvinfo : EIATTR_KPARAM_INFO
	.align		4
.L_406:
        /*0038*/ 	.byte	0x04, 0x17
        /*003a*/ 	.short	(.L_408 - .L_407)
.L_407:
        /*003c*/ 	.word	0x00000000
        /*0040*/ 	.short	0x000b
        /*0042*/ 	.short	0x0048
        /*0044*/ 	.byte	0x00, 0xf0, 0x05, 0x00


	//----- nvinfo : EIATTR_KPARAM_INFO
	.align		4
.L_408:
        /*0048*/ 	.byte	0x04, 0x17
        /*004a*/ 	.short	(.L_410 - .L_409)
.L_409:
        /*004c*/ 	.word	0x00000000
        /*0050*/ 	.short	0x000a
        /*0052*/ 	.short	0x0044
        /*0054*/ 	.byte	0x00, 0xf0, 0x11, 0x00


	//----- nvinfo : EIATTR_KPARAM_INFO
	.align		4
.L_410:
        /*0058*/ 	.byte	0x04, 0x17
        /*005a*/ 	.short	(.L_412 - .L_411)
.L_411:
        /*005c*/ 	.word	0x00000000
        /*0060*/ 	.short	0x0009
        /*0062*/ 	.short	0x0040
        /*0064*/ 	.byte	0x00, 0xf0, 0x11, 0x00


	//----- nvinfo : EIATTR_KPARAM_INFO
	.align		4
.L_412:
        /*0068*/ 	.byte	0x04, 0x17
        /*006a*/ 	.short	(.L_414 - .L_413)
.L_413:
        /*006c*/ 	.word	0x00000000
        /*0070*/ 	.short	0x0008
        /*0072*/ 	.short	0x003c
        /*0074*/ 	.byte	0x00, 0xf0, 0x11, 0x00


	//----- nvinfo : EIATTR_KPARAM_INFO
	.align		4
.L_414:
        /*0078*/ 	.byte	0x04, 0x17
        /*007a*/ 	.short	(.L_416 - .L_415)
.L_415:
        /*007c*/ 	.word	0x00000000
        /*0080*/ 	.short	0x0007
        /*0082*/ 	.short	0x0038
        /*0084*/ 	.byte	0x00, 0xf0, 0x11, 0x00


	//----- nvinfo : EIATTR_KPARAM_INFO
	.align		4
.L_416:
        /*0088*/ 	.byte	0x04, 0x17
        /*008a*/ 	.short	(.L_418 - .L_417)
.L_417:
        /*008c*/ 	.word	0x00000000
        /*0090*/ 	.short	0x0006
        /*0092*/ 	.short	0x0030
        /*0094*/ 	.byte	0x00, 0xf5, 0x21, 0x00


	//----- nvinfo : EIATTR_KPARAM_INFO
	.align		4
.L_418:
        /*0098*/ 	.byte	0x04, 0x17
        /*009a*/ 	.short	(.L_420 - .L_419)
.L_419:
        /*009c*/ 	.word	0x00000000
        /*00a0*/ 	.short	0x0005
        /*00a2*/ 	.short	0x0028
        /*00a4*/ 	.byte	0x00, 0xf5, 0x21, 0x00


	//----- nvinfo : EIATTR_KPARAM_INFO
	.align		4
.L_420:
        /*00a8*/ 	.byte	0x04, 0x17
        /*00aa*/ 	.short	(.L_422 - .L_421)
.L_421:
        /*00ac*/ 	.word	0x00000000
        /*00b0*/ 	.short	0x0004
        /*00b2*/ 	.short	0x0020
        /*00b4*/ 	.byte	0x00, 0xf5, 0x21, 0x00


	//----- nvinfo : EIATTR_KPARAM_INFO
	.align		4
.L_422:
        /*00b8*/ 	.byte	0x04, 0x17
        /*00ba*/ 	.short	(.L_424 - .L_423)
.L_423:
        /*00bc*/ 	.word	0x00000000
        /*00c0*/ 	.short	0x0003
        /*00c2*/ 	.short	0x0018
        /*00c4*/ 	.byte	0x00, 0xf5, 0x21, 0x00


	//----- nvinfo : EIATTR_KPARAM_INFO
	.align		4
.L_424:
        /*00c8*/ 	.byte	0x04, 0x17
        /*00ca*/ 	.short	(.L_426 - .L_425)
.L_425:
        /*00cc*/ 	.word	0x00000000
        /*00d0*/ 	.short	0x0002
        /*00d2*/ 	.short	0x0010
        /*00d4*/ 	.byte	0x00, 0xf5, 0x21, 0x00


	//----- nvinfo : EIATTR_KPARAM_INFO
	.align		4
.L_426:
        /*00d8*/ 	.byte	0x04, 0x17
        /*00da*/ 	.short	(.L_428 - .L_427)
.L_427:
        /*00dc*/ 	.word	0x00000000
        /*00e0*/ 	.short	0x0001
        /*00e2*/ 	.short	0x0008
        /*00e4*/ 	.byte	0x00, 0xf5, 0x21, 0x00


	//----- nvinfo : EIATTR_KPARAM_INFO
	.align		4
.L_428:
        /*00e8*/ 	.byte	0x04, 0x17
        /*00ea*/ 	.short	(.L_430 - .L_429)
.L_429:
        /*00ec*/ 	.word	0x00000000
        /*00f0*/ 	.short	0x0000
        /*00f2*/ 	.short	0x0000
        /*00f4*/ 	.byte	0x00, 0xf5, 0x21, 0x00


	//----- nvinfo : EIATTR_SPARSE_MMA_MASK
	.align		4
.L_430:
        /*00f8*/ 	.byte	0x03, 0x50
        /*00fa*/ 	.short	0x0000


	//----- nvinfo : EIATTR_MAXREG_COUNT
	.align		4
        /*00fc*/ 	.byte	0x03, 0x1b
        /*00fe*/ 	.short	0x00ff


	//----- nvinfo : EIATTR_NUM_BARRIERS
	.align		4
        /*0100*/ 	.byte	0x02, 0x4c
        /*0102*/ 	.byte	0x01
	.zero		1


	//----- nvinfo : EIATTR_MERCURY_ISA_VERSION
	.align		4
        /*0104*/ 	.byte	0x03, 0x5f
        /*0106*/ 	.short	0x0101


	//----- nvinfo : EIATTR_VRC_CTA_INIT_COUNT
	.align		4
        /*0108*/ 	.byte	0x02, 0x4a
	.zero		1
	.zero		1


	//----- nvinfo : EIATTR_EXIT_INSTR_OFFSETS
	.align		4
        /*010c*/ 	.byte	0x04, 0x1c
        /*010e*/ 	.short	(.L_432 - .L_431)


	//   ....[0]....
.L_431:
        /*0110*/ 	.word	0x00000950


	//   ....[1]....
        /*0114*/ 	.word	0x00001930


	//----- nvinfo : EIATTR_CRS_STACK_SIZE
	.align		4
.L_432:
        /*0118*/ 	.byte	0x04, 0x1e
        /*011a*/ 	.short	(.L_434 - .L_433)
.L_433:
        /*011c*/ 	.word	0x00000000


	//----- nvinfo : EIATTR_CBANK_PARAM_SIZE
	.align		4
.L_434:
        /*0120*/ 	.byte	0x03, 0x19
        /*0122*/ 	.short	0x0060


	//----- nvinfo : EIATTR_PARAM_CBANK
	.align		4
        /*0124*/ 	.byte	0x04, 0x0a
        /*0126*/ 	.short	(.L_436 - .L_435)
	.align		4
.L_435:
        /*0128*/ 	.word	index@(.nv.constant0._Z14cuda_step_fd2dPfS_S_S_S_S_S_ffiibPiii)
        /*012c*/ 	.short	0x0380
        /*012e*/ 	.short	0x0060


	//----- nvinfo : EIATTR_SW_WAR
	.align		4
.L_436:
        /*0130*/ 	.byte	0x04, 0x36
        /*0132*/ 	.short	(.L_438 - .L_437)
.L_437:
        /*0134*/ 	.word	0x00000008
.L_438:


//--------------------- .nv.info._Z15cuda_add_sourcebPfS_Pii --------------------------
	.section	.nv.info._Z15cuda_add_sourcebPfS_Pii,"",@"SHT_CUDA_INFO"
	.sectionflags	@""
	.align	4


	//----- nvinfo : EIATTR_CUDA_API_VERSION
	.align		4
        /*0000*/ 	.byte	0x04, 0x37
        /*0002*/ 	.short	(.L_440 - .L_439)
.L_439:
        /*0004*/ 	.word	0x00000082


	//----- nvinfo : EIATTR_KPARAM_INFO
	.align		4
.L_440:
        /*0008*/ 	.byte	0x04, 0x17
        /*000a*/ 	.short	(.L_442 - .L_441)
.L_441:
        /*000c*/ 	.word	0x00000000
        /*0010*/ 	.short	0x0004
        /*0012*/ 	.short	0x0020
        /*0014*/ 	.byte	0x00, 0xf0, 0x11, 0x00


	//----- nvinfo : EIATTR_KPARAM_INFO
	.align		4
.L_442:
        /*0018*/ 	.byte	0x04, 0x17
        /*001a*/ 	.short	(.L_444 - .L_443)
.L_443:
        /*001c*/ 	.word	0x00000000
        /*0020*/ 	.short	0x0003
        /*0022*/ 	.short	0x0018
        /*0024*/ 	.byte	0x00, 0xf5, 0x21, 0x00


	//----- nvinfo : EIATTR_KPARAM_INFO
	.align		4
.L_444:
        /*0028*/ 	.byte	0x04, 0x17
        /*002a*/ 	.short	(.L_446 - .L_445)
.L_445:
        /*002c*/ 	.word	0x00000000
        /*0030*/ 	.short	0x0002
        /*0032*/ 	.short	0x0010
        /*0034*/ 	.byte	0x00, 0xf5, 0x21, 0x00


	//----- nvinfo : EIATTR_KPARAM_INFO
	.align		4
.L_446:
        /*0038*/ 	.byte	0x04, 0x17
        /*003a*/ 	.short	(.L_448 - .L_447)
.L_447:
        /*003c*/ 	.word	0x00000000
        /*0040*/ 	.short	0x0001
        /*0042*/ 	.short	0x0008
        /*0044*/ 	.byte	0x00, 0xf5, 0x21, 0x00


	//----- nvinfo : EIATTR_KPARAM_INFO
	.align		4
.L_448:
        /*0048*/ 	.byte	0x04, 0x17
        /*004a*/ 	.short	(.L_450 - .L_449)
.L_449:
        /*004c*/ 	.word	0x00000000
        /*0050*/ 	.short	0x0000
        /*0052*/ 	.short	0x0000
        /*0054*/ 	.byte	0x00, 0xf0, 0x05, 0x00


	//----- nvinfo : EIATTR_SPARSE_MMA_MASK
	.align		4
.L_450:
        /*0058*/ 	.byte	0x03, 0x50
        /*005a*/ 	.short	0x0000


	//----- nvinfo : EIATTR_MAXREG_COUNT
	.align		4
        /*005c*/ 	.byte	0x03, 0x1b
        /*005e*/ 	.short	0x00ff


	//----- nvinfo : EIATTR_MERCURY_ISA_VERSION
	.align		4
        /*0060*/ 	.byte	0x03, 0x5f
        /*0062*/ 	.short	0x0101


	//----- nvinfo : EIATTR_VRC_CTA_INIT_COUNT
	.align		4
        /*0064*/ 	.byte	0x02, 0x4a
	.zero		1
	.zero		1


	//----- nvinfo : EIATTR_EXIT_INSTR_OFFSETS
	.align		4
        /*0068*/ 	.byte	0x04, 0x1c
        /*006a*/ 	.short	(.L_452 - .L_451)


	//   ....[0]....
.L_451:
        /*006c*/ 	.word	0x00000070


	//   ....[1]....
        /*0070*/ 	.word	0x00000180


	//   ....[2]....
        /*0074*/ 	.word	0x00000240


	//----- nvinfo : EIATTR_CBANK_PARAM_SIZE
	.align		4
.L_452:
        /*0078*/ 	.byte	0x03, 0x19
        /*007a*/ 	.short	0x0024


	//----- nvinfo : EIATTR_PARAM_CBANK
	.align		4
        /*007c*/ 	.byte	0x04, 0x0a
        /*007e*/ 	.short	(.L_454 - .L_453)
	.align		4
.L_453:
        /*0080*/ 	.word	index@(.nv.constant0._Z15cuda_add_sourcebPfS_Pii)
        /*0084*/ 	.short	0x0380
        /*0086*/ 	.short	0x0024


	//----- nvinfo : EIATTR_SW_WAR
	.align		4
.L_454:
        /*0088*/ 	.byte	0x04, 0x36
        /*008a*/ 	.short	(.L_456 - .L_455)
.L_455:
        /*008c*/ 	.word	0x00000008
.L_456:


//--------------------- .nv.info._Z11cuda_recordPfS_Piib --------------------------
	.section	.nv.info._Z11cuda_recordPfS_Piib,"",@"SHT_CUDA_INFO"
	.sectionflags	@""
	.align	4


	//----- nvinfo : EIATTR_CUDA_API_VERSION
	.align		4
        /*0000*/ 	.byte	0x04, 0x37
        /*0002*/ 	.short	(.L_458 - .L_457)
.L_457:
        /*0004*/ 	.word	0x00000082


	//----- nvinfo : EIATTR_KPARAM_INFO
	.align		4
.L_458:
        /*0008*/ 	.byte	0x04, 0x17
        /*000a*/ 	.short	(.L_460 - .L_459)
.L_459:
        /*000c*/ 	.word	0x00000000
        /*0010*/ 	.short	0x0004
        /*0012*/ 	.short	0x001c
        /*0014*/ 	.byte	0x00, 0xf0, 0x05, 0x00


	//----- nvinfo : EIATTR_KPARAM_INFO
	.align		4
.L_460:
        /*0018*/ 	.byte	0x04, 0x17
        /*001a*/ 	.short	(.L_462 - .L_461)
.L_461:
        /*001c*/ 	.word	0x00000000
        /*0020*/ 	.short	0x0003
        /*0022*/ 	.short	0x0018
        /*0024*/ 	.byte	0x00, 0xf0, 0x11, 0x00


	//----- nvinfo : EIATTR_KPARAM_INFO
	.align		4
.L_462:
        /*0028*/ 	.byte	0x04, 0x17
        /*002a*/ 	.short	(.L_464 - .L_463)
.L_463:
        /*002c*/ 	.word	0x00000000
        /*0030*/ 	.short	0x0002
        /*0032*/ 	.short	0x0010
        /*0034*/ 	.byte	0x00, 0xf5, 0x21, 0x00


	//----- nvinfo : EIATTR_KPARAM_INFO
	.align		4
.L_464:
        /*0038*/ 	.byte	0x04, 0x17
        /*003a*/ 	.short	(.L_466 - .L_465)
.L_465:
        /*003c*/ 	.word	0x00000000
        /*0040*/ 	.short	0x0001
        /*0042*/ 	.short	0x0008
        /*0044*/ 	.byte	0x00, 0xf5, 0x21, 0x00


	//----- nvinfo : EIATTR_KPARAM_INFO
	.align		4
.L_466:
        /*0048*/ 	.byte	0x04, 0x17
        /*004a*/ 	.short	(.L_468 - .L_467)
.L_467:
        /*004c*/ 	.word	0x00000000
        /*0050*/ 	.short	0x0000
        /*0052*/ 	.short	0x0000
        /*0054*/ 	.byte	0x00, 0xf5, 0x21, 0x00


	//----- nvinfo : EIATTR_SPARSE_MMA_MASK
	.align		4
.L_468:
        /*0058*/ 	.byte	0x03, 0x50
        /*005a*/ 	.short	0x0000


	//----- nvinfo : EIATTR_MAXREG_COUNT
	.align		4
        /*005c*/ 	.byte	0x03, 0x1b
        /*005e*/ 	.short	0x00ff


	//----- nvinfo : EIATTR_MERCURY_ISA_VERSION
	.align		4
        /*0060*/ 	.byte	0x03, 0x5f
        /*0062*/ 	.short	0x0101


	//----- nvinfo : EIATTR_VRC_CTA_INIT_COUNT
	.align		4
        /*0064*/ 	.byte	0x02, 0x4a
	.zero		1
	.zero		1


	//----- nvinfo : EIATTR_EXIT_INSTR_OFFSETS
	.align		4
        /*0068*/ 	.byte	0x04, 0x1c
        /*006a*/ 	.short	(.L_470 - .L_469)


	//   ....[0]....
.L_469:
        /*006c*/ 	.word	0x00000070


	//   ....[1]....
        /*0070*/ 	.word	0x00000160


	//   ....[2]....
        /*0074*/ 	.word	0x00000200


	//----- nvinfo : EIATTR_CBANK_PARAM_SIZE
	.align		4
.L_470:
        /*0078*/ 	.byte	0x03, 0x19
        /*007a*/ 	.short	0x001d


	//----- nvinfo : EIATTR_PARAM_CBANK
	.align		4
        /*007c*/ 	.byte	0x04, 0x0a
        /*007e*/ 	.short	(.L_472 - .L_471)
	.align		4
.L_471:
        /*0080*/ 	.word	index@(.nv.constant0._Z11cuda_recordPfS_Piib)
        /*0084*/ 	.short	0x0380
        /*0086*/ 	.short	0x001d


	//----- nvinfo : EIATTR_SW_WAR
	.align		4
.L_472:
        /*0088*/ 	.byte	0x04, 0x36
        /*008a*/ 	.short	(.L_474 - .L_473)
.L_473:
        /*008c*/ 	.word	0x00000008
.L_474:


//--------------------- .nv.info._Z16cuda_absorb_bndrPfS_S_S_iif --------------------------
	.section	.nv.info._Z16cuda_absorb_bndrPfS_S_S_iif,"",@"SHT_CUDA_INFO"
	.sectionflags	@""
	.align	4


	//----- nvinfo : EIATTR_CUDA_API_VERSION
	.align		4
        /*0000*/ 	.byte	0x04, 0x37
        /*0002*/ 	.short	(.L_476 - .L_475)
.L_475:
        /*0004*/ 	.word	0x00000082


	//----- nvinfo : EIATTR_KPARAM_INFO
	.align		4
.L_476:
        /*0008*/ 	.byte	0x04, 0x17
        /*000a*/ 	.short	(.L_478 - .L_477)
.L_477:
        /*000c*/ 	.word	0x00000000
        /*0010*/ 	.short	0x0006
        /*0012*/ 	.short	0x0028
        /*0014*/ 	.byte	0x00, 0xf0, 0x11, 0x00


	//----- nvinfo : EIATTR_KPARAM_INFO
	.align		4
.L_478:
        /*0018*/ 	.byte	0x04, 0x17
        /*001a*/ 	.short	(.L_480 - .L_479)
.L_479:
        /*001c*/ 	.word	0x00000000
        /*0020*/ 	.short	0x0005
        /*0022*/ 	.short	0x0024
        /*0024*/ 	.byte	0x00, 0xf0, 0x11, 0x00


	//----- nvinfo : EIATTR_KPARAM_INFO
	.align		4
.L_480:
        /*0028*/ 	.byte	0x04, 0x17
        /*002a*/ 	.short	(.L_482 - .L_481)
.L_481:
        /*002c*/ 	.word	0x00000000
        /*0030*/ 	.short	0x0004
        /*0032*/ 	.short	0x0020
        /*0034*/ 	.byte	0x00, 0xf0, 0x11, 0x00


	//----- nvinfo : EIATTR_KPARAM_INFO
	.align		4
.L_482:
        /*0038*/ 	.byte	0x04, 0x17
        /*003a*/ 	.short	(.L_484 - .L_483)
.L_483:
        /*003c*/ 	.word	0x00000000
        /*0040*/ 	.short	0x0003
        /*0042*/ 	.short	0x0018
        /*0044*/ 	.byte	0x00, 0xf5, 0x21, 0x00


	//----- nvinfo : EIATTR_KPARAM_INFO
	.align		4
.L_484:
        /*0048*/ 	.byte	0x04, 0x17
        /*004a*/ 	.short	(.L_486 - .L_485)
.L_485:
        /*004c*/ 	.word	0x00000000
        /*0050*/ 	.short	0x0002
        /*0052*/ 	.short	0x0010
        /*0054*/ 	.byte	0x00, 0xf5, 0x21, 0x00


	//----- nvinfo : EIATTR_KPARAM_INFO
	.align		4
.L_486:
        /*0058*/ 	.byte	0x04, 0x17
        /*005a*/ 	.short	(.L_488 - .L_487)
.L_487:
        /*005c*/ 	.word	0x00000000
        /*0060*/ 	.short	0x0001
        /*0062*/ 	.short	0x0008
        /*0064*/ 	.byte	0x00, 0xf5, 0x21, 0x00


	//----- nvinfo : EIATTR_KPARAM_INFO
	.align		4
.L_488:
        /*0068*/ 	.byte	0x04, 0x17
        /*006a*/ 	.short	(.L_490 - .L_489)
.L_489:
        /*006c*/ 	.word	0x00000000
        /*0070*/ 	.short	0x0000
        /*0072*/ 	.short	0x0000
        /*0074*/ 	.byte	0x00, 0xf5, 0x21, 0x00


	//----- nvinfo : EIATTR_SPARSE_MMA_MASK
	.align		4
.L_490:
        /*0078*/ 	.byte	0x03, 0x50
        /*007a*/ 	.short	0x0000


	//----- nvinfo : EIATTR_MAXREG_COUNT
	.align		4
        /*007c*/ 	.byte	0x03, 0x1b
        /*007e*/ 	.short	0x00ff


	//----- nvinfo : EIATTR_MERCURY_ISA_VERSION
	.align		4
        /*0080*/ 	.byte	0x03, 0x5f
        /*0082*/ 	.short	0x0101


	//----- nvinfo : EIATTR_VRC_CTA_INIT_COUNT
	.align		4
        /*0084*/ 	.byte	0x02, 0x4a
	.zero		1
	.zero		1


	//----- nvinfo : EIATTR_EXIT_INSTR_OFFSETS
	.align		4
        /*0088*/ 	.byte	0x04, 0x1c
        /*008a*/ 	.short	(.L_492 - .L_491)


	//   ....[0]....
.L_491:
        /*008c*/ 	.word	0x00000f90


	//   ....[1]....
        /*0090*/ 	.word	0x00000fd0


	//   ....[2]....
        /*0094*/ 	.word	0x00001490


	//----- nvinfo : EIATTR_CRS_STACK_SIZE
	.align		4
.L_492:
        /*0098*/ 	.byte	0x04, 0x1e
        /*009a*/ 	.short	(.L_494 - .L_493)
.L_493:
        /*009c*/ 	.word	0x00000000


	//----- nvinfo : EIATTR_CBANK_PARAM_SIZE
	.align		4
.L_494:
        /*00a0*/ 	.byte	0x03, 0x19
        /*00a2*/ 	.short	0x002c


	//----- nvinfo : EIATTR_PARAM_CBANK
	.align		4
        /*00a4*/ 	.byte	0x04, 0x0a
        /*00a6*/ 	.short	(.L_496 - .L_495)
	.align		4
.L_495:
        /*00a8*/ 	.word	index@(.nv.constant0._Z16cuda_absorb_bndrPfS_S_S_iif)
        /*00ac*/ 	.short	0x0380
        /*00ae*/ 	.short	0x002c


	//----- nvinfo : EIATTR_SW_WAR
	.align		4
.L_496:
        /*00b0*/ 	.byte	0x04, 0x36
        /*00b2*/ 	.short	(.L_498 - .L_497)
.L_497:
        /*00b4*/ 	.word	0x00000008
.L_498:


//--------------------- .nv.info._Z15cuda_trans_x2txPfS_iiib --------------------------
	.section	.nv.info._Z15cuda_trans_x2txPfS_iiib,"",@"SHT_CUDA_INFO"
	.sectionflags	@""
	.align	4


	//----- nvinfo : EIATTR_CUDA_API_VERSION
	.align		4
        /*0000*/ 	.byte	0x04, 0x37
        /*0002*/ 	.short	(.L_500 - .L_499)
.L_499:
        /*0004*/ 	.word	0x00000082


	//----- nvinfo : EIATTR_KPARAM_INFO
	.align		4
.L_500:
        /*0008*/ 	.byte	0x04, 0x17
        /*000a*/ 	.short	(.L_502 - .L_501)
.L_501:
        /*000c*/ 	.word	0x00000000
        /*0010*/ 	.short	0x0005
        /*0012*/ 	.short	0x001c
        /*0014*/ 	.byte	0x00, 0xf0, 0x05, 0x00


	//----- nvinfo : EIATTR_KPARAM_INFO
	.align		4
.L_502:
        /*0018*/ 	.byte	0x04, 0x17
        /*001a*/ 	.short	(.L_504 - .L_503)
.L_503:
        /*001c*/ 	.word	0x00000000
        /*0020*/ 	.short	0x0004
        /*0022*/ 	.short	0x0018
        /*0024*/ 	.byte	0x00, 0xf0, 0x11, 0x00


	//----- nvinfo : EIATTR_KPARAM_INFO
	.align		4
.L_504:
        /*0028*/ 	.byte	0x04, 0x17
        /*002a*/ 	.short	(.L_506 - .L_505)
.L_505:
        /*002c*/ 	.word	0x00000000
        /*0030*/ 	.short	0x0003
        /*0032*/ 	.short	0x0014
        /*0034*/ 	.byte	0x00, 0xf0, 0x11, 0x00


	//----- nvinfo : EIATTR_KPARAM_INFO
	.align		4
.L_506:
        /*0038*/ 	.byte	0x04, 0x17
        /*003a*/ 	.short	(.L_508 - .L_507)
.L_507:
        /*003c*/ 	.word	0x00000000
        /*0040*/ 	.short	0x0002
        /*0042*/ 	.short	0x0010
        /*0044*/ 	.byte	0x00, 0xf0, 0x11, 0x00


	//----- nvinfo : EIATTR_KPARAM_INFO
	.align		4
.L_508:
        /*0048*/ 	.byte	0x04, 0x17
        /*004a*/ 	.short	(.L_510 - .L_509)
.L_509:
        /*004c*/ 	.word	0x00000000
        /*0050*/ 	.short	0x0001
        /*0052*/ 	.short	0x0008
        /*0054*/ 	.byte	0x00, 0xf5, 0x21, 0x00


	//----- nvinfo : EIATTR_KPARAM_INFO
	.align		4
.L_510:
        /*0058*/ 	.byte	0x04, 0x17
        /*005a*/ 	.short	(.L_512 - .L_511)
.L_511:
        /*005c*/ 	.word	0x00000000
        /*0060*/ 	.short	0x0000
        /*0062*/ 	.short	0x0000
        /*0064*/ 	.byte	0x00, 0xf5, 0x21, 0x00


	//----- nvinfo : EIATTR_SPARSE_MMA_MASK
	.align		4
.L_512:
        /*0068*/ 	.byte	0x03, 0x50
        /*006a*/ 	.short	0x0000


	//----- nvinfo : EIATTR_MAXREG_COUNT
	.align		4
        /*006c*/ 	.byte	0x03, 0x1b
        /*006e*/ 	.short	0x00ff


	//----- nvinfo : EIATTR_MERCURY_ISA_VERSION
	.align		4
        /*0070*/ 	.byte	0x03, 0x5f
        /*0072*/ 	.short	0x0101


	//----- nvinfo : EIATTR_VRC_CTA_INIT_COUNT
	.align		4
        /*0074*/ 	.byte	0x02, 0x4a
	.zero		1
	.zero		1


	//----- nvinfo : EIATTR_EXIT_INSTR_OFFSETS
	.align		4
        /*0078*/ 	.byte	0x04, 0x1c
        /*007a*/ 	.short	(.L_514 - .L_513)


	//   ....[0]....
.L_513:
        /*007c*/ 	.word	0x00000070


	//   ....[1]....
        /*0080*/ 	.word	0x00000150


	//   ....[2]....
        /*0084*/ 	.word	0x000001e0


	//----- nvinfo : EIATTR_CBANK_PARAM_SIZE
	.align		4
.L_514:
        /*0088*/ 	.byte	0x03, 0x19
        /*008a*/ 	.short	0x001d


	//----- nvinfo : EIATTR_PARAM_CBANK
	.align		4
        /*008c*/ 	.byte	0x04, 0x0a
        /*008e*/ 	.short	(.L_516 - .L_515)
	.align		4
.L_515:
        /*0090*/ 	.word	index@(.nv.constant0._Z15cuda_trans_x2txPfS_iiib)
        /*0094*/ 	.short	0x0380
        /*0096*/ 	.short	0x001d


	//----- nvinfo : EIATTR_SW_WAR
	.align		4
.L_516:
        /*0098*/ 	.byte	0x04, 0x36
        /*009a*/ 	.short	(.L_518 - .L_517)
.L_517:
        /*009c*/ 	.word	0x00000008
.L_518:


//--------------------- .nv.info._Z10cuda_set_gPiiii --------------------------
	.section	.nv.info._Z10cuda_set_gPiiii,"",@"SHT_CUDA_INFO"
	.sectionflags	@""
	.align	4


	//----- nvinfo : EIATTR_CUDA_API_VERSION
	.align		4
        /*0000*/ 	.byte	0x04, 0x37
        /*0002*/ 	.short	(.L_520 - .L_519)
.L_519:
        /*0004*/ 	.word	0x00000082


	//----- nvinfo : EIATTR_KPARAM_INFO
	.align		4
.L_520:
        /*0008*/ 	.byte	0x04, 0x17
        /*000a*/ 	.short	(.L_522 - .L_521)
.L_521:
        /*000c*/ 	.word	0x00000000
        /*0010*/ 	.short	0x0003
        /*0012*/ 	.short	0x0010
        /*0014*/ 	.byte	0x00, 0xf0, 0x11, 0x00


	//----- nvinfo : EIATTR_KPARAM_INFO
	.align		4
.L_522:
        /*0018*/ 	.byte	0x04, 0x17
        /*001a*/ 	.short	(.L_524 - .L_523)
.L_523:
        /*001c*/ 	.word	0x00000000
        /*0020*/ 	.short	0x0002
        /*0022*/ 	.short	0x000c
        /*0024*/ 	.byte	0x00, 0xf0, 0x11, 0x00


	//----- nvinfo : EIATTR_KPARAM_INFO
	.align		4
.L_524:
        /*0028*/ 	.byte	0x04, 0x17
        /*002a*/ 	.short	(.L_526 - .L_525)
.L_525:
        /*002c*/ 	.word	0x00000000
        /*0030*/ 	.short	0x0001
        /*0032*/ 	.short	0x0008
        /*0034*/ 	.byte	0x00, 0xf0, 0x11, 0x00


	//----- nvinfo : EIATTR_KPARAM_INFO
	.align		4
.L_526:
        /*0038*/ 	.byte	0x04, 0x17
        /*003a*/ 	.short	(.L_528 - .L_527)
.L_527:
        /*003c*/ 	.word	0x00000000
        /*0040*/ 	.short	0x0000
        /*0042*/ 	.short	0x0000
        /*0044*/ 	.byte	0x00, 0xf5, 0x21, 0x00


	//----- nvinfo : EIATTR_SPARSE_MMA_MASK
	.align		4
.L_528:
        /*0048*/ 	.byte	0x03, 0x50
        /*004a*/ 	.short	0x0000


	//----- nvinfo : EIATTR_MAXREG_COUNT
	.align		4
        /*004c*/ 	.byte	0x03, 0x1b
        /*004e*/ 	.short	0x00ff


	//----- nvinfo : EIATTR_MERCURY_ISA_VERSION
	.align		4
        /*0050*/ 	.byte	0x03, 0x5f
        /*0052*/ 	.short	0x0101


	//----- nvinfo : EIATTR_VRC_CTA_INIT_COUNT
	.align		4
        /*0054*/ 	.byte	0x02, 0x4a
	.zero		1
	.zero		1


	//----- nvinfo : EIATTR_EXIT_INSTR_OFFSETS
	.align		4
        /*0058*/ 	.byte	0x04, 0x1c
        /*005a*/ 	.short	(.L_530 - .L_529)


	//   ....[0]....
.L_529:
        /*005c*/ 	.word	0x00000070


	//   ....[1]....
        /*0060*/ 	.word	0x00000270


	//----- nvinfo : EIATTR_CBANK_PARAM_SIZE
	.align		4
.L_530:
        /*0064*/ 	.byte	0x03, 0x19
        /*0066*/ 	.short	0x0014


	//----- nvinfo : EIATTR_PARAM_CBANK
	.align		4
        /*0068*/ 	.byte	0x04, 0x0a
        /*006a*/ 	.short	(.L_532 - .L_531)
	.align		4
.L_531:
        /*006c*/ 	.word	index@(.nv.constant0._Z10cuda_set_gPiiii)
        /*0070*/ 	.short	0x0380
        /*0072*/ 	.short	0x0014


	//----- nvinfo : EIATTR_SW_WAR
	.align		4
.L_532:
        /*0074*/ 	.byte	0x04, 0x36
        /*0076*/ 	.short	(.L_534 - .L_533)
.L_533:
        /*0078*/ 	.word	0x00000008
.L_534:


//--------------------- .nv.info._Z10cuda_set_sPiiiiiiii --------------------------
	.section	.nv.info._Z10cuda_set_sPiiiiiiii,"",@"SHT_CUDA_INFO"
	.sectionflags	@""
	.align	4


	//----- nvinfo : EIATTR_CUDA_API_VERSION
	.align		4
        /*0000*/ 	.byte	0x04, 0x37
        /*0002*/ 	.short	(.L_536 - .L_535)
.L_535:
        /*0004*/ 	.word	0x00000082


	//----- nvinfo : EIATTR_KPARAM_INFO
	.align		4
.L_536:
        /*0008*/ 	.byte	0x04, 0x17
        /*000a*/ 	.short	(.L_538 - .L_537)
.L_537:
        /*000c*/ 	.word	0x00000000
        /*0010*/ 	.short	0x0007
        /*0012*/ 	.short	0x0020
        /*0014*/ 	.byte	0x00, 0xf0, 0x11, 0x00


	//----- nvinfo : EIATTR_KPARAM_INFO
	.align		4
.L_538:
        /*0018*/ 	.byte	0x04, 0x17
        /*001a*/ 	.short	(.L_540 - .L_539)
.L_539:
        /*001c*/ 	.word	0x00000000
        /*0020*/ 	.short	0x0006
        /*0022*/ 	.short	0x001c
        /*0024*/ 	.byte	0x00, 0xf0, 0x11, 0x00


	//----- nvinfo : EIATTR_KPARAM_INFO
	.align		4
.L_540:
        /*0028*/ 	.byte	0x04, 0x17
        /*002a*/ 	.short	(.L_542 - .L_541)
.L_541:
        /*002c*/ 	.word	0x00000000
        /*0030*/ 	.short	0x0005
        /*0032*/ 	.short	0x0018
        /*0034*/ 	.byte	0x00, 0xf0, 0x11, 0x00


	//----- nvinfo : EIATTR_KPARAM_INFO
	.align		4
.L_542:
        /*0038*/ 	.byte	0x04, 0x17
        /*003a*/ 	.short	(.L_544 - .L_543)
.L_543:
        /*003c*/ 	.word	0x00000000
        /*0040*/ 	.short	0x0004
        /*0042*/ 	.short	0x0014
        /*0044*/ 	.byte	0x00, 0xf0, 0x11, 0x00


	//----- nvinfo : EIATTR_KPARAM_INFO
	.align		4
.L_544:
        /*0048*/ 	.byte	0x04, 0x17
        /*004a*/ 	.short	(.L_546 - .L_545)
.L_545:
        /*004c*/ 	.word	0x00000000
        /*0050*/ 	.short	0x0003
        /*0052*/ 	.short	0x0010
        /*0054*/ 	.byte	0x00, 0xf0, 0x11, 0x00


	//----- nvinfo : EIATTR_KPARAM_INFO
	.align		4
.L_546:
        /*0058*/ 	.byte	0x04, 0x17
        /*005a*/ 	.short	(.L_548 - .L_547)
.L_547:
        /*005c*/ 	.word	0x00000000
        /*0060*/ 	.short	0x0002
        /*0062*/ 	.short	0x000c
        /*0064*/ 	.byte	0x00, 0xf0, 0x11, 0x00


	//----- nvinfo : EIATTR_KPARAM_INFO
	.align		4
.L_548:
        /*0068*/ 	.byte	0x04, 0x17
        /*006a*/ 	.short	(.L_550 - .L_549)
.L_549:
        /*006c*/ 	.word	0x00000000
        /*0070*/ 	.short	0x0001
        /*0072*/ 	.short	0x0008
        /*0074*/ 	.byte	0x00, 0xf0, 0x11, 0x00


	//----- nvinfo : EIATTR_KPARAM_INFO
	.align		4
.L_550:
        /*0078*/ 	.byte	0x04, 0x17
        /*007a*/ 	.short	(.L_552 - .L_551)
.L_551:
        /*007c*/ 	.word	0x00000000
        /*0080*/ 	.short	0x0000
        /*0082*/ 	.short	0x0000
        /*0084*/ 	.byte	0x00, 0xf5, 0x21, 0x00


	//----- nvinfo : EIATTR_SPARSE_MMA_MASK
	.align		4
.L_552:
        /*0088*/ 	.byte	0x03, 0x50
        /*008a*/ 	.short	0x0000


	//----- nvinfo : EIATTR_MAXREG_COUNT
	.align		4
        /*008c*/ 	.byte	0x03, 0x1b
        /*008e*/ 	.short	0x00ff


	//----- nvinfo : EIATTR_MERCURY_ISA_VERSION
	.align		4
        /*0090*/ 	.byte	0x03, 0x5f
        /*0092*/ 	.short	0x0101


	//----- nvinfo : EIATTR_VRC_CTA_INIT_COUNT
	.align		4
        /*0094*/ 	.byte	0x02, 0x4a
	.zero		1
	.zero		1


	//----- nvinfo : EIATTR_EXIT_INSTR_OFFSETS
	.align		4
        /*0098*/ 	.byte	0x04, 0x1c
        /*009a*/ 	.short	(.L_554 - .L_553)


	//   ....[0]....
.L_553:
        /*009c*/ 	.word	0x00000070


	//   ....[1]....
        /*00a0*/ 	.word	0x00000150


	//----- nvinfo : EIATTR_CBANK_PARAM_SIZE
	.align		4
.L_554:
        /*00a4*/ 	.byte	0x03, 0x19
        /*00a6*/ 	.short	0x0024


	//----- nvinfo : EIATTR_PARAM_CBANK
	.align		4
        /*00a8*/ 	.byte	0x04, 0x0a
        /*00aa*/ 	.short	(.L_556 - .L_555)
	.align		4
.L_555:
        /*00ac*/ 	.word	index@(.nv.constant0._Z10cuda_set_sPiiiiiiii)
        /*00b0*/ 	.short	0x0380
        /*00b2*/ 	.short	0x0024


	//----- nvinfo : EIATTR_SW_WAR
	.align		4
.L_556:
        /*00b4*/ 	.byte	0x04, 0x36
        /*00b6*/ 	.short	(.L_558 - .L_557)
.L_557:
        /*00b8*/ 	.word	0x00000008
.L_558:


//--------------------- .nv.info._Z19cuda_ricker_waveletPfffi --------------------------
	.section	.nv.info._Z19cuda_ricker_waveletPfffi,"",@"SHT_CUDA_INFO"
	.sectionflags	@""
	.align	4


	//----- nvinfo : EIATTR_CUDA_API_VERSION
	.align		4
        /*0000*/ 	.byte	0x04, 0x37
        /*0002*/ 	.short	(.L_560 - .L_559)
.L_559:
        /*0004*/ 	.word	0x00000082


	//----- nvinfo : EIATTR_KPARAM_INFO
	.align		4
.L_560:
        /*0008*/ 	.byte	0x04, 0x17
        /*000a*/ 	.short	(.L_562 - .L_561)
.L_561:
        /*000c*/ 	.word	0x00000000
        /*0010*/ 	.short	0x0003
        /*0012*/ 	.short	0x0010
        /*0014*/ 	.byte	0x00, 0xf0, 0x11, 0x00


	//----- nvinfo : EIATTR_KPARAM_INFO
	.align		4
.L_562:
        /*0018*/ 	.byte	0x04, 0x17
        /*001a*/ 	.short	(.L_564 - .L_563)
.L_563:
        /*001c*/ 	.word	0x00000000
        /*0020*/ 	.short	0x0002
        /*0022*/ 	.short	0x000c
        /*0024*/ 	.byte	0x00, 0xf0, 0x11, 0x00


	//----- nvinfo : EIATTR_KPARAM_INFO
	.align		4
.L_564:
        /*0028*/ 	.byte	0x04, 0x17
        /*002a*/ 	.short	(.L_566 - .L_565)
.L_565:
        /*002c*/ 	.word	0x00000000
        /*0030*/ 	.short	0x0001
        /*0032*/ 	.short	0x0008
        /*0034*/ 	.byte	0x00, 0xf0, 0x11, 0x00


	//----- nvinfo : EIATTR_KPARAM_INFO
	.align		4
.L_566:
        /*0038*/ 	.byte	0x04, 0x17
        /*003a*/ 	.short	(.L_568 - .L_567)
.L_567:
        /*003c*/ 	.word	0x00000000
        /*0040*/ 	.short	0x0000
        /*0042*/ 	.short	0x0000
        /*0044*/ 	.byte	0x00, 0xf5, 0x21, 0x00


	//----- nvinfo : EIATTR_SPARSE_MMA_MASK
	.align		4
.L_568:
        /*0048*/ 	.byte	0x03, 0x50
        /*004a*/ 	.short	0x0000


	//----- nvinfo : EIATTR_MAXREG_COUNT
	.align		4
        /*004c*/ 	.byte	0x03, 0x1b
        /*004e*/ 	.short	0x00ff


	//----- nvinfo : EIATTR_MERCURY_ISA_VERSION
	.align		4
        /*0050*/ 	.byte	0x03, 0x5f
        /*0052*/ 	.short	0x0101


	//----- nvinfo : EIATTR_VRC_CTA_INIT_COUNT
	.align		4
        /*0054*/ 	.byte	0x02, 0x4a
	.zero		1
	.zero		1


	//----- nvinfo : EIATTR_EXIT_INSTR_OFFSETS
	.align		4
        /*0058*/ 	.byte	0x04, 0x1c
        /*005a*/ 	.short	(.L_570 - .L_569)


	//   ....[0]....
.L_569:
        /*005c*/ 	.word	0x00000070


	//   ....[1]....
        /*0060*/ 	.word	0x00000390


	//----- nvinfo : EIATTR_CRS_STACK_SIZE
	.align		4
.L_570:
        /*0064*/ 	.byte	0x04, 0x1e
        /*0066*/ 	.short	(.L_572 - .L_571)
.L_571:
        /*0068*/ 	.word	0x00000000


	//----- nvinfo : EIATTR_CBANK_PARAM_SIZE
	.align		4
.L_572:
        /*006c*/ 	.byte	0x03, 0x19
        /*006e*/ 	.short	0x0014


	//----- nvinfo : EIATTR_PARAM_CBANK
	.align		4
        /*0070*/ 	.byte	0x04, 0x0a
        /*0072*/ 	.short	(.L_574 - .L_573)
	.align		4
.L_573:
        /*0074*/ 	.word	index@(.nv.constant0._Z19cuda_ricker_waveletPfffi)
        /*0078*/ 	.short	0x0380
        /*007a*/ 	.short	0x0014


	//----- nvinfo : EIATTR_SW_WAR
	.align		4
.L_574:
        /*007c*/ 	.byte	0x04, 0x36
        /*007e*/ 	.short	(.L_576 - .L_575)
.L_575:
        /*0080*/ 	.word	0x00000008
.L_576:


//--------------------- .nv.info._Z10cuda_cal_cPf --------------------------
	.section	.nv.info._Z10cuda_cal_cPf,"",@"SHT_CUDA_INFO"
	.sectionflags	@""
	.align	4


	//----- nvinfo : EIATTR_CUDA_API_VERSION
	.align		4
        /*0000*/ 	.byte	0x04, 0x37
        /*0002*/ 	.short	(.L_578 - .L_577)
.L_577:
        /*0004*/ 	.word	0x00000082


	//----- nvinfo : EIATTR_KPARAM_INFO
	.align		4
.L_578:
        /*0008*/ 	.byte	0x04, 0x17
        /*000a*/ 	.short	(.L_580 - .L_579)
.L_579:
        /*000c*/ 	.word	0x00000000
        /*0010*/ 	.short	0x0000
        /*0012*/ 	.short	0x0000
        /*0014*/ 	.byte	0x00, 0xf5, 0x21, 0x00


	//----- nvinfo : EIATTR_SPARSE_MMA_MASK
	.align		4
.L_580:
        /*0018*/ 	.byte	0x03, 0x50
        /*001a*/ 	.short	0x0000


	//----- nvinfo : EIATTR_MAXREG_COUNT
	.align		4
        /*001c*/ 	.byte	0x03, 0x1b
        /*001e*/ 	.short	0x00ff


	//----- nvinfo : EIATTR_MERCURY_ISA_VERSION
	.align		4
        /*0020*/ 	.byte	0x03, 0x5f
        /*0022*/ 	.short	0x0101


	//----- nvinfo : EIATTR_VRC_CTA_INIT_COUNT
	.align		4
        /*0024*/ 	.byte	0x02, 0x4a
	.zero		1
	.zero		1


	//----- nvinfo : EIATTR_EXIT_INSTR_OFFSETS
	.align		4
        /*0028*/ 	.byte	0x04, 0x1c
        /*002a*/ 	.short	(.L_582 - .L_581)


	//   ....[0]....
.L_581:
        /*002c*/ 	.word	0x00000060


	//   ....[1]....
        /*0030*/ 	.word	0x00000110


	//----- nvinfo : EIATTR_CBANK_PARAM_SIZE
	.align		4
.L_582:
        /*0034*/ 	.byte	0x03, 0x19
        /*0036*/ 	.short	0x0008


	//----- nvinfo : EIATTR_PARAM_CBANK
	.align		4
        /*0038*/ 	.byte	0x04, 0x0a
        /*003a*/ 	.short	(.L_584 - .L_583)
	.align		4
.L_583:
        /*003c*/ 	.word	index@(.nv.constant0._Z10cuda_cal_cPf)
        /*0040*/ 	.short	0x0380
        /*0042*/ 	.short	0x0008


	//----- nvinfo : EIATTR_SW_WAR
	.align		4
.L_584:
        /*0044*/ 	.byte	0x04, 0x36
        /*0046*/ 	.short	(.L_586 - .L_585)
.L_585:
        /*0048*/ 	.word	0x00000008
.L_586:


//--------------------- .nv.callgraph             --------------------------
	.section	.nv.callgraph,"",@"SHT_CUDA_CALLGRAPH"
	.align	4
	.sectionentsize	8
	.align		4
        /*0000*/ 	.word	0x00000000
	.align		4
        /*0004*/ 	.word	0xffffffff
	.align		4
        /*0008*/ 	.word	0x00000000
	.align		4
        /*000c*/ 	.word	0xfffffffe
	.align		4
        /*0010*/ 	.word	0x00000000
	.align		4
        /*0014*/ 	.word	0xfffffffd
	.align		4
        /*0018*/ 	.word	0x00000000
	.align		4
        /*001c*/ 	.word	0xfffffffc


//--------------------- .nv.constant3             --------------------------
	.section	.nv.constant3,"a",@progbits
	.align	4
.nv.constant3:
	.type		stencil,@object
	.size		stencil,(.L_0 - stencil)
stencil:
        /*0000*/ 	.byte	0xe4, 0x38, 0x36, 0xc0, 0xcd, 0xcc, 0xcc, 0x3f, 0xcd, 0xcc, 0x4c, 0xbe, 0x01, 0x0d, 0xd0, 0x3c
        /*0010*/ 	.byte	0xa1, 0x0e, 0xea, 0xba
.L_0:


//--------------------- .nv.constant4             --------------------------
	.section	.nv.constant4,"a",@progbits
	.align	8
	.align		8
.nv.constant4:
        /*0000*/ 	.dword	__cudart_i2opi_d
	.align		8
        /*0008*/ 	.dword	__cudart_sin_cos_coeffs


//--------------------- .text._Z18cuda_smooth_adcigsPfiiii --------------------------
	.section	.text._Z18cuda_smooth_adcigsPfiiii,"ax",@progbits
	.align	128
        .global         _Z18cuda_smooth_adcigsPfiiii
        .type           _Z18cuda_smooth_adcigsPfiiii,@function
        .size           _Z18cuda_smooth_adcigsPfiiii,(.L_x_203 - _Z18cuda_smooth_adcigsPfiiii)
        .other          _Z18cuda_smooth_adcigsPfiiii,@"STO_CUDA_ENTRY STV_DEFAULT"
_Z18cuda_smooth_adcigsPfiiii:
.text._Z18cuda_smooth_adcigsPfiiii:
[----:B------:R-:W-:Y:S01]  /*0000*/  LDC R1, c[0x0][0x37c] ;  /* 0x0000df00ff017b82 */ /* 0x000fe20000000800 */
[----:B------:R-:W0:Y:S01]  /*0010*/  LDCU UR5, c[0x0][0x38c] ;  /* 0x00007180ff0577ac */ /* 0x000e220008000800 */
[----:B------:R-:W1:Y:S01]  /*0020*/  S2R R0, SR_TID.X ;  /* 0x0000000000007919 */ /* 0x000e620000002100 */
[----:B------:R-:W1:Y:S01]  /*0030*/  LDCU UR4, c[0x0][0x360] ;  /* 0x00006c00ff0477ac */ /* 0x000e620008000800 */
[----:B------:R-:W1:Y:S01]  /*0040*/  S2R R5, SR_CTAID.X ;  /* 0x0000000000057919 */ /* 0x000e620000002500 */
[----:B------:R-:W2:Y:S01]  /*0050*/  LDCU UR7, c[0x0][0x388] ;  /* 0x00007100ff0777ac */ /* 0x000ea20008000800 */
[----:B0-----:R-:W-:-:S04]  /*0060*/  MOV R11, UR5 ;  /* 0x00000005000b7c02 */ /* 0x001fc80008000f00 */
[----:B------:R-:W-:-:S04]  /*0070*/  IABS R7, R11 ;  /* 0x0000000b00077213 */ /* 0x000fc80000000000 */
[----:B------:R-:W0:Y:S01]  /*0080*/  I2F.RP R4, R7 ;  /* 0x0000000700047306 */ /* 0x000e220000209400 */
[----:B-1----:R-:W-:Y:S01]  /*0090*/  IMAD R0, R5, UR4, R0 ;  /* 0x0000000405007c24 */ /* 0x002fe2000f8e0200 */
[----:B--2---:R-:W-:-:S06]  /*00a0*/  UIMAD UR4, UR5, UR7, URZ ;  /* 0x00000007050472a4 */ /* 0x004fcc000f8e02ff */
[----:B0-----:R-:W0:Y:S02]  /*00b0*/  MUFU.RCP R4, R4 ;  /* 0x0000000400047308 */ /* 0x001e240000001000 */
[----:B0-----:R-:W-:Y:S02]  /*00c0*/  IADD3 R2, PT, PT, R4, 0xffffffe, RZ ;  /* 0x0ffffffe04027810 */ /* 0x001fe40007ffe0ff */
[----:B------:R-:W-:-:S04]  /*00d0*/  IABS R4, R0 ;  /* 0x0000000000047213 */ /* 0x000fc80000000000 */
[----:B------:R0:W1:Y:S02]  /*00e0*/  F2I.FTZ.U32.TRUNC.NTZ R3, R2 ;  /* 0x0000000200037305 */ /* 0x000064000021f000 */
[----:B0-----:R-:W-:Y:S01]  /*00f0*/  IMAD.MOV.U32 R2, RZ, RZ, RZ ;  /* 0x000000ffff027224 */ /* 0x001fe200078e00ff */
[----:B-1----:R-:W-:-:S05]  /*0100*/  IADD3 R6, PT, PT, RZ, -R3, RZ ;  /* 0x80000003ff067210 */ /* 0x002fca0007ffe0ff */
[----:B------:R-:W-:-:S04]  /*0110*/  IMAD R5, R6, R7, RZ ;  /* 0x0000000706057224 */ /* 0x000fc800078e02ff */
[----:B------:R-:W-:-:S06]  /*0120*/  IMAD.HI.U32 R3, R3, R5, R2 ;  /* 0x0000000503037227 */ /* 0x000fcc00078e0002 */
[----:B------:R-:W-:-:S05]  /*0130*/  IMAD.HI.U32 R3, R3, R4, RZ ;  /* 0x0000000403037227 */ /* 0x000fca00078e00ff */
[----:B------:R-:W-:-:S05]  /*0140*/  IADD3 R2, PT, PT, -R3, RZ, RZ ;  /* 0x000000ff03027210 */ /* 0x000fca0007ffe1ff */
[C---:B------:R-:W-:Y:S02]  /*0150*/  IMAD R2, R7.reuse, R2, R4 ;  /* 0x0000000207027224 */ /* 0x040fe400078e0204 */
[----:B------:R-:W0:Y:S03]  /*0160*/  LDC R4, c[0x0][0x394] ;  /* 0x0000e500ff047b82 */ /* 0x000e260000000800 */
[----:B------:R-:W-:-:S13]  /*0170*/  ISETP.GT.U32.AND P1, PT, R7, R2, PT ;  /* 0x000000020700720c */ /* 0x000fda0003f24070 */
[-C--:B------:R-:W-:Y:S02]  /*0180*/  @!P1 IADD3 R2, PT, PT, R2, -R7.reuse, RZ ;  /* 0x8000000702029210 */ /* 0x080fe40007ffe0ff */
[----:B------:R-:W-:Y:S02]  /*0190*/  @!P1 IADD3 R3, PT, PT, R3, 0x1, RZ ;  /* 0x0000000103039810 */ /* 0x000fe40007ffe0ff */
[----:B------:R-:W-:Y:S02]  /*01a0*/  ISETP.GE.U32.AND P0, PT, R2, R7, PT ;  /* 0x000000070200720c */ /* 0x000fe40003f06070 */
[----:B------:R-:W-:Y:S02]  /*01b0*/  LOP3.LUT R2, R0, UR5, RZ, 0x3c, !PT ;  /* 0x0000000500027c12 */ /* 0x000fe4000f8e3cff */
[----:B------:R-:W-:Y:S02]  /*01c0*/  ISETP.NE.AND P1, PT, RZ, UR5, PT ;  /* 0x00000005ff007c0c */ /* 0x000fe4000bf25270 */
[----:B------:R-:W-:-:S07]  /*01d0*/  ISETP.GE.AND P2, PT, R2, RZ, PT ;  /* 0x000000ff0200720c */ /* 0x000fce0003f46270 */
[----:B------:R-:W-:Y:S01]  /*01e0*/  @P0 VIADD R3, R3, 0x1 ;  /* 0x0000000103030836 */ /* 0x000fe20000000000 */
[----:B0-----:R-:W-:-:S04]  /*01f0*/  ISETP.GE.AND P0, PT, R4, 0x1, PT ;  /* 0x000000010400780c */ /* 0x001fc80003f06270 */
[----:B------:R-:W-:Y:S02]  /*0200*/  ISETP.GE.OR P0, PT, R0, UR4, !P0 ;  /* 0x0000000400007c0c */ /* 0x000fe4000c706670 */
[----:B------:R-:W-:-:S04]  /*0210*/  MOV R26, R3 ;  /* 0x00000003001a7202 */ /* 0x000fc80000000f00 */
[----:B------:R-:W-:Y:S02]  /*0220*/  @!P2 IADD3 R26, PT, PT, -R26, RZ, RZ ;  /* 0x000000ff1a1aa210 */ /* 0x000fe40007ffe1ff */
[----:B------:R-:W-:-:S04]  /*0230*/  @!P1 LOP3.LUT R26, RZ, UR5, RZ, 0x33, !PT ;  /* 0x00000005ff1a9c12 */ /* 0x000fc8000f8e33ff */
[----:B------:R-:W-:-:S05]  /*0240*/  IADD3 R3, PT, PT, -R26, RZ, RZ ;  /* 0x000000ff1a037210 */ /* 0x000fca0007ffe1ff */
[----:B------:R-:W-:Y:S01]  /*0250*/  IMAD R2, R3, UR5, R0 ;  /* 0x0000000503027c24 */ /* 0x000fe2000f8e0200 */
[----:B------:R-:W-:Y:S06]  /*0260*/  @P0 EXIT ;  /* 0x000000000000094d */ /* 0x000fec0003800000 */
[----:B------:R-:W0:Y:S02]  /*0270*/  LDCU UR8, c[0x0][0x390] ;  /* 0x00007200ff0877ac */ /* 0x000e240008000800 */
[----:B0-----:R-:W-:-:S06]  /*0280*/  UISETP.GE.AND UP0, UPT, UR8, 0x1, UPT ;  /* 0x000000010800788c */ /* 0x001fcc000bf06270 */
[----:B------:R-:W-:-:S13]  /*0290*/  PLOP3.LUT P0, PT, PT, PT, UP0, 0x80, 0x8 ;  /* 0x000000000008781c */ /* 0x000fda0003f0f008 */
[----:B------:R-:W-:Y:S05]  /*02a0*/  @!P0 EXIT ;  /* 0x000000000000894d */ /* 0x000fea0003800000 */
[----:B------:R-:W0:Y:S01]  /*02b0*/  LDC.64 R12, c[0x0][0x380] ;  /* 0x0000e000ff0c7b82 */ /* 0x000e220000000a00 */
[----:B------:R-:W-:Y:S02]  /*02c0*/  UIMAD UR4, UR5, UR8, URZ ;  /* 0x00000008050472a4 */ /* 0x000fe4000f8e02ff */
[----:B------:R-:W-:Y:S01]  /*02d0*/  IMAD R0, R26, UR8, RZ ;  /* 0x000000081a007c24 */ /* 0x000fe2000f8e02ff */
[----:B------:R-:W-:Y:S02]  /*02e0*/  UIADD3 UR6, UPT, UPT, UR8, -0x2, URZ ;  /* 0xfffffffe08067890 */ /* 0x000fe4000fffe0ff */
[----:B------:R-:W-:Y:S01]  /*02f0*/  UIMAD UR11, UR4, UR7, URZ ;  /* 0x00000007040b72a4 */ /* 0x000fe2000f8e02ff */
[C---:B------:R-:W-:Y:S01]  /*0300*/  IMAD R25, R0.reuse, UR5, R11 ;  /* 0x0000000500197c24 */ /* 0x040fe2000f8e020b */
[----:B------:R-:W-:Y:S01]  /*0310*/  IADD3 R23, PT, PT, R0, 0x3, RZ ;  /* 0x0000000300177810 */ /* 0x000fe20007ffe0ff */
[----:B------:R-:W-:Y:S01]  /*0320*/  IMAD R26, R26, UR4, R2 ;  /* 0x000000041a1a7c24 */ /* 0x000fe2000f8e0202 */
[----:B------:R-:W-:Y:S01]  /*0330*/  ULOP3.LUT UR12, UR8, 0x3, URZ, 0xc0, !UPT ;  /* 0x00000003080c7892 */ /* 0x000fe2000f8ec0ff */
[----:B------:R-:W-:Y:S01]  /*0340*/  VIADD R24, R0, 0x2 ;  /* 0x0000000200187836 */ /* 0x000fe20000000000 */
[----:B------:R-:W-:Y:S01]  /*0350*/  IADD3 R25, PT, PT, R2, R25, RZ ;  /* 0x0000001902197210 */ /* 0x000fe20007ffe0ff */
[----:B------:R-:W-:Y:S01]  /*0360*/  IMAD R3, R11, UR6, R26 ;  /* 0x000000060b037c24 */ /* 0x000fe2000f8e021a */
[----:B------:R-:W1:Y:S01]  /*0370*/  LDCU.64 UR18, c[0x0][0x358] ;  /* 0x00006b00ff1277ac */ /* 0x000e620008000a00 */
[----:B------:R-:W-:-:S02]  /*0380*/  IMAD R24, R24, UR5, R2 ;  /* 0x0000000518187c24 */ /* 0x000fc4000f8e0202 */
[----:B------:R-:W-:Y:S01]  /*0390*/  IMAD R23, R23, UR5, R2 ;  /* 0x0000000517177c24 */ /* 0x000fe2000f8e0202 */
[----:B------:R-:W-:Y:S01]  /*03a0*/  UMOV UR4, URZ ;  /* 0x000000ff00047c82 */ /* 0x000fe20008000000 */
[----:B0-----:R-:W-:-:S04]  /*03b0*/  IMAD.WIDE R14, R26, 0x4, R12 ;  /* 0x000000041a0e7825 */ /* 0x001fc800078e020c */
[----:B------:R-:W-:-:S04]  /*03c0*/  IMAD.WIDE R12, R3, 0x4, R12 ;  /* 0x00000004030c7825 */ /* 0x000fc800078e020c */
[----:B-1----:R-:W-:-:S07]  /*03d0*/  IMAD.WIDE R10, R11, 0x4, R14 ;  /* 0x000000040b0a7825 */ /* 0x002fce00078e020e */
.L_x_39:
[----:B0-----:R-:W0:Y:S01]  /*03e0*/  LDCU.64 UR8, c[0x0][0x390] ;  /* 0x00007200ff0877ac */ /* 0x001e220008000a00 */
[----:B------:R-:W-:Y:S01]  /*03f0*/  HFMA2 R22, -RZ, RZ, 2.125, 0 ;  /* 0x40400000ff167431 */ /* 0x000fe200000001ff */
[----:B------:R-:W-:Y:S01]  /*0400*/  UIADD3 UR4, UPT, UPT, UR4, 0x1, URZ ;  /* 0x0000000104047890 */ /* 0x000fe2000fffe0ff */
[----:B------:R-:W-:Y:S01]  /*0410*/  UMOV UR5, URZ ;  /* 0x000000ff00057c82 */ /* 0x000fe20008000000 */
[----:B0-----:R-:W-:Y:S02]  /*0420*/  UISETP.GE.U32.AND UP1, UPT, UR8, 0x4, UPT ;  /* 0x000000040800788c */ /* 0x001fe4000bf26070 */
[----:B------:R-:W-:-:S07]  /*0430*/  UISETP.NE.AND UP0, UPT, UR4, UR9, UPT ;  /* 0x000000090400728c */ /* 0x000fce000bf05270 */
[----:B-1234-:R-:W-:Y:S05]  /*0440*/  BRA.U !UP1, `(.L_x_0) ;  /* 0x0000000909f47547 */ /* 0x01efea000b800000 */
[----:B------:R-:W0:Y:S01]  /*0450*/  LDC R21, c[0x0][0x38c] ;  /* 0x0000e300ff157b82 */ /* 0x000e220000000800 */
[----:B------:R-:W1:Y:S01]  /*0460*/  LDCU UR9, c[0x0][0x38c] ;  /* 0x00007180ff0977ac */ /* 0x000e620008000800 */
[----:B------:R-:W-:Y:S01]  /*0470*/  IMAD.MOV.U32 R20, RZ, RZ, R26 ;  /* 0x000000ffff147224 */ /* 0x000fe200078e001a */
[----:B------:R-:W-:Y:S01]  /*0480*/  MOV R9, R23 ;  /* 0x0000001700097202 */ /* 0x000fe20000000f00 */
[----:B------:R-:W-:Y:S01]  /*0490*/  ULOP3.LUT UR5, UR8, 0x7ffffffc, URZ, 0xc0, !UPT ;  /* 0x7ffffffc08057892 */ /* 0x000fe2000f8ec0ff */
[----:B------:R-:W-:Y:S01]  /*04a0*/  MOV R8, R24 ;  /* 0x0000001800087202 */ /* 0x000fe20000000f00 */
[----:B------:R-:W2:Y:S01]  /*04b0*/  LDCU UR16, c[0x0][0x38c] ;  /* 0x00007180ff1077ac */ /* 0x000ea20008000800 */
[----:B------:R-:W-:Y:S01]  /*04c0*/  MOV R7, R25 ;  /* 0x0000001900077202 */ /* 0x000fe20000000f00 */
[----:B------:R-:W-:Y:S01]  /*04d0*/  UIADD3 UR7, UPT, UPT, -UR5, URZ, URZ ;  /* 0x000000ff05077290 */ /* 0x000fe2000fffe1ff */
[----:B------:R-:W3:Y:S01]  /*04e0*/  LDCU UR17, c[0x0][0x38c] ;  /* 0x00007180ff1177ac */ /* 0x000ee20008000800 */
[----:B------:R-:W-:-:S02]  /*04f0*/  UIADD3 UR8, UPT, UPT, -UR8, 0x4, URZ ;  /* 0x0000000408087890 */ /* 0x000fc4000fffe1ff */
[----:B-1----:R-:W-:Y:S02]  /*0500*/  USHF.L.U32 UR13, UR9, 0x1, URZ ;  /* 0x00000001090d7899 */ /* 0x002fe400080006ff */
[----:B------:R-:W-:Y:S02]  /*0510*/  UIMAD UR14, UR9, 0x3, URZ ;  /* 0x00000003090e78a4 */ /* 0x000fe4000f8e02ff */
[----:B------:R-:W-:Y:S01]  /*0520*/  UIADD3 UR9, UPT, UPT, -UR9, URZ, URZ ;  /* 0x000000ff09097290 */ /* 0x000fe2000fffe1ff */
[----:B------:R-:W-:Y:S01]  /*0530*/  UMOV UR15, 0x2 ;  /* 0x00000002000f7882 */ /* 0x000fe20000000000 */
[----:B------:R-:W-:Y:S01]  /*0540*/  UMOV UR5, URZ ;  /* 0x000000ff00057c82 */ /* 0x000fe20008000000 */
[----:B--2---:R-:W-:-:S09]  /*0550*/  UMOV UR10, UR6 ;  /* 0x00000006000a7c82 */ /* 0x004fd20008000000 */
.L_x_22:
[----:B------:R-:W-:Y:S01]  /*0560*/  ISETP.GE.AND P0, PT, R20, UR11, PT ;  /* 0x0000000b14007c0c */ /* 0x000fe2000bf06270 */
[----:B------:R-:W-:-:S12]  /*0570*/  BSSY.RECONVERGENT B2, `(.L_x_1) ;  /* 0x000002b000027945 */ /* 0x000fd80003800200 */
[----:B------:R-:W-:Y:S05]  /*0580*/  @P0 BRA `(.L_x_2) ;  /* 0x0000000000a40947 */ /* 0x000fea0003800000 */
[----:B------:R-:W-:-:S09]  /*0590*/  UISETP.NE.AND UP1, UPT, UR15, 0x2, UPT ;  /* 0x000000020f00788c */ /* 0x000fd2000bf25270 */
[----:B------:R-:W-:Y:S05]  /*05a0*/  BRA.U !UP1, `(.L_x_3) ;  /* 0x0000000109887547 */ /* 0x000fea000b800000 */
[----:B------:R-:W-:-:S09]  /*05b0*/  UISETP.NE.AND UP1, UPT, UR8, 0x3, UPT ;  /* 0x000000030800788c */ /* 0x000fd2000bf25270 */
[----:B------:R-:W-:Y:S05]  /*05c0*/  BRA.U !UP1, `(.L_x_4) ;  /* 0x0000000109607547 */ /* 0x000fea000b800000 */
[----:B------:R-:W-:Y:S01]  /*05d0*/  MOV R3, UR9 ;  /* 0x0000000900037c02 */ /* 0x000fe20008000f00 */
[----:B------:R-:W-:-:S04]  /*05e0*/  IMAD.U32 R5, RZ, RZ, UR5 ;  /* 0x00000005ff057e24 */ /* 0x000fc8000f8e00ff */
[----:B------:R-:W-:-:S04]  /*05f0*/  IMAD.WIDE R2, R3, 0x4, R14 ;  /* 0x0000000403027825 */ /* 0x000fc800078e020e */
[----:B------:R-:W-:-:S04]  /*0600*/  IMAD.WIDE R4, R5, 0x4, R10 ;  /* 0x0000000405047825 */ /* 0x000fc800078e020a */
[----:B0-----:R-:W-:Y:S02]  /*0610*/  IMAD.WIDE R16, R21, 0x4, R2 ;  /* 0x0000000415107825 */ /* 0x001fe400078e0202 */
[----:B------:R-:W2:Y:S04]  /*0620*/  LDG.E R5, desc[UR18][R4.64] ;  /* 0x0000001204057981 */ /* 0x000ea8000c1e1900 */
[----:B------:R-:W2:Y:S04]  /*0630*/  LDG.E R2, desc[UR18][R2.64] ;  /* 0x0000001202027981 */ /* 0x000ea8000c1e1900 */
[----:B------:R-:W4:Y:S01]  /*0640*/  LDG.E R19, desc[UR18][R16.64] ;  /* 0x0000001210137981 */ /* 0x000f22000c1e1900 */
[----:B------:R-:W-:Y:S01]  /*0650*/  HFMA2 R27, -RZ, RZ, 1.666015625, -0.052093505859375 ;  /* 0x3eaaaaabff1b7431 */ /* 0x000fe200000001ff */
[----:B------:R-:W-:Y:S04]  /*0660*/  BSSY.RECONVERGENT B3, `(.L_x_5) ;  /* 0x000000c000037945 */ /* 0x000fe80003800200 */
[----:B------:R-:W-:-:S04]  /*0670*/  FFMA R6, R27, -R22, 1 ;  /* 0x3f8000001b067423 */ /* 0x000fc80000000816 */
[----:B------:R-:W-:Y:S01]  /*0680*/  FFMA R6, R6, R27, 0.3333333432674407959 ;  /* 0x3eaaaaab06067423 */ /* 0x000fe2000000001b */
[----:B--2---:R-:W-:-:S04]  /*0690*/  FADD R0, R2, R5 ;  /* 0x0000000502007221 */ /* 0x004fc80000000000 */
[----:B----4-:R-:W-:-:S04]  /*06a0*/  FADD R3, R0, R19 ;  /* 0x0000001300037221 */ /* 0x010fc80000000000 */
[----:B------:R-:W0:Y:S01]  /*06b0*/  FCHK P0, R3, 3 ;  /* 0x4040000003007902 */ /* 0x000e220000000000 */
[----:B------:R-:W-:-:S04]  /*06c0*/  FFMA R0, R3, R6, RZ ;  /* 0x0000000603007223 */ /* 0x000fc800000000ff */
[----:B------:R-:W-:-:S04]  /*06d0*/  FFMA R5, R0, -3, R3 ;  /* 0xc040000000057823 */ /* 0x000fc80000000003 */
[----:B------:R-:W-:Y:S01]  /*06e0*/  FFMA R0, R6, R5, R0 ;  /* 0x0000000506007223 */ /* 0x000fe20000000000 */
[----:B0-----:R-:W-:Y:S06]  /*06f0*/  @!P0 BRA `(.L_x_6) ;  /* 0x0000000000088947 */ /* 0x001fec0003800000 */
[----:B------:R-:W-:-:S07]  /*0700*/  MOV R28, 0x720 ;  /* 0x00000720001c7802 */ /* 0x000fce0000000f00 */
[----:B---3--:R-:W-:Y:S05]  /*0710*/  CALL.REL.NOINC `($__internal_0_$__cuda_sm3x_div_rn_noftz_f32_slowpath) ;  /* 0x0000001000787944 */ /* 0x008fea0003c00000 */
.L_x_6:
[----:B---3--:R-:W-:Y:S05]  /*0720*/  BSYNC.RECONVERGENT B3 ;  /* 0x0000000000037941 */ /* 0x008fea0003800200 */
.L_x_5:
[----:B------:R2:W-:Y:S01]  /*0730*/  STG.E desc[UR18][R16.64], R0 ;  /* 0x0000000010007986 */ /* 0x0005e2000c101912 */
[----:B------:R-:W-:Y:S05]  /*0740*/  BRA `(.L_x_2) ;  /* 0x0000000000347947 */ /* 0x000fea0003800000 */
.L_x_4:
[----:B------:R-:W-:Y:S01]  /*0750*/  MOV R3, UR5 ;  /* 0x0000000500037c02 */ /* 0x000fe20008000f00 */
[----:B------:R-:W2:Y:S04]  /*0760*/  LDG.E R5, desc[UR18][R12.64] ;  /* 0x000000120c057981 */ /* 0x000ea8000c1e1900 */
[----:B------:R-:W-:-:S05]  /*0770*/  IMAD.WIDE R2, R3, 0x4, R14 ;  /* 0x0000000403027825 */ /* 0x000fca00078e020e */
[----:B------:R-:W2:Y:S02]  /*0780*/  LDG.E R0, desc[UR18][R2.64] ;  /* 0x0000001202007981 */ /* 0x000ea4000c1e1900 */
[----:B--2---:R-:W-:-:S04]  /*0790*/  FADD R0, R0, R5 ;  /* 0x0000000500007221 */ /* 0x004fc80000000000 */
[----:B------:R-:W-:-:S05]  /*07a0*/  FMUL R5, R0, 0.5 ;  /* 0x3f00000000057820 */ /* 0x000fca0000400000 */
[----:B------:R4:W-:Y:S01]  /*07b0*/  STG.E desc[UR18][R2.64], R5 ;  /* 0x0000000502007986 */ /* 0x0009e2000c101912 */
[----:B------:R-:W-:Y:S05]  /*07c0*/  BRA `(.L_x_2) ;  /* 0x0000000000147947 */ /* 0x000fea0003800000 */
.L_x_3:
[----:B------:R-:W2:Y:S04]  /*07d0*/  LDG.E R0, desc[UR18][R14.64] ;  /* 0x000000120e007981 */ /* 0x000ea8000c1e1900 */
[----:B------:R-:W2:Y:S02]  /*07e0*/  LDG.E R3, desc[UR18][R10.64] ;  /* 0x000000120a037981 */ /* 0x000ea4000c1e1900 */
[----:B--2---:R-:W-:-:S04]  /*07f0*/  FADD R0, R0, R3 ;  /* 0x0000000300007221 */ /* 0x004fc80000000000 */
[----:B------:R-:W-:-:S05]  /*0800*/  FMUL R3, R0, 0.5 ;  /* 0x3f00000000037820 */ /* 0x000fca0000400000 */
[----:B------:R1:W-:Y:S02]  /*0810*/  STG.E desc[UR18][R14.64], R3 ;  /* 0x000000030e007986 */ /* 0x0003e4000c101912 */
.L_x_2:
[----:B---3--:R-:W-:Y:S05]  /*0820*/  BSYNC.RECONVERGENT B2 ;  /* 0x0000000000027941 */ /* 0x008fea0003800200 */
.L_x_1:
[----:B------:R-:W-:Y:S01]  /*0830*/  ISETP.GE.AND P0, PT, R7, UR11, PT ;  /* 0x0000000b07007c0c */ /* 0x000fe2000bf06270 */
[----:B--2---:R-:W-:Y:S01]  /*0840*/  IMAD.U32 R17, RZ, RZ, UR16 ;  /* 0x00000010ff117e24 */ /* 0x004fe2000f8e00ff */
[----:B------:R-:W-:Y:S03]  /*0850*/  BSSY.RECONVERGENT B2, `(.L_x_7) ;  /* 0x0000023000027945 */ /* 0x000fe60003800200 */
[----:B------:R-:W-:-:S08]  /*0860*/  IMAD.WIDE R16, R17, 0x4, R10 ;  /* 0x0000000411107825 */ /* 0x000fd000078e020a */
[----:B------:R-:W-:Y:S05]  /*0870*/  @P0 BRA `(.L_x_8) ;  /* 0x0000000000800947 */ /* 0x000fea0003800000 */
[----:B------:R-:W-:-:S09]  /*0880*/  UISETP.NE.AND UP1, UPT, UR8, 0x2, UPT ;  /* 0x000000020800788c */ /* 0x000fd2000bf25270 */
[----:B------:R-:W-:Y:S05]  /*0890*/  BRA.U !UP1, `(.L_x_9) ;  /* 0x00000001095c7547 */ /* 0x000fea000b800000 */
[----:B-1--4-:R-:W-:Y:S01]  /*08a0*/  MOV R3, UR5 ;  /* 0x0000000500037c02 */ /* 0x012fe20008000f00 */
[----:B------:R-:W2:Y:S04]  /*08b0*/  LDG.E R5, desc[UR18][R16.64] ;  /* 0x0000001210057981 */ /* 0x000ea8000c1e1900 */
[----:B------:R-:W-:-:S04]  /*08c0*/  IMAD.WIDE R2, R3, 0x4, R14 ;  /* 0x0000000403027825 */ /* 0x000fc800078e020e */
[----:B0-----:R-:W-:Y:S02]  /*08d0*/  IMAD.WIDE R18, R21, 0x4, R2 ;  /* 0x0000000415127825 */ /* 0x001fe400078e0202 */
[----:B------:R-:W2:Y:S04]  /*08e0*/  LDG.E R2, desc[UR18][R2.64] ;  /* 0x0000001202027981 */ /* 0x000ea8000c1e1900 */
[----:B------:R-:W3:Y:S01]  /*08f0*/  LDG.E R0, desc[UR18][R18.64] ;  /* 0x0000001212007981 */ /* 0x000ee2000c1e1900 */
[----:B------:R-:W-:-:S05]  /*0900*/  MOV R27, 0x3eaaaaab ;  /* 0x3eaaaaab001b7802 */ /* 0x000fca0000000f00 */
[----:B------:R-:W-:Y:S01]  /*0910*/  FFMA R4, R27, -R22, 1 ;  /* 0x3f8000001b047423 */ /* 0x000fe20000000816 */
[----:B------:R-:W-:Y:S01]  /*0920*/  BSSY.RECONVERGENT B3, `(.L_x_10) ;  /* 0x000000c000037945 */ /* 0x000fe20003800200 */
[----:B--2---:R-:W-:-:S04]  /*0930*/  FADD R5, R2, R5 ;  /* 0x0000000502057221 */ /* 0x004fc80000000000 */
[----:B---3--:R-:W-:-:S04]  /*0940*/  FADD R6, R5, R0 ;  /* 0x0000000005067221 */ /* 0x008fc80000000000 */
[----:B------:R-:W0:Y:S01]  /*0950*/  FCHK P0, R6, 3 ;  /* 0x4040000006007902 */ /* 0x000e220000000000 */
[----:B------:R-:W-:-:S04]  /*0960*/  FFMA R0, R4, R27, 0.3333333432674407959 ;  /* 0x3eaaaaab04007423 */ /* 0x000fc8000000001b */
[----:B------:R-:W-:-:S04]  /*0970*/  FFMA R5, R0, R6, RZ ;  /* 0x0000000600057223 */ /* 0x000fc800000000ff */
[----:B------:R-:W-:-:S04]  /*0980*/  FFMA R4, R5, -3, R6 ;  /* 0xc040000005047823 */ /* 0x000fc80000000006 */
[----:B------:R-:W-:Y:S01]  /*0990*/  FFMA R0, R0, R4, R5 ;  /* 0x0000000400007223 */ /* 0x000fe20000000005 */
[----:B0-----:R-:W-:Y:S06]  /*09a0*/  @!P0 BRA `(.L_x_11) ;  /* 0x00000000000c8947 */ /* 0x001fec0003800000 */
[----:B------:R-:W-:Y:S02]  /*09b0*/  MOV R3, R6 ;  /* 0x0000000600037202 */ /* 0x000fe40000000f00 */
[----:B------:R-:W-:-:S07]  /*09c0*/  MOV R28, 0x9e0 ;  /* 0x000009e0001c7802 */ /* 0x000fce0000000f00 */
[----:B------:R-:W-:Y:S05]  /*09d0*/  CALL.REL.NOINC `($__internal_0_$__cuda_sm3x_div_rn_noftz_f32_slowpath) ;  /* 0x0000000c00c87944 */ /* 0x000fea0003c00000 */
.L_x_11:
[----:B------:R-:W-:Y:S05]  /*09e0*/  BSYNC.RECONVERGENT B3 ;  /* 0x0000000000037941 */ /* 0x000fea0003800200 */
.L_x_10:
[----:B------:R2:W-:Y:S01]  /*09f0*/  STG.E desc[UR18][R18.64], R0 ;  /* 0x0000000012007986 */ /* 0x0005e2000c101912 */
[----:B------:R-:W-:Y:S05]  /*0a00*/  BRA `(.L_x_8) ;  /* 0x00000000001c7947 */ /* 0x000fea0003800000 */
.L_x_9:
[----:B-1--4-:R-:W-:Y:S01]  /*0a10*/  IMAD.U32 R3, RZ, RZ, UR5 ;  /* 0x00000005ff037e24 */ /* 0x012fe2000f8e00ff */
[----:B------:R-:W2:Y:S03]  /*0a20*/  LDG.E R5, desc[UR18][R12.64] ;  /* 0x000000120c057981 */ /* 0x000ea6000c1e1900 */
[----:B------:R-:W-:-:S05]  /*0a30*/  IMAD.WIDE R2, R3, 0x4, R10 ;  /* 0x0000000403027825 */ /* 0x000fca00078e020a */
[----:B------:R-:W2:Y:S02]  /*0a40*/  LDG.E R0, desc[UR18][R2.64] ;  /* 0x0000001202007981 */ /* 0x000ea4000c1e1900 */
[----:B--2---:R-:W-:-:S04]  /*0a50*/  FADD R0, R0, R5 ;  /* 0x0000000500007221 */ /* 0x004fc80000000000 */
[----:B------:R-:W-:-:S05]  /*0a60*/  FMUL R5, R0, 0.5 ;  /* 0x3f00000000057820 */ /* 0x000fca0000400000 */
[----:B------:R3:W-:Y:S02]  /*0a70*/  STG.E desc[UR18][R2.64], R5 ;  /* 0x0000000502007986 */ /* 0x0007e4000c101912 */
.L_x_8:
[----:B------:R-:W-:Y:S05]  /*0a80*/  BSYNC.RECONVERGENT B2 ;  /* 0x0000000000027941 */ /* 0x000fea0003800200 */
.L_x_7:
[----:B------:R-:W-:Y:S01]  /*0a90*/  ISETP.GE.AND P0, PT, R8, UR11, PT ;  /* 0x0000000b08007c0c */ /* 0x000fe2000bf06270 */
[----:B------:R-:W-:Y:S01]  /*0aa0*/  BSSY.RECONVERGENT B2, `(.L_x_12) ;  /* 0x0000021000027945 */ /* 0x000fe20003800200 */
[----:B--2---:R-:W-:-:S05]  /*0ab0*/  MOV R19, UR13 ;  /* 0x0000000d00137c02 */ /* 0x004fca0008000f00 */
[----:B------:R-:W-:-:S06]  /*0ac0*/  IMAD.WIDE R18, R19, 0x4, R10 ;  /* 0x0000000413127825 */ /* 0x000fcc00078e020a */
[----:B------:R-:W-:Y:S05]  /*0ad0*/  @P0 BRA `(.L_x_13) ;  /* 0x0000000000740947 */ /* 0x000fea0003800000 */
[----:B------:R-:W-:-:S09]  /*0ae0*/  UISETP.NE.AND UP1, UPT, UR8, 0x1, UPT ;  /* 0x000000010800788c */ /* 0x000fd2000bf25270 */
[----:B------:R-:W-:Y:S05]  /*0af0*/  BRA.U !UP1, `(.L_x_14) ;  /* 0x0000000109587547 */ /* 0x000fea000b800000 */
[----:B-1-34-:R-:W-:Y:S01]  /*0b00*/  MOV R3, UR5 ;  /* 0x0000000500037c02 */ /* 0x01afe20008000f00 */
[----:B------:R-:W2:Y:S04]  /*0b10*/  LDG.E R0, desc[UR18][R18.64] ;  /* 0x0000001212007981 */ /* 0x000ea8000c1e1900 */
[----:B------:R-:W-:Y:S01]  /*0b20*/  IMAD.WIDE R2, R3, 0x4, R10 ;  /* 0x0000000403027825 */ /* 0x000fe200078e020a */
[----:B------:R-:W3:Y:S05]  /*0b30*/  LDG.E R5, desc[UR18][R16.64] ;  /* 0x0000001210057981 */ /* 0x000eea000c1e1900 */
[----:B------:R-:W2:Y:S01]  /*0b40*/  LDG.E R3, desc[UR18][R2.64] ;  /* 0x0000001202037981 */ /* 0x000ea2000c1e1900 */
[----:B------:R-:W-:-:S05]  /*0b50*/  HFMA2 R27, -RZ, RZ, 1.666015625, -0.052093505859375 ;  /* 0x3eaaaaabff1b7431 */ /* 0x000fca00000001ff */
[----:B------:R-:W-:Y:S01]  /*0b60*/  FFMA R4, R27, -R22, 1 ;  /* 0x3f8000001b047423 */ /* 0x000fe20000000816 */
[----:B------:R-:W-:Y:S01]  /*0b70*/  BSSY.RECONVERGENT B3, `(.L_x_15) ;  /* 0x000000c000037945 */ /* 0x000fe20003800200 */
[----:B--2---:R-:W-:-:S04]  /*0b80*/  FADD R0, R0, R3 ;  /* 0x0000000300007221 */ /* 0x004fc80000000000 */
[----:B---3--:R-:W-:-:S04]  /*0b90*/  FADD R6, R0, R5 ;  /* 0x0000000500067221 */ /* 0x008fc80000000000 */
[----:B------:R-:W1:Y:S01]  /*0ba0*/  FCHK P0, R6, 3 ;  /* 0x4040000006007902 */ /* 0x000e620000000000 */
[----:B------:R-:W-:-:S04]  /*0bb0*/  FFMA R0, R4, R27, 0.3333333432674407959 ;  /* 0x3eaaaaab04007423 */ /* 0x000fc8000000001b */
[----:B------:R-:W-:-:S04]  /*0bc0*/  FFMA R5, R0, R6, RZ ;  /* 0x0000000600057223 */ /* 0x000fc800000000ff */
[----:B------:R-:W-:-:S04]  /*0bd0*/  FFMA R4, R5, -3, R6 ;  /* 0xc040000005047823 */ /* 0x000fc80000000006 */
[----:B------:R-:W-:Y:S01]  /*0be0*/  FFMA R0, R0, R4, R5 ;  /* 0x0000000400007223 */ /* 0x000fe20000000005 */
[----:B-1----:R-:W-:Y:S06]  /*0bf0*/  @!P0 BRA `(.L_x_16) ;  /* 0x00000000000c8947 */ /* 0x002fec0003800000 */
[----:B------:R-:W-:Y:S01]  /*0c00*/  IMAD.MOV.U32 R3, RZ, RZ, R6 ;  /* 0x000000ffff037224 */ /* 0x000fe200078e0006 */
[----:B------:R-:W-:-:S07]  /*0c10*/  MOV R28, 0xc30 ;  /* 0x00000c30001c7802 */ /* 0x000fce0000000f00 */
[----:B0-----:R-:W-:Y:S05]  /*0c20*/  CALL.REL.NOINC `($__internal_0_$__cuda_sm3x_div_rn_noftz_f32_slowpath) ;  /* 0x0000000c00347944 */ /* 0x001fea0003c00000 */
.L_x_16:
[----:B------:R-:W-:Y:S05]  /*0c30*/  BSYNC.RECONVERGENT B3 ;  /* 0x0000000000037941 */ /* 0x000fea0003800200 */
.L_x_15:
[----:B------:R2:W-:Y:S01]  /*0c40*/  STG.E desc[UR18][R16.64], R0 ;  /* 0x0000000010007986 */ /* 0x0005e2000c101912 */
[----:B------:R-:W-:Y:S05]  /*0c50*/  BRA `(.L_x_13) ;  /* 0x0000000000147947 */ /* 0x000fea0003800000 */
.L_x_14:
[----:B-1-34-:R-:W2:Y:S04]  /*0c60*/  LDG.E R3, desc[UR18][R16.64] ;  /* 0x0000001210037981 */ /* 0x01aea8000c1e1900 */
[----:B------:R-:W2:Y:S02]  /*0c70*/  LDG.E R0, desc[UR18][R12.64] ;  /* 0x000000120c007981 */ /* 0x000ea4000c1e1900 */
[----:B--2---:R-:W-:-:S04]  /*0c80*/  FADD R0, R0, R3 ;  /* 0x0000000300007221 */ /* 0x004fc80000000000 */
[----:B------:R-:W-:-:S05]  /*0c90*/  FMUL R3, R0, 0.5 ;  /* 0x3f00000000037820 */ /* 0x000fca0000400000 */
[----:B------:R1:W-:Y:S02]  /*0ca0*/  STG.E desc[UR18][R16.64], R3 ;  /* 0x0000000310007986 */ /* 0x0003e4000c101912 */
.L_x_13:
[----:B------:R-:W-:Y:S05]  /*0cb0*/  BSYNC.RECONVERGENT B2 ;  /* 0x0000000000027941 */ /* 0x000fea0003800200 */
.L_x_12:
[----:B------:R-:W-:Y:S01]  /*0cc0*/  ISETP.GE.AND P0, PT, R9, UR11, PT ;  /* 0x0000000b09007c0c */ /* 0x000fe2000bf06270 */
[----:B------:R-:W-:-:S12]  /*0cd0*/  BSSY.RECONVERGENT B2, `(.L_x_17) ;  /* 0x000001f000027945 */ /* 0x000fd80003800200 */
[----:B------:R-:W-:Y:S05]  /*0ce0*/  @P0 BRA `(.L_x_18) ;  /* 0x0000000000740947 */ /* 0x000fea0003800000 */
[----:B------:R-:W-:-:S09]  /*0cf0*/  UISETP.NE.AND UP1, UPT, UR10, 0x2, UPT ;  /* 0x000000020a00788c */ /* 0x000fd2000bf25270 */
[----:B------:R-:W-:Y:S05]  /*0d00*/  BRA.U !UP1, `(.L_x_19) ;  /* 0x0000000109587547 */ /* 0x000fea000b800000 */
[----:B-1-34-:R-:W-:Y:S01]  /*0d10*/  MOV R3, UR14 ;  /* 0x0000000e00037c02 */ /* 0x01afe20008000f00 */
[----:B--2---:R-:W2:Y:S04]  /*0d20*/  LDG.E R17, desc[UR18][R16.64] ;  /* 0x0000001210117981 */ /* 0x004ea8000c1e1900 */
[----:B------:R-:W-:Y:S01]  /*0d30*/  IMAD.WIDE R2, R3, 0x4, R10 ;  /* 0x0000000403027825 */ /* 0x000fe200078e020a */
[----:B------:R-:W3:Y:S05]  /*0d40*/  LDG.E R5, desc[UR18][R18.64] ;  /* 0x0000001212057981 */ /* 0x000eea000c1e1900 */
[----:B------:R-:W2:Y:S01]  /*0d50*/  LDG.E R2, desc[UR18][R2.64] ;  /* 0x0000001202027981 */ /* 0x000ea2000c1e1900 */
[----:B------:R-:W-:-:S05]  /*0d60*/  MOV R27, 0x3eaaaaab ;  /* 0x3eaaaaab001b7802 */ /* 0x000fca0000000f00 */
        /* <DEDUP_REMOVED lines=10> */
[----:B------:R-:W-:Y:S02]  /*0e10*/  MOV R3, R6 ;  /* 0x0000000600037202 */ /* 0x000fe40000000f00 */
[----:B------:R-:W-:-:S07]  /*0e20*/  MOV R28, 0xe40 ;  /* 0x00000e40001c7802 */ /* 0x000fce0000000f00 */
[----:B0-----:R-:W-:Y:S05]  /*0e30*/  CALL.REL.NOINC `($__internal_0_$__cuda_sm3x_div_rn_noftz_f32_slowpath) ;  /* 0x0000000800b07944 */ /* 0x001fea0003c00000 */
.L_x_21:
[----:B------:R-:W-:Y:S05]  /*0e40*/  BSYNC.RECONVERGENT B3 ;  /* 0x0000000000037941 */ /* 0x000fea0003800200 */
.L_x_20:
[----:B------:R1:W-:Y:S01]  /*0e50*/  STG.E desc[UR18][R18.64], R0 ;  /* 0x0000000012007986 */ /* 0x0003e2000c101912 */
[----:B------:R-:W-:Y:S05]  /*0e60*/  BRA `(.L_x_18) ;  /* 0x0000000000147947 */ /* 0x000fea0003800000 */
.L_x_19:
[----:B-1-34-:R-:W3:Y:S04]  /*0e70*/  LDG.E R3, desc[UR18][R18.64] ;  /* 0x0000001212037981 */ /* 0x01aee8000c1e1900 */
[----:B--2---:R-:W3:Y:S02]  /*0e80*/  LDG.E R0, desc[UR18][R12.64] ;  /* 0x000000120c007981 */ /* 0x004ee4000c1e1900 */
[----:B---3--:R-:W-:-:S04]  /*0e90*/  FADD R0, R0, R3 ;  /* 0x0000000300007221 */ /* 0x008fc80000000000 */
[----:B------:R-:W-:-:S05]  /*0ea0*/  FMUL R3, R0, 0.5 ;  /* 0x3f00000000037820 */ /* 0x000fca0000400000 */
[----:B------:R1:W-:Y:S02]  /*0eb0*/  STG.E desc[UR18][R18.64], R3 ;  /* 0x0000000312007986 */ /* 0x0003e4000c101912 */
.L_x_18:
[----:B------:R-:W-:Y:S05]  /*0ec0*/  BSYNC.RECONVERGENT B2 ;  /* 0x0000000000027941 */ /* 0x000fea0003800200 */
.L_x_17:
[----:B------:R-:W-:Y:S01]  /*0ed0*/  UIADD3 UR7, UPT, UPT, UR7, 0x4, URZ ;  /* 0x0000000407077890 */ /* 0x000fe2000fffe0ff */
[----:B-12---:R-:W-:Y:S01]  /*0ee0*/  IMAD.U32 R0, RZ, RZ, UR17 ;  /* 0x00000011ff007e24 */ /* 0x006fe2000f8e00ff */
[----:B---34-:R-:W-:Y:S01]  /*0ef0*/  MOV R3, UR17 ;  /* 0x0000001100037c02 */ /* 0x018fe20008000f00 */
[----:B------:R-:W-:Y:S01]  /*0f00*/  UIADD3 UR8, UPT, UPT, UR8, 0x4, URZ ;  /* 0x0000000408087890 */ /* 0x000fe2000fffe0ff */
[----:B------:R-:W-:Y:S01]  /*0f10*/  MOV R2, UR17 ;  /* 0x0000001100027c02 */ /* 0x000fe20008000f00 */
[----:B------:R-:W-:Y:S01]  /*0f20*/  UISETP.NE.AND UP1, UPT, UR7, URZ, UPT ;  /* 0x000000ff0700728c */ /* 0x000fe2000bf25270 */
[----:B------:R-:W-:Y:S01]  /*0f30*/  MOV R5, UR17 ;  /* 0x0000001100057c02 */ /* 0x000fe20008000f00 */
[----:B------:R-:W-:Y:S01]  /*0f40*/  IMAD R7, R0, 0x4, R7 ;  /* 0x0000000400077824 */ /* 0x000fe200078e0207 */
[----:B------:R-:W-:Y:S01]  /*0f50*/  LEA R8, R3, R8, 0x2 ;  /* 0x0000000803087211 */ /* 0x000fe200078e10ff */
[----:B------:R-:W-:Y:S01]  /*0f60*/  UIADD3 UR10, UPT, UPT, UR10, -0x4, URZ ;  /* 0xfffffffc0a0a7890 */ /* 0x000fe2000fffe0ff */
[----:B------:R-:W-:Y:S01]  /*0f70*/  LEA R9, R2, R9, 0x2 ;  /* 0x0000000902097211 */ /* 0x000fe200078e10ff */
[----:B------:R-:W-:Y:S01]  /*0f80*/  UIADD3 UR15, UPT, UPT, UR15, 0x4, URZ ;  /* 0x000000040f0f7890 */ /* 0x000fe2000fffe0ff */
[----:B------:R-:W-:Y:S01]  /*0f90*/  LEA R20, R5, R20, 0x2 ;  /* 0x0000001405147211 */ /* 0x000fe200078e10ff */
[----:B------:R-:W-:-:S02]  /*0fa0*/  ULEA UR5, UR17, UR5, 0x2 ;  /* 0x0000000511057291 */ /* 0x000fc4000f8e10ff */
[----:B------:R-:W-:Y:S02]  /*0fb0*/  ULEA UR9, UR17, UR9, 0x2 ;  /* 0x0000000911097291 */ /* 0x000fe4000f8e10ff */
[----:B------:R-:W-:Y:S02]  /*0fc0*/  ULEA UR16, UR17, UR16, 0x2 ;  /* 0x0000001011107291 */ /* 0x000fe4000f8e10ff */
[----:B------:R-:W-:Y:S02]  /*0fd0*/  ULEA UR13, UR17, UR13, 0x2 ;  /* 0x0000000d110d7291 */ /* 0x000fe4000f8e10ff */
[----:B------:R-:W-:Y:S01]  /*0fe0*/  ULEA UR14, UR17, UR14, 0x2 ;  /* 0x0000000e110e7291 */ /* 0x000fe2000f8e10ff */
[----:B------:R-:W-:Y:S11]  /*0ff0*/  BRA.U UP1, `(.L_x_22) ;  /* 0xfffffff501587547 */ /* 0x000ff6000b83ffff */
[----:B------:R-:W1:Y:S02]  /*1000*/  LDCU UR8, c[0x0][0x390] ;  /* 0x00007200ff0877ac */ /* 0x000e640008000800 */
[----:B-1----:R-:W-:-:S12]  /*1010*/  ULOP3.LUT UR5, UR8, 0x7ffffffc, URZ, 0xc0, !UPT ;  /* 0x7ffffffc08057892 */ /* 0x002fd8000f8ec0ff */
.L_x_0:
[----:B------:R-:W-:-:S09]  /*1020*/  UISETP.NE.AND UP1, UPT, UR12, URZ, UPT ;  /* 0x000000ff0c00728c */ /* 0x000fd2000bf25270 */
[----:B------:R-:W-:Y:S05]  /*1030*/  BRA.U !UP1, `(.L_x_23) ;  /* 0x0000000909287547 */ /* 0x000fea000b800000 */
[----:B------:R-:W1:Y:S01]  /*1040*/  LDCU UR10, c[0x0][0x38c] ;  /* 0x00007180ff0a77ac */ /* 0x000e620008000800 */
[----:B------:R-:W-:Y:S01]  /*1050*/  BSSY.RECONVERGENT B2, `(.L_x_24) ;  /* 0x0000032000027945 */ /* 0x000fe20003800200 */
[----:B-1----:R-:W-:-:S06]  /*1060*/  UIMAD UR9, UR5, UR10, URZ ;  /* 0x0000000a050972a4 */ /* 0x002fcc000f8e02ff */
[----:B------:R-:W-:-:S05]  /*1070*/  VIADD R7, R26, UR9 ;  /* 0x000000091a077c36 */ /* 0x000fca0008000000 */
[----:B------:R-:W-:-:S13]  /*1080*/  ISETP.GE.AND P0, PT, R7, UR11, PT ;  /* 0x0000000b07007c0c */ /* 0x000fda000bf06270 */
[----:B------:R-:W-:Y:S05]  /*1090*/  @P0 BRA `(.L_x_25) ;  /* 0x0000000000b40947 */ /* 0x000fea0003800000 */
[----:B------:R-:W-:-:S09]  /*10a0*/  UISETP.NE.AND UP1, UPT, UR5, URZ, UPT ;  /* 0x000000ff0500728c */ /* 0x000fd2000bf25270 */
[----:B------:R-:W-:Y:S05]  /*10b0*/  BRA.U !UP1, `(.L_x_26) ;  /* 0x0000000109987547 */ /* 0x000fea000b800000 */
[----:B------:R-:W-:-:S04]  /*10c0*/  UIADD3 UR7, UPT, UPT, UR8, -0x1, URZ ;  /* 0xffffffff08077890 */ /* 0x000fc8000fffe0ff */
[----:B------:R-:W-:-:S09]  /*10d0*/  UISETP.NE.AND UP1, UPT, UR5, UR7, UPT ;  /* 0x000000070500728c */ /* 0x000fd2000bf25270 */
[----:B------:R-:W-:Y:S05]  /*10e0*/  BRA.U !UP1, `(.L_x_27) ;  /* 0x00000001096c7547 */ /* 0x000fea000b800000 */
[----:B------:R-:W-:Y:S02]  /*10f0*/  UIADD3 UR7, UPT, UPT, UR9, -UR10, URZ ;  /* 0x8000000a09077290 */ /* 0x000fe4000fffe0ff */
[----:B------:R-:W-:Y:S02]  /*1100*/  MOV R5, UR9 ;  /* 0x0000000900057c02 */ /* 0x000fe40008000f00 */
[----:B------:R-:W-:Y:S02]  /*1110*/  MOV R9, UR10 ;  /* 0x0000000a00097c02 */ /* 0x000fe40008000f00 */
[----:B------:R-:W-:Y:S01]  /*1120*/  MOV R3, UR7 ;  /* 0x0000000700037c02 */ /* 0x000fe20008000f00 */
[----:B------:R-:W-:-:S04]  /*1130*/  IMAD.WIDE R4, R5, 0x4, R10 ;  /* 0x0000000405047825 */ /* 0x000fc800078e020a */
[----:B------:R-:W-:Y:S02]  /*1140*/  IMAD.WIDE R2, R3, 0x4, R14 ;  /* 0x0000000403027825 */ /* 0x000fe400078e020e */
[----:B------:R-:W2:Y:S02]  /*1150*/  LDG.E R5, desc[UR18][R4.64] ;  /* 0x0000001204057981 */ /* 0x000ea4000c1e1900 */
[----:B------:R-:W-:Y:S02]  /*1160*/  IMAD.WIDE R8, R9, 0x4, R2 ;  /* 0x0000000409087825 */ /* 0x000fe400078e0202 */
[----:B------:R-:W2:Y:S04]  /*1170*/  LDG.E R2, desc[UR18][R2.64] ;  /* 0x0000001202027981 */ /* 0x000ea8000c1e1900 */
[----:B------:R-:W3:Y:S01]  /*1180*/  LDG.E R17, desc[UR18][R8.64] ;  /* 0x0000001208117981 */ /* 0x000ee2000c1e1900 */
[----:B------:R-:W-:Y:S01]  /*1190*/  IMAD.MOV.U32 R19, RZ, RZ, 0x3eaaaaab ;  /* 0x3eaaaaabff137424 */ /* 0x000fe200078e00ff */
[----:B------:R-:W-:Y:S03]  /*11a0*/  BSSY.RECONVERGENT B3, `(.L_x_28) ;  /* 0x000000d000037945 */ /* 0x000fe60003800200 */
[----:B------:R-:W-:Y:S01]  /*11b0*/  FFMA R16, R19, -R22, 1 ;  /* 0x3f80000013107423 */ /* 0x000fe20000000816 */
[----:B--2---:R-:W-:-:S04]  /*11c0*/  FADD R0, R2, R5 ;  /* 0x0000000502007221 */ /* 0x004fc80000000000 */
[----:B---3--:R-:W-:Y:S01]  /*11d0*/  FADD R6, R0, R17 ;  /* 0x0000001100067221 */ /* 0x008fe20000000000 */
[----:B------:R-:W-:-:S03]  /*11e0*/  FFMA R0, R16, R19, 0.3333333432674407959 ;  /* 0x3eaaaaab10007423 */ /* 0x000fc60000000013 */
[----:B------:R-:W1:Y:S01]  /*11f0*/  FCHK P0, R6, 3 ;  /* 0x4040000006007902 */ /* 0x000e620000000000 */
[----:B------:R-:W-:-:S04]  /*1200*/  FFMA R17, R0, R6, RZ ;  /* 0x0000000600117223 */ /* 0x000fc800000000ff */
[----:B------:R-:W-:-:S04]  /*1210*/  FFMA R4, R17, -3, R6 ;  /* 0xc040000011047823 */ /* 0x000fc80000000006 */
[----:B------:R-:W-:Y:S01]  /*1220*/  FFMA R0, R0, R4, R17 ;  /* 0x0000000400007223 */ /* 0x000fe20000000011 */
[----:B-1----:R-:W-:Y:S06]  /*1230*/  @!P0 BRA `(.L_x_29) ;  /* 0x00000000000c8947 */ /* 0x002fec0003800000 */
[----:B------:R-:W-:Y:S02]  /*1240*/  MOV R3, R6 ;  /* 0x0000000600037202 */ /* 0x000fe40000000f00 */
[----:B------:R-:W-:-:S07]  /*1250*/  MOV R28, 0x1270 ;  /* 0x00001270001c7802 */ /* 0x000fce0000000f00 */
[----:B0-----:R-:W-:Y:S05]  /*1260*/  CALL.REL.NOINC `($__internal_0_$__cuda_sm3x_div_rn_noftz_f32_slowpath) ;  /* 0x0000000400a47944 */ /* 0x001fea0003c00000 */
.L_x_29:
[----:B------:R-:W-:Y:S05]  /*1270*/  BSYNC.RECONVERGENT B3 ;  /* 0x0000000000037941 */ /* 0x000fea0003800200 */
.L_x_28:
[----:B------:R1:W-:Y:S01]  /*1280*/  STG.E desc[UR18][R8.64], R0 ;  /* 0x0000000008007986 */ /* 0x0003e2000c101912 */
[----:B------:R-:W-:Y:S05]  /*1290*/  BRA `(.L_x_25) ;  /* 0x0000000000347947 */ /* 0x000fea0003800000 */
.L_x_27:
        /* <DEDUP_REMOVED lines=8> */
.L_x_26:
[----:B------:R-:W2:Y:S04]  /*1320*/  LDG.E R0, desc[UR18][R14.64] ;  /* 0x000000120e007981 */ /* 0x000ea8000c1e1900 */
[----:B------:R-:W2:Y:S02]  /*1330*/  LDG.E R3, desc[UR18][R10.64] ;  /* 0x000000120a037981 */ /* 0x000ea4000c1e1900 */
[----:B--2---:R-:W-:-:S04]  /*1340*/  FADD R0, R0, R3 ;  /* 0x0000000300007221 */ /* 0x004fc80000000000 */
[----:B------:R-:W-:-:S05]  /*1350*/  FMUL R3, R0, 0.5 ;  /* 0x3f00000000037820 */ /* 0x000fca0000400000 */
[----:B------:R3:W-:Y:S02]  /*1360*/  STG.E desc[UR18][R14.64], R3 ;  /* 0x000000030e007986 */ /* 0x0007e4000c101912 */
.L_x_25:
[----:B------:R-:W-:Y:S05]  /*1370*/  BSYNC.RECONVERGENT B2 ;  /* 0x0000000000027941 */ /* 0x000fea0003800200 */
.L_x_24:
[----:B------:R-:W-:-:S09]  /*1380*/  UISETP.NE.AND UP1, UPT, UR12, 0x1, UPT ;  /* 0x000000010c00788c */ /* 0x000fd2000bf25270 */
[----:B------:R-:W-:Y:S05]  /*1390*/  BRA.U !UP1, `(.L_x_23) ;  /* 0x0000000509507547 */ /* 0x000fea000b800000 */
[----:B------:R-:W4:Y:S01]  /*13a0*/  LDCU UR7, c[0x0][0x38c] ;  /* 0x00007180ff0777ac */ /* 0x000f220008000800 */
[----:B------:R-:W-:Y:S01]  /*13b0*/  BSSY.RECONVERGENT B2, `(.L_x_30) ;  /* 0x0000028000027945 */ /* 0x000fe20003800200 */
[----:B----4-:R-:W-:Y:S01]  /*13c0*/  IADD3 R7, PT, PT, R7, UR7, RZ ;  /* 0x0000000707077c10 */ /* 0x010fe2000fffe0ff */
[----:B------:R-:W-:-:S03]  /*13d0*/  UIADD3 UR8, UPT, UPT, UR9, UR7, URZ ;  /* 0x0000000709087290 */ /* 0x000fc6000fffe0ff */
[----:B------:R-:W-:-:S03]  /*13e0*/  ISETP.GE.AND P0, PT, R7, UR11, PT ;  /* 0x0000000b07007c0c */ /* 0x000fc6000bf06270 */
[----:B------:R-:W-:-:S04]  /*13f0*/  IMAD.U32 R17, RZ, RZ, UR8 ;  /* 0x00000008ff117e24 */ /* 0x000fc8000f8e00ff */
[----:B------:R-:W-:-:S06]  /*1400*/  IMAD.WIDE R16, R17, 0x4, R10 ;  /* 0x0000000411107825 */ /* 0x000fcc00078e020a */
[----:B------:R-:W-:Y:S05]  /*1410*/  @P0 BRA `(.L_x_31) ;  /* 0x0000000000840947 */ /* 0x000fea0003800000 */
[----:B------:R-:W-:-:S09]  /*1420*/  UISETP.NE.AND UP1, UPT, UR5, UR6, UPT ;  /* 0x000000060500728c */ /* 0x000fd2000bf25270 */
[----:B------:R-:W-:Y:S05]  /*1430*/  BRA.U !UP1, `(.L_x_32) ;  /* 0x0000000109607547 */ /* 0x000fea000b800000 */
[----:B--23--:R-:W-:Y:S01]  /*1440*/  MOV R3, UR9 ;  /* 0x0000000900037c02 */ /* 0x00cfe20008000f00 */
[----:B------:R-:W2:Y:S01]  /*1450*/  LDG.E R5, desc[UR18][R16.64] ;  /* 0x0000001210057981 */ /* 0x000ea2000c1e1900 */
[----:B-1----:R-:W-:-:S03]  /*1460*/  MOV R9, UR7 ;  /* 0x0000000700097c02 */ /* 0x002fc60008000f00 */
[----:B------:R-:W-:-:S04]  /*1470*/  IMAD.WIDE R2, R3, 0x4, R14 ;  /* 0x0000000403027825 */ /* 0x000fc800078e020e */
[----:B------:R-:W-:Y:S02]  /*1480*/  IMAD.WIDE R8, R9, 0x4, R2 ;  /* 0x0000000409087825 */ /* 0x000fe400078e0202 */
[----:B------:R-:W2:Y:S04]  /*1490*/  LDG.E R2, desc[UR18][R2.64] ;  /* 0x0000001202027981 */ /* 0x000ea8000c1e1900 */
[----:B------:R-:W3:Y:S01]  /*14a0*/  LDG.E R0, desc[UR18][R8.64] ;  /* 0x0000001208007981 */ /* 0x000ee2000c1e1900 */
        /* <DEDUP_REMOVED lines=14> */
.L_x_34:
[----:B------:R-:W-:Y:S05]  /*1590*/  BSYNC.RECONVERGENT B3 ;  /* 0x0000000000037941 */ /* 0x000fea0003800200 */
.L_x_33:
[----:B------:R1:W-:Y:S01]  /*15a0*/  STG.E desc[UR18][R8.64], R0 ;  /* 0x0000000008007986 */ /* 0x0003e2000c101912 */
[----:B------:R-:W-:Y:S05]  /*15b0*/  BRA `(.L_x_31) ;  /* 0x00000000001c7947 */ /* 0x000fea0003800000 */
.L_x_32:
[----:B--23--:R-:W-:Y:S01]  /*15c0*/  MOV R3, UR9 ;  /* 0x0000000900037c02 */ /* 0x00cfe20008000f00 */
[----:B------:R-:W2:Y:S04]  /*15d0*/  LDG.E R5, desc[UR18][R12.64] ;  /* 0x000000120c057981 */ /* 0x000ea8000c1e1900 */
[----:B------:R-:W-:-:S05]  /*15e0*/  IMAD.WIDE R2, R3, 0x4, R10 ;  /* 0x0000000403027825 */ /* 0x000fca00078e020a */
[----:B-1----:R-:W2:Y:S02]  /*15f0*/  LDG.E R0, desc[UR18][R2.64] ;  /* 0x0000001202007981 */ /* 0x002ea4000c1e1900 */
[----:B--2---:R-:W-:-:S04]  /*1600*/  FADD R0, R0, R5 ;  /* 0x0000000500007221 */ /* 0x004fc80000000000 */
[----:B------:R-:W-:-:S05]  /*1610*/  FMUL R5, R0, 0.5 ;  /* 0x3f00000000057820 */ /* 0x000fca0000400000 */
[----:B------:R4:W-:Y:S02]  /*1620*/  STG.E desc[UR18][R2.64], R5 ;  /* 0x0000000502007986 */ /* 0x0009e4000c101912 */
.L_x_31:
[----:B------:R-:W-:Y:S05]  /*1630*/  BSYNC.RECONVERGENT B2 ;  /* 0x0000000000027941 */ /* 0x000fea0003800200 */
.L_x_30:
[----:B------:R-:W5:Y:S01]  /*1640*/  LDCU UR10, c[0x0][0x38c] ;  /* 0x00007180ff0a77ac */ /* 0x000f620008000800 */
[----:B-1----:R-:W-:Y:S01]  /*1650*/  MOV R0, UR12 ;  /* 0x0000000c00007c02 */ /* 0x002fe20008000f00 */
[----:B------:R-:W-:Y:S01]  /*1660*/  BSSY.RECONVERGENT B2, `(.L_x_23) ;  /* 0x0000027000027945 */ /* 0x000fe20003800200 */
[----:B-----5:R-:W-:-:S04]  /*1670*/  IADD3 R7, PT, PT, R7, UR10, RZ ;  /* 0x0000000a07077c10 */ /* 0x020fc8000fffe0ff */
[----:B------:R-:W-:-:S04]  /*1680*/  ISETP.GE.AND P0, PT, R7, UR11, PT ;  /* 0x0000000b07007c0c */ /* 0x000fc8000bf06270 */
[----:B------:R-:W-:-:S13]  /*1690*/  ISETP.EQ.OR P0, PT, R0, 0x2, P0 ;  /* 0x000000020000780c */ /* 0x000fda0000702670 */
[----:B------:R-:W-:Y:S05]  /*16a0*/  @P0 BRA `(.L_x_35) ;  /* 0x0000000000880947 */ /* 0x000fea0003800000 */
[----:B------:R-:W1:Y:S02]  /*16b0*/  LDCU UR7, c[0x0][0x390] ;  /* 0x00007200ff0777ac */ /* 0x000e640008000800 */
[----:B-1----:R-:W-:-:S04]  /*16c0*/  UIADD3 UR7, UPT, UPT, UR7, -0x3, URZ ;  /* 0xfffffffd07077890 */ /* 0x002fc8000fffe0ff */
[----:B------:R-:W-:-:S09]  /*16d0*/  UISETP.NE.AND UP1, UPT, UR5, UR7, UPT ;  /* 0x000000070500728c */ /* 0x000fd2000bf25270 */
[----:B------:R-:W-:Y:S05]  /*16e0*/  BRA.U !UP1, `(.L_x_36) ;  /* 0x0000000109647547 */ /* 0x000fea000b800000 */
[----:B------:R-:W-:Y:S01]  /*16f0*/  UIADD3 UR7, UPT, UPT, UR8, UR10, URZ ;  /* 0x0000000a08077290 */ /* 0x000fe2000fffe0ff */
[----:B--2-4-:R-:W-:Y:S01]  /*1700*/  IMAD.U32 R5, RZ, RZ, UR9 ;  /* 0x00000009ff057e24 */ /* 0x014fe2000f8e00ff */
[----:B------:R-:W2:Y:S03]  /*1710*/  LDG.E R7, desc[UR18][R16.64] ;  /* 0x0000001210077981 */ /* 0x000ea6000c1e1900 */
[----:B------:R-:W-:Y:S01]  /*1720*/  IMAD.WIDE R4, R5, 0x4, R10 ;  /* 0x0000000405047825 */ /* 0x000fe200078e020a */
[----:B---3--:R-:W-:-:S05]  /*1730*/  MOV R3, UR7 ;  /* 0x0000000700037c02 */ /* 0x008fca0008000f00 */
[----:B------:R-:W-:Y:S01]  /*1740*/  IMAD.WIDE R2, R3, 0x4, R10 ;  /* 0x0000000403027825 */ /* 0x000fe200078e020a */
[----:B------:R-:W3:Y:S05]  /*1750*/  LDG.E R5, desc[UR18][R4.64] ;  /* 0x0000001204057981 */ /* 0x000eea000c1e1900 */
[----:B------:R-:W3:Y:S01]  /*1760*/  LDG.E R2, desc[UR18][R2.64] ;  /* 0x0000001202027981 */ /* 0x000ee2000c1e1900 */
[----:B------:R-:W-:-:S05]  /*1770*/  MOV R9, 0x3eaaaaab ;  /* 0x3eaaaaab00097802 */ /* 0x000fca0000000f00 */
[----:B------:R-:W-:Y:S01]  /*1780*/  FFMA R6, R9, -R22, 1 ;  /* 0x3f80000009067423 */ /* 0x000fe20000000816 */
[----:B------:R-:W-:Y:S01]  /*1790*/  BSSY.RECONVERGENT B3, `(.L_x_37) ;  /* 0x000000c000037945 */ /* 0x000fe20003800200 */
[----:B---3--:R-:W-:-:S04]  /*17a0*/  FADD R0, R2, R5 ;  /* 0x0000000502007221 */ /* 0x008fc80000000000 */
[----:B--2---:R-:W-:-:S04]  /*17b0*/  FADD R8, R0, R7 ;  /* 0x0000000700087221 */ /* 0x004fc80000000000 */
        /* <DEDUP_REMOVED lines=9> */
.L_x_38:
[----:B------:R-:W-:Y:S05]  /*1850*/  BSYNC.RECONVERGENT B3 ;  /* 0x0000000000037941 */ /* 0x000fea0003800200 */
.L_x_37:
[----:B------:R1:W-:Y:S01]  /*1860*/  STG.E desc[UR18][R16.64], R0 ;  /* 0x0000000010007986 */ /* 0x0003e2000c101912 */
[----:B------:R-:W-:Y:S05]  /*1870*/  BRA `(.L_x_35) ;  /* 0x0000000000147947 */ /* 0x000fea0003800000 */
.L_x_36:
[----:B--234-:R-:W2:Y:S04]  /*1880*/  LDG.E R3, desc[UR18][R16.64] ;  /* 0x0000001210037981 */ /* 0x01cea8000c1e1900 */
[----:B------:R-:W2:Y:S02]  /*1890*/  LDG.E R0, desc[UR18][R12.64] ;  /* 0x000000120c007981 */ /* 0x000ea4000c1e1900 */
[----:B--2---:R-:W-:-:S04]  /*18a0*/  FADD R0, R0, R3 ;  /* 0x0000000300007221 */ /* 0x004fc80000000000 */
[----:B------:R-:W-:-:S05]  /*18b0*/  FMUL R3, R0, 0.5 ;  /* 0x3f00000000037820 */ /* 0x000fca0000400000 */
[----:B------:R1:W-:Y:S02]  /*18c0*/  STG.E desc[UR18][R16.64], R3 ;  /* 0x0000000310007986 */ /* 0x0003e4000c101912 */
.L_x_35:
[----:B------:R-:W-:Y:S05]  /*18d0*/  BSYNC.RECONVERGENT B2 ;  /* 0x0000000000027941 */ /* 0x000fea0003800200 */
.L_x_23:
[----:B------:R-:W-:Y:S05]  /*18e0*/  BRA.U UP0, `(.L_x_39) ;  /* 0xffffffe900bc7547 */ /* 0x000fea000b83ffff */
[----:B------:R-:W-:Y:S05]  /*18f0*/  EXIT ;  /* 0x000000000000794d */ /* 0x000fea0003800000 */
        .weak           $__internal_0_$__cuda_sm3x_div_rn_noftz_f32_slowpath
        .type           $__internal_0_$__cuda_sm3x_div_rn_noftz_f32_slowpath,@function
        .size           $__internal_0_$__cuda_sm3x_div_rn_noftz_f32_slowpath,(.L_x_203 - $__internal_0_$__cuda_sm3x_div_rn_noftz_f32_slowpath)
$__internal_0_$__cuda_sm3x_div_rn_noftz_f32_slowpath:
[----:B------:R-:W-:Y:S01]  /*1900*/  SHF.R.U32.HI R6, RZ, 0x17, R22 ;  /* 0x00000017ff067819 */ /* 0x000fe20000011616 */
[----:B------:R-:W-:Y:S01]  /*1910*/  BSSY.RECONVERGENT B0, `(.L_x_40) ;  /* 0x0000065000007945 */ /* 0x000fe20003800200 */
[----:B------:R-:W-:Y:S01]  /*1920*/  SHF.R.U32.HI R4, RZ, 0x17, R3 ;  /* 0x00000017ff047819 */ /* 0x000fe20000011603 */
[----:B------:R-:W-:Y:S01]  /*1930*/  HFMA2 R27, -RZ, RZ, 2.125, 0 ;  /* 0x40400000ff1b7431 */ /* 0x000fe200000001ff */
[----:B------:R-:W-:Y:S02]  /*1940*/  LOP3.LUT R6, R6, 0xff, RZ, 0xc0, !PT ;  /* 0x000000ff06067812 */ /* 0x000fe400078ec0ff */
[----:B------:R-:W-:-:S03]  /*1950*/  LOP3.LUT R4, R4, 0xff, RZ, 0xc0, !PT ;  /* 0x000000ff04047812 */ /* 0x000fc600078ec0ff */
[----:B------:R-:W-:Y:S01]  /*1960*/  VIADD R5, R6, 0xffffffff ;  /* 0xffffffff06057836 */ /* 0x000fe20000000000 */
[----:B------:R-:W-:-:S04]  /*1970*/  IADD3 R2, PT, PT, R4, -0x1, RZ ;  /* 0xffffffff04027810 */ /* 0x000fc80007ffe0ff */
[----:B------:R-:W-:-:S04]  /*1980*/  ISETP.GT.U32.AND P0, PT, R5, 0xfd, PT ;  /* 0x000000fd0500780c */ /* 0x000fc80003f04070 */
[----:B------:R-:W-:-:S13]  /*1990*/  ISETP.GT.U32.OR P0, PT, R2, 0xfd, P0 ;  /* 0x000000fd0200780c */ /* 0x000fda0000704470 */
[----:B------:R-:W-:Y:S01]  /*19a0*/  @!P0 MOV R29, RZ ;  /* 0x000000ff001d8202 */ /* 0x000fe20000000f00 */
[----:B------:R-:W-:Y:S06]  /*19b0*/  @!P0 BRA `(.L_x_41) ;  /* 0x0000000000608947 */ /* 0x000fec0003800000 */
[----:B------:R-:W-:Y:S01]  /*19c0*/  IMAD.MOV.U32 R0, RZ, RZ, 0x40400000 ;  /* 0x40400000ff007424 */ /* 0x000fe200078e00ff */
[----:B------:R-:W-:-:S04]  /*19d0*/  FSETP.GTU.FTZ.AND P0, PT, |R3|, +INF , PT ;  /* 0x7f8000000300780b */ /* 0x000fc80003f1c200 */
[----:B------:R-:W-:-:S04]  /*19e0*/  FSETP.GTU.FTZ.AND P1, PT, |R0|, +INF , PT ;  /* 0x7f8000000000780b */ /* 0x000fc80003f3c200 */
[----:B------:R-:W-:-:S13]  /*19f0*/  PLOP3.LUT P0, PT, P0, P1, PT, 0xf8, 0x8f ;  /* 0x00000000008f781c */ /* 0x000fda0000703f70 */
[----:B------:R-:W-:Y:S05]  /*1a00*/  @P0 BRA `(.L_x_42) ;  /* 0x0000000400500947 */ /* 0x000fea0003800000 */
[----:B------:R-:W-:-:S13]  /*1a10*/  LOP3.LUT P0, RZ, R27, 0x7fffffff, R3, 0xc8, !PT ;  /* 0x7fffffff1bff7812 */ /* 0x000fda000780c803 */
[----:B------:R-:W-:Y:S05]  /*1a20*/  @!P0 BRA `(.L_x_43) ;  /* 0x0000000400408947 */ /* 0x000fea0003800000 */
[C---:B------:R-:W-:Y:S02]  /*1a30*/  FSETP.NEU.FTZ.AND P2, PT, |R3|.reuse, +INF , PT ;  /* 0x7f8000000300780b */ /* 0x040fe40003f5d200 */
[----:B------:R-:W-:Y:S02]  /*1a40*/  FSETP.NEU.FTZ.AND P1, PT, |R0|, +INF , PT ;  /* 0x7f8000000000780b */ /* 0x000fe40003f3d200 */
[----:B------:R-:W-:-:S11]  /*1a50*/  FSETP.NEU.FTZ.AND P0, PT, |R3|, +INF , PT ;  /* 0x7f8000000300780b */ /* 0x000fd60003f1d200 */
[----:B------:R-:W-:Y:S05]  /*1a60*/  @!P1 BRA !P2, `(.L_x_43) ;  /* 0x0000000400309947 */ /* 0x000fea0005000000 */
[----:B------:R-:W-:-:S04]  /*1a70*/  LOP3.LUT P2, RZ, R3, 0x7fffffff, RZ, 0xc0, !PT ;  /* 0x7fffffff03ff7812 */ /* 0x000fc8000784c0ff */
[----:B------:R-:W-:-:S13]  /*1a80*/  PLOP3.LUT P1, PT, P1, P2, PT, 0x2f, 0xf2 ;  /* 0x0000000000f2781c */ /* 0x000fda0000f24577 */
[----:B------:R-:W-:Y:S05]  /*1a90*/  @P1 BRA `(.L_x_44) ;  /* 0x00000004001c1947 */ /* 0x000fea0003800000 */
[----:B------:R-:W-:-:S04]  /*1aa0*/  LOP3.LUT P1, RZ, R27, 0x7fffffff, RZ, 0xc0, !PT ;  /* 0x7fffffff1bff7812 */ /* 0x000fc8000782c0ff */
[----:B------:R-:W-:-:S13]  /*1ab0*/  PLOP3.LUT P0, PT, P0, P1, PT, 0x2f, 0xf2 ;  /* 0x0000000000f2781c */ /* 0x000fda0000702577 */
[----:B------:R-:W-:Y:S05]  /*1ac0*/  @P0 BRA `(.L_x_45) ;  /* 0x0000000400040947 */ /* 0x000fea0003800000 */
[----:B------:R-:W-:Y:S02]  /*1ad0*/  ISETP.GE.AND P0, PT, R2, RZ, PT ;  /* 0x000000ff0200720c */ /* 0x000fe40003f06270 */
[----:B------:R-:W-:-:S11]  /*1ae0*/  ISETP.GE.AND P1, PT, R5, RZ, PT ;  /* 0x000000ff0500720c */ /* 0x000fd60003f26270 */
[----:B------:R-:W-:Y:S01]  /*1af0*/  @P0 MOV R29, RZ ;  /* 0x000000ff001d0202 */ /* 0x000fe20000000f00 */
[----:B------:R-:W-:Y:S01]  /*1b00*/  @!P0 FFMA R3, R3, 1.84467440737095516160e+19, RZ ;  /* 0x5f80000003038823 */ /* 0x000fe200000000ff */
[----:B------:R-:W-:Y:S01]  /*1b10*/  @!P0 MOV R29, 0xffffffc0 ;  /* 0xffffffc0001d8802 */ /* 0x000fe20000000f00 */
[----:B------:R-:W-:-:S03]  /*1b20*/  @!P1 FFMA R27, R0, 1.84467440737095516160e+19, RZ ;  /* 0x5f800000001b9823 */ /* 0x000fc600000000ff */
[----:B------:R-:W-:-:S07]  /*1b30*/  @!P1 IADD3 R29, PT, PT, R29, 0x40, RZ ;  /* 0x000000401d1d9810 */ /* 0x000fce0007ffe0ff */
.L_x_41:
[----:B------:R-:W-:Y:S01]  /*1b40*/  LEA R0, R6, 0xc0800000, 0x17 ;  /* 0xc080000006007811 */ /* 0x000fe200078eb8ff */
[----:B------:R-:W-:Y:S01]  /*1b50*/  VIADD R4, R4, 0xffffff81 ;  /* 0xffffff8104047836 */ /* 0x000fe20000000000 */
[----:B------:R-:W-:Y:S02]  /*1b60*/  BSSY.RECONVERGENT B1, `(.L_x_46) ;  /* 0x0000035000017945 */ /* 0x000fe40003800200 */
[----:B------:R-:W-:Y:S01]  /*1b70*/  IADD3 R27, PT, PT, -R0, R27, RZ ;  /* 0x0000001b001b7210 */ /* 0x000fe20007ffe1ff */
[C---:B------:R-:W-:Y:S01]  /*1b80*/  IMAD R3, R4.reuse, -0x800000, R3 ;  /* 0xff80000004037824 */ /* 0x040fe200078e0203 */
[----:B------:R-:W-:Y:S02]  /*1b90*/  IADD3 R6, PT, PT, R4, 0x7f, -R6 ;  /* 0x0000007f04067810 */ /* 0x000fe40007ffe806 */
[----:B------:R-:W0:Y:S01]  /*1ba0*/  MUFU.RCP R0, R27 ;  /* 0x0000001b00007308 */ /* 0x000e220000001000 */
[----:B------:R-:W-:Y:S01]  /*1bb0*/  FADD.FTZ R5, -R27, -RZ ;  /* 0x800000ff1b057221 */ /* 0x000fe20000010100 */
[----:B------:R-:W-:-:S03]  /*1bc0*/  IADD3 R6, PT, PT, R6, R29, RZ ;  /* 0x0000001d06067210 */ /* 0x000fc60007ffe0ff */
[----:B0-----:R-:W-:-:S04]  /*1bd0*/  FFMA R2, R0, R5, 1 ;  /* 0x3f80000000027423 */ /* 0x001fc80000000005 */
[----:B------:R-:W-:-:S04]  /*1be0*/  FFMA R0, R0, R2, R0 ;  /* 0x0000000200007223 */ /* 0x000fc80000000000 */
[----:B------:R-:W-:-:S04]  /*1bf0*/  FFMA R2, R3, R0, RZ ;  /* 0x0000000003027223 */ /* 0x000fc800000000ff */
[----:B------:R-:W-:-:S04]  /*1c00*/  FFMA R29, R5, R2, R3 ;  /* 0x00000002051d7223 */ /* 0x000fc80000000003 */
[----:B------:R-:W-:-:S04]  /*1c10*/  FFMA R2, R0, R29, R2 ;  /* 0x0000001d00027223 */ /* 0x000fc80000000002 */
[----:B------:R-:W-:-:S04]  /*1c20*/  FFMA R3, R5, R2, R3 ;  /* 0x0000000205037223 */ /* 0x000fc80000000003 */
[----:B------:R-:W-:-:S05]  /*1c30*/  FFMA R27, R0, R3, R2 ;  /* 0x00000003001b7223 */ /* 0x000fca0000000002 */
[----:B------:R-:W-:-:S04]  /*1c40*/  SHF.R.U32.HI R5, RZ, 0x17, R27 ;  /* 0x00000017ff057819 */ /* 0x000fc8000001161b */
[----:B------:R-:W-:-:S04]  /*1c50*/  LOP3.LUT R5, R5, 0xff, RZ, 0xc0, !PT ;  /* 0x000000ff05057812 */ /* 0x000fc800078ec0ff */
[----:B------:R-:W-:-:S04]  /*1c60*/  IADD3 R4, PT, PT, R5, R6, RZ ;  /* 0x0000000605047210 */ /* 0x000fc80007ffe0ff */
[----:B------:R-:W-:-:S04]  /*1c70*/  IADD3 R5, PT, PT, R4, -0x1, RZ ;  /* 0xffffffff04057810 */ /* 0x000fc80007ffe0ff */
[----:B------:R-:W-:-:S13]  /*1c80*/  ISETP.GE.U32.AND P0, PT, R5, 0xfe, PT ;  /* 0x000000fe0500780c */ /* 0x000fda0003f06070 */
[----:B------:R-:W-:Y:S05]  /*1c90*/  @!P0 BRA `(.L_x_47) ;  /* 0x0000000000808947 */ /* 0x000fea0003800000 */
[----:B------:R-:W-:-:S13]  /*1ca0*/  ISETP.GT.AND P0, PT, R4, 0xfe, PT ;  /* 0x000000fe0400780c */ /* 0x000fda0003f04270 */
[----:B------:R-:W-:Y:S05]  /*1cb0*/  @P0 BRA `(.L_x_48) ;  /* 0x00000000006c0947 */ /* 0x000fea0003800000 */
[----:B------:R-:W-:-:S13]  /*1cc0*/  ISETP.GE.AND P0, PT, R4, 0x1, PT ;  /* 0x000000010400780c */ /* 0x000fda0003f06270 */
[----:B------:R-:W-:Y:S05]  /*1cd0*/  @P0 BRA `(.L_x_49) ;  /* 0x0000000000740947 */ /* 0x000fea0003800000 */
[----:B------:R-:W-:Y:S02]  /*1ce0*/  ISETP.GE.AND P0, PT, R4, -0x18, PT ;  /* 0xffffffe80400780c */ /* 0x000fe40003f06270 */
[----:B------:R-:W-:-:S11]  /*1cf0*/  LOP3.LUT R27, R27, 0x80000000, RZ, 0xc0, !PT ;  /* 0x800000001b1b7812 */ /* 0x000fd600078ec0ff */
[----:B------:R-:W-:Y:S05]  /*1d00*/  @!P0 BRA `(.L_x_49) ;  /* 0x0000000000688947 */ /* 0x000fea0003800000 */
[CCC-:B------:R-:W-:Y:S01]  /*1d10*/  FFMA.RP R5, R0.reuse, R3.reuse, R2.reuse ;  /* 0x0000000300057223 */ /* 0x1c0fe20000008002 */
[CCC-:B------:R-:W-:Y:S01]  /*1d20*/  FFMA.RM R6, R0.reuse, R3.reuse, R2.reuse ;  /* 0x0000000300067223 */ /* 0x1c0fe20000004002 */
[----:B------:R-:W-:Y:S01]  /*1d30*/  FFMA.RZ R0, R0, R3, R2 ;  /* 0x0000000300007223 */ /* 0x000fe2000000c002 */
[C---:B------:R-:W-:Y:S02]  /*1d40*/  IADD3 R2, PT, PT, R4.reuse, 0x20, RZ ;  /* 0x0000002004027810 */ /* 0x040fe40007ffe0ff */
[----:B------:R-:W-:Y:S02]  /*1d50*/  ISETP.NE.AND P2, PT, R4, RZ, PT ;  /* 0x000000ff0400720c */ /* 0x000fe40003f45270 */
[----:B------:R-:W-:Y:S02]  /*1d60*/  LOP3.LUT R0, R0, 0x7fffff, RZ, 0xc0, !PT ;  /* 0x007fffff00007812 */ /* 0x000fe400078ec0ff */
[----:B------:R-:W-:Y:S01]  /*1d70*/  ISETP.NE.AND P1, PT, R4, RZ, PT ;  /* 0x000000ff0400720c */ /* 0x000fe20003f25270 */
[----:B------:R-:W-:Y:S01]  /*1d80*/  IMAD.MOV R4, RZ, RZ, -R4 ;  /* 0x000000ffff047224 */ /* 0x000fe200078e0a04 */
[----:B------:R-:W-:-:S02]  /*1d90*/  LOP3.LUT R3, R0, 0x800000, RZ, 0xfc, !PT ;  /* 0x0080000000037812 */ /* 0x000fc400078efcff */
[----:B------:R-:W-:Y:S02]  /*1da0*/  FSETP.NEU.FTZ.AND P0, PT, R5, R6, PT ;  /* 0x000000060500720b */ /* 0x000fe40003f1d000 */
[----:B------:R-:W-:Y:S02]  /*1db0*/  SHF.L.U32 R2, R3, R2, RZ ;  /* 0x0000000203027219 */ /* 0x000fe400000006ff */
[----:B------:R-:W-:Y:S02]  /*1dc0*/  SEL R4, R4, RZ, P2 ;  /* 0x000000ff04047207 */ /* 0x000fe40001000000 */
[----:B------:R-:W-:Y:S02]  /*1dd0*/  ISETP.NE.AND P1, PT, R2, RZ, P1 ;  /* 0x000000ff0200720c */ /* 0x000fe40000f25270 */
[----:B------:R-:W-:Y:S02]  /*1de0*/  SHF.R.U32.HI R3, RZ, R4, R3 ;  /* 0x00000004ff037219 */ /* 0x000fe40000011603 */
[----:B------:R-:W-:-:S02]  /*1df0*/  PLOP3.LUT P0, PT, P0, P1, PT, 0xf8, 0x8f ;  /* 0x00000000008f781c */ /* 0x000fc40000703f70 */
[----:B------:R-:W-:Y:S02]  /*1e00*/  SHF.R.U32.HI R2, RZ, 0x1, R3 ;  /* 0x00000001ff027819 */ /* 0x000fe40000011603 */
[----:B------:R-:W-:-:S04]  /*1e10*/  SEL R5, RZ, 0x1, !P0 ;  /* 0x00000001ff057807 */ /* 0x000fc80004000000 */
[----:B------:R-:W-:-:S04]  /*1e20*/  LOP3.LUT R0, R5, 0x1, R2, 0xf8, !PT ;  /* 0x0000000105007812 */ /* 0x000fc800078ef802 */
[----:B------:R-:W-:-:S04]  /*1e30*/  LOP3.LUT R3, R0, R3, RZ, 0xc0, !PT ;  /* 0x0000000300037212 */ /* 0x000fc800078ec0ff */
[----:B------:R-:W-:-:S04]  /*1e40*/  IADD3 R2, PT, PT, R2, R3, RZ ;  /* 0x0000000302027210 */ /* 0x000fc80007ffe0ff */
[----:B------:R-:W-:Y:S01]  /*1e50*/  LOP3.LUT R27, R2, R27, RZ, 0xfc, !PT ;  /* 0x0000001b021b7212 */ /* 0x000fe200078efcff */
[----:B------:R-:W-:Y:S06]  /*1e60*/  BRA `(.L_x_49) ;  /* 0x0000000000107947 */ /* 0x000fec0003800000 */
.L_x_48:
[----:B------:R-:W-:-:S04]  /*1e70*/  LOP3.LUT R27, R27, 0x80000000, RZ, 0xc0, !PT ;  /* 0x800000001b1b7812 */ /* 0x000fc800078ec0ff */
[----:B------:R-:W-:Y:S01]  /*1e80*/  LOP3.LUT R27, R27, 0x7f800000, RZ, 0xfc, !PT ;  /* 0x7f8000001b1b7812 */ /* 0x000fe200078efcff */
[----:B------:R-:W-:Y:S06]  /*1e90*/  BRA `(.L_x_49) ;  /* 0x0000000000047947 */ /* 0x000fec0003800000 */
.L_x_47:
[----:B------:R-:W-:-:S07]  /*1ea0*/  LEA R27, R6, R27, 0x17 ;  /* 0x0000001b061b7211 */ /* 0x000fce00078eb8ff */
.L_x_49:
[----:B------:R-:W-:Y:S05]  /*1eb0*/  BSYNC.RECONVERGENT B1 ;  /* 0x0000000000017941 */ /* 0x000fea0003800200 */
.L_x_46:
[----:B------:R-:W-:Y:S01]  /*1ec0*/  MOV R0, R27 ;  /* 0x0000001b00007202 */ /* 0x000fe20000000f00 */
[----:B------:R-:W-:Y:S06]  /*1ed0*/  BRA `(.L_x_50) ;  /* 0x0000000000207947 */ /* 0x000fec0003800000 */
.L_x_45:
[----:B------:R-:W-:-:S04]  /*1ee0*/  LOP3.LUT R3, R27, 0x80000000, R3, 0x48, !PT ;  /* 0x800000001b037812 */ /* 0x000fc800078e4803 */
[----:B------:R-:W-:Y:S01]  /*1ef0*/  LOP3.LUT R0, R3, 0x7f800000, RZ, 0xfc, !PT ;  /* 0x7f80000003007812 */ /* 0x000fe200078efcff */
[----:B------:R-:W-:Y:S06]  /*1f00*/  BRA `(.L_x_50) ;  /* 0x0000000000147947 */ /* 0x000fec0003800000 */
.L_x_44:
[----:B------:R-:W-:Y:S01]  /*1f10*/  LOP3.LUT R0, R27, 0x80000000, R3, 0x48, !PT ;  /* 0x800000001b007812 */ /* 0x000fe200078e4803 */
[----:B------:R-:W-:Y:S06]  /*1f20*/  BRA `(.L_x_50) ;  /* 0x00000000000c7947 */ /* 0x000fec0003800000 */
.L_x_43:
[----:B------:R-:W0:Y:S01]  /*1f30*/  MUFU.RSQ R0, -QNAN ;  /* 0xffc0000000007908 */ /* 0x000e220000001400 */
[----:B------:R-:W-:Y:S05]  /*1f40*/  BRA `(.L_x_50) ;  /* 0x0000000000047947 */ /* 0x000fea0003800000 */
.L_x_42:
[----:B------:R-:W-:-:S07]  /*1f50*/  FADD.FTZ R0, R3, R0 ;  /* 0x0000000003007221 */ /* 0x000fce0000010000 */
.L_x_50:
[----:B------:R-:W-:Y:S05]  /*1f60*/  BSYNC.RECONVERGENT B0 ;  /* 0x0000000000007941 */ /* 0x000fea0003800200 */
.L_x_40:
[----:B------:R-:W-:-:S04]  /*1f70*/  HFMA2 R29, -RZ, RZ, 0, 0 ;  /* 0x00000000ff1d7431 */ /* 0x000fc800000001ff */
[----:B0-----:R-:W-:Y:S05]  /*1f80*/  RET.REL.NODEC R28 `(_Z18cuda_smooth_adcigsPfiiii) ;  /* 0xffffffe01c1c7950 */ /* 0x001fea0003c3ffff */
.L_x_51:
[----:B------:R-:W-:-:S00]  /*1f90*/  BRA `(.L_x_51) ;  /* 0xfffffffc00fc7947 */ /* 0x000fc0000383ffff */
[----:B------:R-:W-:-:S00]  /*1fa0*/  NOP ;  /* 0x0000000000007918 */ /* 0x000fc00000000000 */
        /* <DEDUP_REMOVED lines=13> */
.L_x_203:


//--------------------- .text._Z20cuda_poynting_adcigsPfS_S_S_S_iiiffS_PiS_ --------------------------
	.section	.text._Z20cuda_poynting_adcigsPfS_S_S_S_iiiffS_PiS_,"ax",@progbits
	.align	128
        .global         _Z20cuda_poynting_adcigsPfS_S_S_S_iiiffS_PiS_
        .type           _Z20cuda_poynting_adcigsPfS_S_S_S_iiiffS_PiS_,@function
        .size           _Z20cuda_poynting_adcigsPfS_S_S_S_iiiffS_PiS_,(.L_x_206 - _Z20cuda_poynting_adcigsPfS_S_S_S_iiiffS_PiS_)
        .other          _Z20cuda_poynting_adcigsPfS_S_S_S_iiiffS_PiS_,@"STO_CUDA_ENTRY STV_DEFAULT"
_Z20cuda_poynting_adcigsPfS_S_S_S_iiiffS_PiS_:
.text._Z20cuda_poynting_adcigsPfS_S_S_S_iiiffS_PiS_:
[----:B------:R-:W-:Y:S01]  /*0000*/  LDC R1, c[0x0][0x37c] ;  /* 0x0000df00ff017b82 */ /* 0x000fe20000000800 */
[----:B------:R-:W0:Y:S07]  /*0010*/  S2R R0, SR_TID.X ;  /* 0x0000000000007919 */ /* 0x000e2e0000002100 */
[----:B------:R-:W1:Y:S01]  /*0020*/  LDC.64 R12, c[0x0][0x388] ;  /* 0x0000e200ff0c7b82 */ /* 0x000e620000000a00 */
[----:B------:R-:W0:Y:S01]  /*0030*/  LDCU UR4, c[0x0][0x360] ;  /* 0x00006c00ff0477ac */ /* 0x000e220008000800 */
[----:B------:R-:W0:Y:S01]  /*0040*/  S2R R3, SR_CTAID.X ;  /* 0x0000000000037919 */ /* 0x000e220000002500 */
[----:B------:R-:W2:Y:S05]  /*0050*/  LDCU.64 UR8, c[0x0][0x358] ;  /* 0x00006b00ff0877ac */ /* 0x000eaa0008000a00 */
[----:B------:R-:W3:Y:S01]  /*0060*/  LDC R2, c[0x0][0x3ac] ;  /* 0x0000eb00ff027b82 */ /* 0x000ee20000000800 */
[----:B------:R-:W4:Y:S01]  /*0070*/  LDCU UR5, c[0x0][0x3b4] ;  /* 0x00007680ff0577ac */ /* 0x000f220008000800 */
[----:B0-----:R-:W-:-:S04]  /*0080*/  IMAD R0, R3, UR4, R0 ;  /* 0x0000000403007c24 */ /* 0x001fc8000f8e0200 */
[----:B-1----:R-:W-:-:S05]  /*0090*/  IMAD.WIDE R12, R0, 0x4, R12 ;  /* 0x00000004000c7825 */ /* 0x002fca00078e020c */
[----:B--2---:R0:W5:Y:S01]  /*00a0*/  LDG.E R8, desc[UR8][R12.64] ;  /* 0x000000080c087981 */ /* 0x004162000c1e1900 */
[----:B---3--:R-:W-:Y:S01]  /*00b0*/  IADD3 R2, PT, PT, R2, 0x6c, RZ ;  /* 0x0000006c02027810 */ /* 0x008fe20007ffe0ff */
[----:B----4-:R-:W-:-:S03]  /*00c0*/  UIADD3 UR4, UPT, UPT, UR5, -0xd000000, URZ ;  /* 0xf300000005047890 */ /* 0x010fc6000fffe0ff */
[-C--:B------:R-:W-:Y:S01]  /*00d0*/  IABS R7, R2.reuse ;  /* 0x0000000200077213 */ /* 0x080fe20000000000 */
[----:B------:R-:W-:Y:S01]  /*00e0*/  UISETP.GT.U32.AND UP0, UPT, UR4, 0x727fffff, UPT ;  /* 0x727fffff0400788c */ /* 0x000fe2000bf04070 */
[----:B------:R-:W-:Y:S02]  /*00f0*/  IABS R10, R2 ;  /* 0x00000002000a7213 */ /* 0x000fe40000000000 */
[----:B------:R-:W1:Y:S08]  /*0100*/  I2F.RP R3, R7 ;  /* 0x0000000700037306 */ /* 0x000e700000209400 */
[----:B-1----:R-:W1:Y:S02]  /*0110*/  MUFU.RCP R3, R3 ;  /* 0x0000000300037308 */ /* 0x002e640000001000 */
[----:B-1----:R-:W-:-:S06]  /*0120*/  IADD3 R4, PT, PT, R3, 0xffffffe, RZ ;  /* 0x0ffffffe03047810 */ /* 0x002fcc0007ffe0ff */
[----:B------:R1:W2:Y:S02]  /*0130*/  F2I.FTZ.U32.TRUNC.NTZ R5, R4 ;  /* 0x0000000400057305 */ /* 0x0002a4000021f000 */
[----:B-1----:R-:W-:Y:S01]  /*0140*/  IMAD.MOV.U32 R4, RZ, RZ, RZ ;  /* 0x000000ffff047224 */ /* 0x002fe200078e00ff */
[----:B--2---:R-:W-:-:S05]  /*0150*/  IADD3 R6, PT, PT, RZ, -R5, RZ ;  /* 0x80000005ff067210 */ /* 0x004fca0007ffe0ff */
[----:B------:R-:W-:Y:S01]  /*0160*/  IMAD R9, R6, R7, RZ ;  /* 0x0000000706097224 */ /* 0x000fe200078e02ff */
[----:B------:R-:W-:-:S03]  /*0170*/  IABS R6, R0 ;  /* 0x0000000000067213 */ /* 0x000fc60000000000 */
[----:B------:R-:W-:Y:S01]  /*0180*/  IMAD.HI.U32 R5, R5, R9, R4 ;  /* 0x0000000905057227 */ /* 0x000fe200078e0004 */
[----:B------:R-:W-:-:S05]  /*0190*/  IADD3 R9, PT, PT, RZ, -R10, RZ ;  /* 0x8000000aff097210 */ /* 0x000fca0007ffe0ff */
[----:B------:R-:W-:Y:S01]  /*01a0*/  IMAD.HI.U32 R3, R5, R6, RZ ;  /* 0x0000000605037227 */ /* 0x000fe200078e00ff */
[----:B------:R-:W-:-:S03]  /*01b0*/  SHF.R.S32.HI R5, RZ, 0x1f, R0 ;  /* 0x0000001fff057819 */ /* 0x000fc60000011400 */
[----:B------:R-:W-:Y:S02]  /*01c0*/  IMAD R4, R3, R9, R6 ;  /* 0x0000000903047224 */ /* 0x000fe400078e0206 */
[----:B------:R-:W1:Y:S03]  /*01d0*/  MUFU.RSQ R6, UR5 ;  /* 0x0000000500067d08 */ /* 0x000e660008001400 */
[----:B------:R-:W-:-:S13]  /*01e0*/  ISETP.GT.U32.AND P2, PT, R7, R4, PT ;  /* 0x000000040700720c */ /* 0x000fda0003f44070 */
[-C--:B------:R-:W-:Y:S02]  /*01f0*/  @!P2 IADD3 R4, PT, PT, R4, -R7.reuse, RZ ;  /* 0x800000070404a210 */ /* 0x080fe40007ffe0ff */
[----:B------:R-:W-:Y:S02]  /*0200*/  @!P2 IADD3 R3, PT, PT, R3, 0x1, RZ ;  /* 0x000000010303a810 */ /* 0x000fe40007ffe0ff */
[----:B------:R-:W-:Y:S02]  /*0210*/  ISETP.GE.U32.AND P0, PT, R4, R7, PT ;  /* 0x000000070400720c */ /* 0x000fe40003f06070 */
[----:B------:R-:W-:Y:S02]  /*0220*/  LOP3.LUT R4, R0, R2, RZ, 0x3c, !PT ;  /* 0x0000000200047212 */ /* 0x000fe400078e3cff */
[----:B------:R-:W-:Y:S02]  /*0230*/  ISETP.NE.AND P2, PT, R2, RZ, PT ;  /* 0x000000ff0200720c */ /* 0x000fe40003f45270 */
[----:B------:R-:W-:-:S07]  /*0240*/  ISETP.GE.AND P1, PT, R4, RZ, PT ;  /* 0x000000ff0400720c */ /* 0x000fce0003f26270 */
[----:B------:R-:W-:-:S06]  /*0250*/  @P0 VIADD R3, R3, 0x1 ;  /* 0x0000000103030836 */ /* 0x000fcc0000000000 */
[----:B------:R-:W-:Y:S02]  /*0260*/  @!P1 IADD3 R3, PT, PT, -R3, RZ, RZ ;  /* 0x000000ff03039210 */ /* 0x000fe40007ffe1ff */
[----:B------:R-:W-:-:S04]  /*0270*/  @!P2 LOP3.LUT R3, RZ, R2, RZ, 0x33, !PT ;  /* 0x00000002ff03a212 */ /* 0x000fc800078e33ff */
[----:B------:R-:W-:-:S05]  /*0280*/  IADD3 R7, PT, PT, -R3, RZ, RZ ;  /* 0x000000ff03077210 */ /* 0x000fca0007ffe1ff */
[----:B------:R-:W-:Y:S01]  /*0290*/  IMAD R4, R2, R7, R0 ;  /* 0x0000000702047224 */ /* 0x000fe200078e0200 */
[----:B01----:R-:W-:Y:S06]  /*02a0*/  BRA.U !UP0, `(.L_x_52) ;  /* 0x0000000108207547 */ /* 0x003fec000b800000 */
[----:B------:R-:W0:Y:S01]  /*02b0*/  LDCU UR4, c[0x0][0x3b4] ;  /* 0x00007680ff0477ac */ /* 0x000e220008000800 */
[----:B------:R-:W-:Y:S01]  /*02c0*/  BSSY.RECONVERGENT B0, `(.L_x_53) ;  /* 0x0000004000007945 */ /* 0x000fe20003800200 */
[----:B------:R-:W-:Y:S02]  /*02d0*/  MOV R19, 0x300 ;  /* 0x0000030000137802 */ /* 0x000fe40000000f00 */
[----:B0-----:R-:W-:-:S07]  /*02e0*/  MOV R7, UR4 ;  /* 0x0000000400077c02 */ /* 0x001fce0008000f00 */
[----:B-----5:R-:W-:Y:S05]  /*02f0*/  CALL.REL.NOINC `($__internal_2_$__cuda_sm20_sqrt_rn_f32_slowpath) ;  /* 0x0000001400dc7944 */ /* 0x020fea0003c00000 */
[----:B------:R-:W-:Y:S05]  /*0300*/  BSYNC.RECONVERGENT B0 ;  /* 0x0000000000007941 */ /* 0x000fea0003800200 */
.L_x_53:
[----:B------:R-:W-:Y:S01]  /*0310*/  IMAD.MOV.U32 R18, RZ, RZ, R11 ;  /* 0x000000ffff127224 */ /* 0x000fe200078e000b */
[----:B------:R-:W-:Y:S06]  /*0320*/  BRA `(.L_x_54) ;  /* 0x0000000000107947 */ /* 0x000fec0003800000 */
.L_x_52:
[C---:B------:R-:W-:Y:S01]  /*0330*/  FMUL.FTZ R18, R6.reuse, UR5 ;  /* 0x0000000506127c20 */ /* 0x040fe20008410000 */
[----:B------:R-:W-:-:S03]  /*0340*/  FMUL.FTZ R6, R6, 0.5 ;  /* 0x3f00000006067820 */ /* 0x000fc60000410000 */
[----:B------:R-:W-:-:S04]  /*0350*/  FFMA R7, -R18, R18, UR5 ;  /* 0x0000000512077e23 */ /* 0x000fc80008000112 */
[----:B------:R-:W-:-:S07]  /*0360*/  FFMA R18, R7, R6, R18 ;  /* 0x0000000607127223 */ /* 0x000fce0000000012 */
.L_x_54:
[----:B------:R-:W0:Y:S01]  /*0370*/  LDC.64 R10, c[0x0][0x390] ;  /* 0x0000e400ff0a7b82 */ /* 0x000e220000000a00 */
[----:B------:R-:W1:Y:S01]  /*0380*/  LDCU UR6, c[0x0][0x3b8] ;  /* 0x00007700ff0677ac */ /* 0x000e620008000800 */
[----:B------:R-:W2:Y:S01]  /*0390*/  LDCU UR5, c[0x3][URZ] ;  /* 0x00c00000ff0577ac */ /* 0x000ea20008000800 */
[----:B0-----:R-:W-:-:S06]  /*03a0*/  IMAD.WIDE R10, R0, 0x4, R10 ;  /* 0x00000004000a7825 */ /* 0x001fcc00078e020a */
[----:B------:R-:W3:Y:S01]  /*03b0*/  LDG.E R10, desc[UR8][R10.64] ;  /* 0x000000080a0a7981 */ /* 0x000ee2000c1e1900 */
[----:B-1----:R-:W-:Y:S02]  /*03c0*/  UIADD3 UR4, UPT, UPT, UR6, -0xd000000, URZ ;  /* 0xf300000006047890 */ /* 0x002fe4000fffe0ff */
[----:B------:R-:W0:Y:S01]  /*03d0*/  MUFU.RSQ R7, UR6 ;  /* 0x0000000600077d08 */ /* 0x000e220008001400 */
[----:B--2--5:R-:W-:Y:S01]  /*03e0*/  FMUL R9, R8, UR5 ;  /* 0x0000000508097c20 */ /* 0x024fe20008400000 */
[----:B------:R-:W-:Y:S01]  /*03f0*/  UISETP.GT.U32.AND UP0, UPT, UR4, 0x727fffff, UPT ;  /* 0x727fffff0400788c */ /* 0x000fe2000bf04070 */
[----:B---3--:R-:W-:-:S08]  /*0400*/  FMUL R6, R10, UR5 ;  /* 0x000000050a067c20 */ /* 0x008fd00008400000 */
[----:B0-----:R-:W-:Y:S05]  /*0410*/  BRA.U !UP0, `(.L_x_55) ;  /* 0x0000000108207547 */ /* 0x001fea000b800000 */
[----:B------:R-:W0:Y:S01]  /*0420*/  LDCU UR4, c[0x0][0x3b8] ;  /* 0x00007700ff0477ac */ /* 0x000e220008000800 */
[----:B------:R-:W-:Y:S01]  /*0430*/  BSSY.RECONVERGENT B0, `(.L_x_56) ;  /* 0x0000004000007945 */ /* 0x000fe20003800200 */
[----:B------:R-:W-:Y:S02]  /*0440*/  MOV R19, 0x470 ;  /* 0x0000047000137802 */ /* 0x000fe40000000f00 */
[----:B0-----:R-:W-:-:S07]  /*0450*/  MOV R7, UR4 ;  /* 0x0000000400077c02 */ /* 0x001fce0008000f00 */
[----:B------:R-:W-:Y:S05]  /*0460*/  CALL.REL.NOINC `($__internal_2_$__cuda_sm20_sqrt_rn_f32_slowpath) ;  /* 0x0000001400807944 */ /* 0x000fea0003c00000 */
[----:B------:R-:W-:Y:S05]  /*0470*/  BSYNC.RECONVERGENT B0 ;  /* 0x0000000000007941 */ /* 0x000fea0003800200 */
.L_x_56:
[----:B------:R-:W-:Y:S01]  /*0480*/  MOV R21, R11 ;  /* 0x0000000b00157202 */ /* 0x000fe20000000f00 */
[----:B------:R-:W-:Y:S06]  /*0490*/  BRA `(.L_x_57) ;  /* 0x0000000000107947 */ /* 0x000fec0003800000 */
.L_x_55:
[C---:B------:R-:W-:Y:S01]  /*04a0*/  FMUL.FTZ R21, R7.reuse, UR6 ;  /* 0x0000000607157c20 */ /* 0x040fe20008410000 */
[----:B------:R-:W-:-:S03]  /*04b0*/  FMUL.FTZ R7, R7, 0.5 ;  /* 0x3f00000007077820 */ /* 0x000fc60000410000 */
[----:B------:R-:W-:-:S04]  /*04c0*/  FFMA R14, -R21, R21, UR6 ;  /* 0x00000006150e7e23 */ /* 0x000fc80008000115 */
[----:B------:R-:W-:-:S07]  /*04d0*/  FFMA R21, R14, R7, R21 ;  /* 0x000000070e157223 */ /* 0x000fce0000000015 */
.L_x_57:
[----:B------:R-:W0:Y:S01]  /*04e0*/  LDC R19, c[0x0][0x3ac] ;  /* 0x0000eb00ff137b82 */ /* 0x000e220000000800 */
[----:B------:R-:W1:Y:S01]  /*04f0*/  LDCU.64 UR4, c[0x0][0x388] ;  /* 0x00007100ff0477ac */ /* 0x000e620008000a00 */
[----:B------:R-:W-:Y:S01]  /*0500*/  SHF.L.U32 R7, R2, 0x1, RZ ;  /* 0x0000000102077819 */ /* 0x000fe200000006ff */
[----:B------:R-:W2:Y:S01]  /*0510*/  LDCU.128 UR12, c[0x3][URZ] ;  /* 0x00c00000ff0c77ac */ /* 0x000ea20008000c00 */
[----:B0-----:R-:W-:Y:S01]  /*0520*/  IADD3 R25, P0, PT, R0, -R19, RZ ;  /* 0x8000001300197210 */ /* 0x001fe20007f1e0ff */
[----:B------:R-:W-:Y:S01]  /*0530*/  IMAD.WIDE R16, R19, 0x4, R12 ;  /* 0x0000000413107825 */ /* 0x000fe200078e020c */
[----:B------:R-:W-:-:S03]  /*0540*/  SHF.R.S32.HI R14, RZ, 0x1f, R19 ;  /* 0x0000001fff0e7819 */ /* 0x000fc60000011413 */
[----:B------:R-:W-:Y:S01]  /*0550*/  IMAD.SHL.U32 R11, R25, 0x4, RZ ;  /* 0x00000004190b7824 */ /* 0x000fe200078e00ff */
[----:B------:R-:W-:Y:S01]  /*0560*/  IADD3.X R14, PT, PT, R5, ~R14, RZ, P0, !PT ;  /* 0x8000000e050e7210 */ /* 0x000fe200007fe4ff */
[----:B------:R0:W3:Y:S03]  /*0570*/  LDG.E R20, desc[UR8][R16.64+0x1b0] ;  /* 0x0001b00810147981 */ /* 0x0000e6000c1e1900 */
[----:B------:R-:W-:Y:S02]  /*0580*/  SHF.L.U64.HI R25, R25, 0x2, R14 ;  /* 0x0000000219197819 */ /* 0x000fe4000001020e */
[----:B-1----:R-:W-:-:S04]  /*0590*/  IADD3 R14, P0, PT, R11, UR4, RZ ;  /* 0x000000040b0e7c10 */ /* 0x002fc8000ff1e0ff */
[----:B------:R-:W-:Y:S02]  /*05a0*/  IADD3.X R15, PT, PT, R25, UR5, RZ, P0, !PT ;  /* 0x00000005190f7c10 */ /* 0x000fe400087fe4ff */
[----:B------:R-:W-:Y:S01]  /*05b0*/  IADD3 R22, PT, PT, R0, -R7, RZ ;  /* 0x8000000700167210 */ /* 0x000fe20007ffe0ff */
[----:B0-----:R-:W-:Y:S01]  /*05c0*/  IMAD.WIDE R16, R7, 0x4, R12 ;  /* 0x0000000407107825 */ /* 0x001fe200078e020c */
[----:B------:R-:W0:Y:S01]  /*05d0*/  LDCU.64 UR4, c[0x0][0x398] ;  /* 0x00007300ff0477ac */ /* 0x000e220008000a00 */
[----:B------:R1:W3:Y:S02]  /*05e0*/  LDG.E R23, desc[UR8][R14.64+-0x1b0] ;  /* 0xfffe50080e177981 */ /* 0x0002e4000c1e1900 */
[----:B-1----:R-:W1:Y:S02]  /*05f0*/  LDC.64 R14, c[0x0][0x388] ;  /* 0x0000e200ff0e7b82 */ /* 0x002e640000000a00 */
[----:B-1----:R-:W-:-:S05]  /*0600*/  IMAD.WIDE R26, R22, 0x4, R14 ;  /* 0x00000004161a7825 */ /* 0x002fca00078e020e */
[----:B------:R-:W4:Y:S04]  /*0610*/  LDG.E R5, desc[UR8][R26.64] ;  /* 0x000000081a057981 */ /* 0x000f28000c1e1900 */
[----:B------:R1:W4:Y:S02]  /*0620*/  LDG.E R26, desc[UR8][R16.64] ;  /* 0x00000008101a7981 */ /* 0x000324000c1e1900 */
[----:B-1----:R-:W-:-:S05]  /*0630*/  IMAD.WIDE R16, R2, 0x4, R16 ;  /* 0x0000000402107825 */ /* 0x002fca00078e0210 */
[----:B------:R1:W5:Y:S02]  /*0640*/  LDG.E R24, desc[UR8][R16.64] ;  /* 0x0000000810187981 */ /* 0x000364000c1e1900 */
[----:B-1----:R-:W-:-:S04]  /*0650*/  IMAD.WIDE R16, R2, 0x4, R16 ;  /* 0x0000000402107825 */ /* 0x002fc800078e0210 */
[----:B---3--:R-:W-:Y:S02]  /*0660*/  FADD R20, R20, R23 ;  /* 0x0000001714147221 */ /* 0x008fe40000000000 */
[----:B------:R1:W3:Y:S02]  /*0670*/  LDG.E R23, desc[UR8][R16.64] ;  /* 0x0000000810177981 */ /* 0x0002e4000c1e1900 */
[----:B--2---:R-:W-:Y:S01]  /*0680*/  FMUL R29, R20, UR13 ;  /* 0x0000000d141d7c20 */ /* 0x004fe20008400000 */
[----:B------:R-:W-:-:S04]  /*0690*/  IMAD R20, R2, -0x3, R0 ;  /* 0xfffffffd02147824 */ /* 0x000fc800078e0200 */
[----:B-1----:R-:W-:-:S06]  /*06a0*/  IMAD.WIDE R16, R20, 0x4, R14 ;  /* 0x0000000414107825 */ /* 0x002fcc00078e020e */
[----:B------:R1:W5:Y:S02]  /*06b0*/  LDG.E R16, desc[UR8][R16.64] ;  /* 0x0000000810107981 */ /* 0x000364000c1e1900 */
[----:B-1----:R-:W-:-:S04]  /*06c0*/  IMAD R17, R2, -0x4, R0 ;  /* 0xfffffffc02117824 */ /* 0x002fc800078e0200 */
[----:B------:R-:W-:-:S05]  /*06d0*/  IMAD.WIDE R14, R17, 0x4, R14 ;  /* 0x00000004110e7825 */ /* 0x000fca00078e020e */
[----:B------:R1:W3:Y:S02]  /*06e0*/  LDG.E R28, desc[UR8][R14.64] ;  /* 0x000000080e1c7981 */ /* 0x0002e4000c1e1900 */
[----:B-1----:R-:W1:Y:S01]  /*06f0*/  LDC.64 R14, c[0x0][0x398] ;  /* 0x0000e600ff0e7b82 */ /* 0x002e620000000a00 */
[----:B----4-:R-:W-:Y:S01]  /*0700*/  FADD R5, R26, R5 ;  /* 0x000000051a057221 */ /* 0x010fe20000000000 */
[----:B0-----:R-:W-:Y:S01]  /*0710*/  IADD3 R26, P0, PT, R11, UR4, RZ ;  /* 0x000000040b1a7c10 */ /* 0x001fe2000ff1e0ff */
[----:B------:R-:W-:Y:S01]  /*0720*/  FMUL R29, R29, R18 ;  /* 0x000000121d1d7220 */ /* 0x000fe20000400000 */
[----:B------:R-:W0:Y:S02]  /*0730*/  LDCU UR4, c[0x3][0x10] ;  /* 0x00c00200ff0477ac */ /* 0x000e240008000800 */
[----:B------:R-:W-:Y:S01]  /*0740*/  IADD3.X R27, PT, PT, R25, UR5, RZ, P0, !PT ;  /* 0x00000005191b7c10 */ /* 0x000fe200087fe4ff */
[----:B------:R-:W-:-:S04]  /*0750*/  FMUL R11, R5, UR14 ;  /* 0x0000000e050b7c20 */ /* 0x000fc80008400000 */
[----:B------:R1:W2:Y:S01]  /*0760*/  LDG.E R5, desc[UR8][R26.64+-0x1b0] ;  /* 0xfffe50081a057981 */ /* 0x0002a2000c1e1900 */
[----:B------:R-:W-:-:S04]  /*0770*/  FFMA R9, R18, R9, R29 ;  /* 0x0000000912097223 */ /* 0x000fc8000000001d */
[----:B------:R-:W-:Y:S01]  /*0780*/  FFMA R9, R11, R18, R9 ;  /* 0x000000120b097223 */ /* 0x000fe20000000009 */
[----:B-1----:R-:W-:-:S04]  /*0790*/  IMAD.WIDE R26, R0, 0x4, R14 ;  /* 0x00000004001a7825 */ /* 0x002fc800078e020e */
[----:B-----5:R-:W-:Y:S01]  /*07a0*/  FADD R16, R24, R16 ;  /* 0x0000001018107221 */ /* 0x020fe20000000000 */
[----:B------:R-:W-:-:S04]  /*07b0*/  IMAD.WIDE R24, R19, 0x4, R26 ;  /* 0x0000000413187825 */ /* 0x000fc800078e021a */
[----:B------:R-:W-:Y:S01]  /*07c0*/  FMUL R16, R16, UR15 ;  /* 0x0000000f10107c20 */ /* 0x000fe20008400000 */
[----:B------:R1:W2:Y:S03]  /*07d0*/  LDG.E R11, desc[UR8][R24.64+0x1b0] ;  /* 0x0001b008180b7981 */ /* 0x0002a6000c1e1900 */
[----:B------:R-:W-:Y:S01]  /*07e0*/  FFMA R9, R16, R18, R9 ;  /* 0x0000001210097223 */ /* 0x000fe20000000009 */
[----:B------:R-:W-:-:S06]  /*07f0*/  IMAD.WIDE R16, R17, 0x4, R14 ;  /* 0x0000000411107825 */ /* 0x000fcc00078e020e */
[----:B------:R-:W4:Y:S01]  /*0800*/  LDG.E R16, desc[UR8][R16.64] ;  /* 0x0000000810107981 */ /* 0x000f22000c1e1900 */
[----:B-1----:R-:W-:-:S04]  /*0810*/  IMAD.WIDE R24, R20, 0x4, R14 ;  /* 0x0000000414187825 */ /* 0x002fc800078e020e */
[----:B---3--:R-:W-:Y:S01]  /*0820*/  FADD R23, R23, R28 ;  /* 0x0000001c17177221 */ /* 0x008fe20000000000 */
[----:B------:R-:W-:Y:S01]  /*0830*/  IMAD.WIDE R14, R22, 0x4, R14 ;  /* 0x00000004160e7825 */ /* 0x000fe200078e020e */
[----:B------:R-:W3:Y:S03]  /*0840*/  LDG.E R20, desc[UR8][R12.64+0x4] ;  /* 0x000004080c147981 */ /* 0x000ee6000c1e1900 */
[----:B------:R-:W-:Y:S01]  /*0850*/  IMAD.WIDE R28, R7, 0x4, R26 ;  /* 0x00000004071c7825 */ /* 0x000fe200078e021a */
[----:B------:R-:W5:Y:S04]  /*0860*/  LDG.E R24, desc[UR8][R24.64] ;  /* 0x0000000818187981 */ /* 0x000f68000c1e1900 */
[----:B------:R-:W4:Y:S04]  /*0870*/  LDG.E R14, desc[UR8][R14.64] ;  /* 0x000000080e0e7981 */ /* 0x000f28000c1e1900 */
[----:B------:R-:W3:Y:S04]  /*0880*/  LDG.E R7, desc[UR8][R26.64] ;  /* 0x000000081a077981 */ /* 0x000ee8000c1e1900 */
[----:B------:R-:W5:Y:S04]  /*0890*/  LDG.E R17, desc[UR8][R12.64+-0x8] ;  /* 0xfffff8080c117981 */ /* 0x000f68000c1e1900 */
[----:B------:R1:W4:Y:S04]  /*08a0*/  LDG.E R15, desc[UR8][R28.64] ;  /* 0x000000081c0f7981 */ /* 0x000328000c1e1900 */
[----:B------:R-:W5:Y:S01]  /*08b0*/  LDG.E R25, desc[UR8][R26.64+0x4] ;  /* 0x000004081a197981 */ /* 0x000f62000c1e1900 */
[----:B-1----:R-:W-:-:S05]  /*08c0*/  IMAD.WIDE R28, R2, 0x4, R28 ;  /* 0x00000004021c7825 */ /* 0x002fca00078e021c */
[----:B------:R1:W5:Y:S02]  /*08d0*/  LDG.E R19, desc[UR8][R28.64] ;  /* 0x000000081c137981 */ /* 0x000364000c1e1900 */
[----:B-1----:R-:W-:-:S04]  /*08e0*/  IMAD.WIDE R28, R2, 0x4, R28 ;  /* 0x00000004021c7825 */ /* 0x002fc800078e021c */
[----:B--2---:R-:W-:Y:S02]  /*08f0*/  FADD R22, R11, R5 ;  /* 0x000000050b167221 */ /* 0x004fe40000000000 */
[----:B------:R-:W2:Y:S02]  /*0900*/  LDG.E R5, desc[UR8][R12.64+-0x4] ;  /* 0xfffffc080c057981 */ /* 0x000ea4000c1e1900 */
[----:B------:R-:W-:Y:S02]  /*0910*/  FMUL R22, R22, UR13 ;  /* 0x0000000d16167c20 */ /* 0x000fe40008400000 */
[----:B------:R-:W2:Y:S02]  /*0920*/  LDG.E R11, desc[UR8][R28.64] ;  /* 0x000000081c0b7981 */ /* 0x000ea4000c1e1900 */
[----:B------:R-:W-:Y:S02]  /*0930*/  FMUL R22, R22, R18 ;  /* 0x0000001216167220 */ /* 0x000fe40000400000 */
[----:B------:R-:W2:Y:S01]  /*0940*/  LDG.E R29, desc[UR8][R12.64+0xc] ;  /* 0x00000c080c1d7981 */ /* 0x000ea2000c1e1900 */
[----:B----4-:R-:W-:Y:S01]  /*0950*/  FADD R14, R15, R14 ;  /* 0x0000000e0f0e7221 */ /* 0x010fe20000000000 */
[----:B---3--:R-:W-:-:S04]  /*0960*/  FMUL R15, R7, UR12 ;  /* 0x0000000c070f7c20 */ /* 0x008fc80008400000 */
[----:B------:R-:W-:Y:S02]  /*0970*/  FFMA R15, R15, R18, R22 ;  /* 0x000000120f0f7223 */ /* 0x000fe40000000016 */
[----:B------:R-:W3:Y:S01]  /*0980*/  LDG.E R22, desc[UR8][R12.64+0x8] ;  /* 0x000008080c167981 */ /* 0x000ee2000c1e1900 */
[----:B------:R-:W-:-:S04]  /*0990*/  FMUL R14, R14, UR14 ;  /* 0x0000000e0e0e7c20 */ /* 0x000fc80008400000 */
[----:B------:R-:W-:Y:S01]  /*09a0*/  FFMA R15, R14, R18, R15 ;  /* 0x000000120e0f7223 */ /* 0x000fe2000000000f */
[----:B-----5:R-:W-:Y:S02]  /*09b0*/  FADD R19, R19, R24 ;  /* 0x0000001813137221 */ /* 0x020fe40000000000 */
[----:B------:R-:W4:Y:S02]  /*09c0*/  LDG.E R24, desc[UR8][R26.64+-0x4] ;  /* 0xfffffc081a187981 */ /* 0x000f24000c1e1900 */
[----:B------:R-:W-:-:S04]  /*09d0*/  FMUL R14, R19, UR15 ;  /* 0x0000000f130e7c20 */ /* 0x000fc80008400000 */
[----:B------:R-:W-:Y:S02]  /*09e0*/  FFMA R19, R14, R18, R15 ;  /* 0x000000120e137223 */ /* 0x000fe4000000000f */
[----:B------:R-:W1:Y:S02]  /*09f0*/  LDC.64 R14, c[0x0][0x3a0] ;  /* 0x0000e800ff0e7b82 */ /* 0x000e640000000a00 */
[----:B-1----:R-:W-:-:S06]  /*0a00*/  IMAD.WIDE R14, R0, 0x4, R14 ;  /* 0x00000004000e7825 */ /* 0x002fcc00078e020e */
[----:B------:R1:W5:Y:S01]  /*0a10*/  LDG.E R14, desc[UR8][R14.64] ;  /* 0x000000080e0e7981 */ /* 0x000362000c1e1900 */
[----:B--2---:R-:W-:-:S04]  /*0a20*/  FADD R5, R20, R5 ;  /* 0x0000000514057221 */ /* 0x004fc80000000000 */
[----:B------:R-:W-:-:S04]  /*0a30*/  FMUL R20, R5, UR13 ;  /* 0x0000000d05147c20 */ /* 0x000fc80008400000 */
[----:B------:R-:W-:-:S04]  /*0a40*/  FMUL R5, R20, R21 ;  /* 0x0000001514057220 */ /* 0x000fc80000400000 */
[----:B------:R-:W-:Y:S02]  /*0a50*/  FFMA R20, R6, R21, R5 ;  /* 0x0000001506147223 */ /* 0x000fe40000000005 */
[----:B------:R-:W1:Y:S04]  /*0a60*/  LDG.E R5, desc[UR8][R26.64+0x8] ;  /* 0x000008081a057981 */ /* 0x000e68000c1e1900 */
[----:B------:R-:W1:Y:S01]  /*0a70*/  LDG.E R6, desc[UR8][R26.64+-0x8] ;  /* 0xfffff8081a067981 */ /* 0x000e62000c1e1900 */
[----:B------:R-:W-:Y:S01]  /*0a80*/  FADD R11, R11, R16 ;  /* 0x000000100b0b7221 */ /* 0x000fe20000000000 */
[----:B---3--:R-:W-:Y:S02]  /*0a90*/  FADD R17, R22, R17 ;  /* 0x0000001116117221 */ /* 0x008fe40000000000 */
[----:B------:R-:W2:Y:S02]  /*0aa0*/  LDG.E R22, desc[UR8][R12.64+-0xc] ;  /* 0xfffff4080c167981 */ /* 0x000ea4000c1e1900 */
[----:B------:R-:W-:-:S04]  /*0ab0*/  FMUL R17, R17, UR14 ;  /* 0x0000000e11117c20 */ /* 0x000fc80008400000 */
[----:B------:R-:W-:Y:S02]  /*0ac0*/  FFMA R16, R17, R21, R20 ;  /* 0x0000001511107223 */ /* 0x000fe40000000014 */
[----:B------:R-:W3:Y:S04]  /*0ad0*/  LDG.E R17, desc[UR8][R26.64+0xc] ;  /* 0x00000c081a117981 */ /* 0x000ee8000c1e1900 */
[----:B------:R-:W3:Y:S01]  /*0ae0*/  LDG.E R20, desc[UR8][R26.64+-0xc] ;  /* 0xfffff4081a147981 */ /* 0x000ee2000c1e1900 */
[----:B----4-:R-:W-:-:S03]  /*0af0*/  FADD R24, R25, R24 ;  /* 0x0000001819187221 */ /* 0x010fc60000000000 */
[----:B------:R-:W4:Y:S01]  /*0b00*/  LDG.E R25, desc[UR8][R26.64+-0x10] ;  /* 0xfffff0081a197981 */ /* 0x000f22000c1e1900 */
[----:B------:R-:W-:Y:S01]  /*0b10*/  FMUL R24, R24, UR13 ;  /* 0x0000000d18187c20 */ /* 0x000fe20008400000 */
[----:B-1----:R-:W-:-:S03]  /*0b20*/  FADD R15, R5, R6 ;  /* 0x00000006050f7221 */ /* 0x002fc60000000000 */
[-C--:B------:R-:W-:Y:S01]  /*0b30*/  FMUL R5, R24, R21.reuse ;  /* 0x0000001518057220 */ /* 0x080fe20000400000 */
[----:B-----5:R-:W-:Y:S01]  /*0b40*/  FMUL R6, R14, UR12 ;  /* 0x0000000c0e067c20 */ /* 0x020fe20008400000 */
[----:B------:R-:W5:Y:S03]  /*0b50*/  LDG.E R24, desc[UR8][R12.64+-0x10] ;  /* 0xfffff0080c187981 */ /* 0x000f66000c1e1900 */
[----:B------:R-:W-:Y:S02]  /*0b60*/  FFMA R6, R6, R21, R5 ;  /* 0x0000001506067223 */ /* 0x000fe40000000005 */
[----:B------:R-:W5:Y:S01]  /*0b70*/  LDG.E R5, desc[UR8][R12.64+0x10] ;  /* 0x000010080c057981 */ /* 0x000f62000c1e1900 */
[----:B---3--:R-:W-:-:S03]  /*0b80*/  FADD R17, R17, R20 ;  /* 0x0000001411117221 */ /* 0x008fc60000000000 */
[----:B------:R-:W4:Y:S01]  /*0b90*/  LDG.E R20, desc[UR8][R26.64+0x10] ;  /* 0x000010081a147981 */ /* 0x000f22000c1e1900 */
[----:B------:R-:W-:Y:S01]  /*0ba0*/  FMUL R15, R15, UR14 ;  /* 0x0000000e0f0f7c20 */ /* 0x000fe20008400000 */
[----:B--2---:R-:W-:Y:S01]  /*0bb0*/  FADD R22, R29, R22 ;  /* 0x000000161d167221 */ /* 0x004fe20000000000 */
[----:B------:R-:W-:Y:S02]  /*0bc0*/  FMUL R17, R17, UR15 ;  /* 0x0000000f11117c20 */ /* 0x000fe40008400000 */
[----:B------:R-:W-:Y:S01]  /*0bd0*/  FFMA R6, R15, R21, R6 ;  /* 0x000000150f067223 */ /* 0x000fe20000000006 */
[----:B------:R-:W-:-:S03]  /*0be0*/  FMUL R15, R22, UR15 ;  /* 0x0000000f160f7c20 */ /* 0x000fc60008400000 */
[-C--:B------:R-:W-:Y:S01]  /*0bf0*/  FFMA R6, R17, R21.reuse, R6 ;  /* 0x0000001511067223 */ /* 0x080fe20000000006 */
[----:B------:R-:W-:Y:S01]  /*0c00*/  FFMA R16, R15, R21, R16 ;  /* 0x000000150f107223 */ /* 0x000fe20000000010 */
[----:B0-----:R-:W-:-:S04]  /*0c10*/  FMUL R22, R11, UR4 ;  /* 0x000000040b167c20 */ /* 0x001fc80008400000 */
[----:B------:R-:W-:-:S04]  /*0c20*/  FFMA R22, R22, R18, R19 ;  /* 0x0000001216167223 */ /* 0x000fc80000000013 */
[----:B------:R-:W-:Y:S01]  /*0c30*/  FMUL R22, R7, R22 ;  /* 0x0000001607167220 */ /* 0x000fe20000400000 */
[----:B------:R-:W-:Y:S01]  /*0c40*/  BSSY.RECONVERGENT B0, `(.L_x_58) ;  /* 0x000001f000007945 */ /* 0x000fe20003800200 */
[----:B-----5:R-:W-:-:S04]  /*0c50*/  FADD R5, R5, R24 ;  /* 0x0000001805057221 */ /* 0x020fc80000000000 */
[----:B------:R-:W-:-:S04]  /*0c60*/  FMUL R5, R5, UR4 ;  /* 0x0000000405057c20 */ /* 0x000fc80008400000 */
[----:B------:R-:W-:-:S04]  /*0c70*/  FFMA R5, R5, R21, R16 ;  /* 0x0000001505057223 */ /* 0x000fc80000000010 */
[----:B------:R-:W-:Y:S01]  /*0c80*/  FMUL R5, R10, -R5 ;  /* 0x800000050a057220 */ /* 0x000fe20000400000 */
[----:B----4-:R-:W-:-:S04]  /*0c90*/  FADD R20, R20, R25 ;  /* 0x0000001914147221 */ /* 0x010fc80000000000 */
[----:B------:R-:W-:Y:S01]  /*0ca0*/  FMUL R15, R20, UR4 ;  /* 0x00000004140f7c20 */ /* 0x000fe20008400000 */
[----:B------:R-:W-:-:S03]  /*0cb0*/  FMUL R20, R23, UR4 ;  /* 0x0000000417147c20 */ /* 0x000fc60008400000 */
[----:B------:R-:W-:Y:S01]  /*0cc0*/  FFMA R15, R15, R21, R6 ;  /* 0x000000150f0f7223 */ /* 0x000fe20000000006 */
[----:B------:R-:W-:-:S03]  /*0cd0*/  FFMA R9, R20, R18, R9 ;  /* 0x0000001214097223 */ /* 0x000fc60000000009 */
[----:B------:R-:W-:Y:S01]  /*0ce0*/  FMUL R14, R14, R15 ;  /* 0x0000000f0e0e7220 */ /* 0x000fe20000400000 */
[----:B------:R-:W-:Y:S01]  /*0cf0*/  FMUL R9, R8, -R9 ;  /* 0x8000000908097220 */ /* 0x000fe20000400000 */
[----:B------:R-:W-:Y:S02]  /*0d00*/  FMUL R6, R5, R5 ;  /* 0x0000000505067220 */ /* 0x000fe40000400000 */
[----:B------:R-:W-:Y:S02]  /*0d10*/  FMUL R7, R14, R14 ;  /* 0x0000000e0e077220 */ /* 0x000fe40000400000 */
[----:B------:R-:W-:Y:S02]  /*0d20*/  FFMA R6, R9, R9, R6 ;  /* 0x0000000909067223 */ /* 0x000fe40000000006 */
[----:B------:R-:W-:-:S04]  /*0d30*/  FFMA R7, R22, R22, R7 ;  /* 0x0000001616077223 */ /* 0x000fc80000000007 */
[----:B------:R-:W-:-:S05]  /*0d40*/  FMUL R7, R6, R7 ;  /* 0x0000000706077220 */ /* 0x000fca0000400000 */
[----:B------:R-:W-:Y:S01]  /*0d50*/  IADD3 R6, PT, PT, R7, -0xd000000, RZ ;  /* 0xf300000007067810 */ /* 0x000fe20007ffe0ff */
[----:B------:R0:W1:Y:S03]  /*0d60*/  MUFU.RSQ R8, R7 ;  /* 0x0000000700087308 */ /* 0x0000660000001400 */
[----:B------:R-:W-:Y:S01]  /*0d70*/  ISETP.GT.U32.AND P0, PT, R6, 0x727fffff, PT ;  /* 0x727fffff0600780c */ /* 0x000fe20003f04070 */
[----:B------:R-:W-:-:S04]  /*0d80*/  FMUL R14, R5, R14 ;  /* 0x0000000e050e7220 */ /* 0x000fc80000400000 */
[----:B------:R-:W-:-:S08]  /*0d90*/  FFMA R5, R9, R22, R14 ;  /* 0x0000001609057223 */ /* 0x000fd0000000000e */
[----:B0-----:R-:W-:Y:S05]  /*0da0*/  @!P0 BRA `(.L_x_59) ;  /* 0x0000000000108947 */ /* 0x001fea0003800000 */
[----:B------:R-:W-:-:S07]  /*0db0*/  MOV R19, 0xdd0 ;  /* 0x00000dd000137802 */ /* 0x000fce0000000f00 */
[----:B-1----:R-:W-:Y:S05]  /*0dc0*/  CALL.REL.NOINC `($__internal_2_$__cuda_sm20_sqrt_rn_f32_slowpath) ;  /* 0x0000000c00287944 */ /* 0x002fea0003c00000 */
[----:B------:R-:W-:Y:S01]  /*0dd0*/  IMAD.MOV.U32 R6, RZ, RZ, R11 ;  /* 0x000000ffff067224 */ /* 0x000fe200078e000b */
[----:B------:R-:W-:Y:S06]  /*0de0*/  BRA `(.L_x_60) ;  /* 0x0000000000107947 */ /* 0x000fec0003800000 */
.L_x_59:
[----:B-1----:R-:W-:Y:S01]  /*0df0*/  FMUL.FTZ R6, R7, R8 ;  /* 0x0000000807067220 */ /* 0x002fe20000410000 */
[----:B------:R-:W-:-:S03]  /*0e00*/  FMUL.FTZ R8, R8, 0.5 ;  /* 0x3f00000008087820 */ /* 0x000fc60000410000 */
[----:B------:R-:W-:-:S04]  /*0e10*/  FFMA R7, -R6, R6, R7 ;  /* 0x0000000606077223 */ /* 0x000fc80000000107 */
[----:B------:R-:W-:-:S07]  /*0e20*/  FFMA R6, R7, R8, R6 ;  /* 0x0000000807067223 */ /* 0x000fce0000000006 */
.L_x_60:
[----:B------:R-:W-:Y:S05]  /*0e30*/  BSYNC.RECONVERGENT B0 ;  /* 0x0000000000007941 */ /* 0x000fea0003800200 */
.L_x_58:
[----:B------:R-:W0:Y:S01]  /*0e40*/  MUFU.RCP R7, R6 ;  /* 0x0000000600077308 */ /* 0x000e220000001000 */
[----:B------:R-:W-:Y:S07]  /*0e50*/  BSSY.RECONVERGENT B0, `(.L_x_61) ;  /* 0x000000b000007945 */ /* 0x000fee0003800200 */
[----:B------:R-:W1:Y:S01]  /*0e60*/  FCHK P0, R5, R6 ;  /* 0x0000000605007302 */ /* 0x000e620000000000 */
[----:B0-----:R-:W-:-:S04]  /*0e70*/  FFMA R8, R7, -R6, 1 ;  /* 0x3f80000007087423 */ /* 0x001fc80000000806 */
[----:B------:R-:W-:-:S04]  /*0e80*/  FFMA R8, R7, R8, R7 ;  /* 0x0000000807087223 */ /* 0x000fc80000000007 */
[----:B------:R-:W-:-:S04]  /*0e90*/  FFMA R7, R5, R8, RZ ;  /* 0x0000000805077223 */ /* 0x000fc800000000ff */
[----:B------:R-:W-:-:S04]  /*0ea0*/  FFMA R9, R7, -R6, R5 ;  /* 0x8000000607097223 */ /* 0x000fc80000000005 */
[----:B------:R-:W-:Y:S01]  /*0eb0*/  FFMA R8, R8, R9, R7 ;  /* 0x0000000908087223 */ /* 0x000fe20000000007 */
[----:B-1----:R-:W-:Y:S06]  /*0ec0*/  @!P0 BRA `(.L_x_62) ;  /* 0x00000000000c8947 */ /* 0x002fec0003800000 */
[----:B------:R-:W-:-:S07]  /*0ed0*/  MOV R8, 0xef0 ;  /* 0x00000ef000087802 */ /* 0x000fce0000000f00 */
[----:B------:R-:W-:Y:S05]  /*0ee0*/  CALL.REL.NOINC `($__internal_3_$__cuda_sm3x_div_rn_noftz_f32_slowpath) ;  /* 0x0000000c00387944 */ /* 0x000fea0003c00000 */
[----:B------:R-:W-:-:S07]  /*0ef0*/  MOV R8, R5 ;  /* 0x0000000500087202 */ /* 0x000fce0000000f00 */
.L_x_62:
[----:B------:R-:W-:Y:S05]  /*0f00*/  BSYNC.RECONVERGENT B0 ;  /* 0x0000000000007941 */ /* 0x000fea0003800200 */
.L_x_61:
[----:B------:R-:W-:Y:S01]  /*0f10*/  HFMA2 R5, -RZ, RZ, 1.75, 0 ;  /* 0x3f000000ff057431 */ /* 0x000fe200000001ff */
[C---:B------:R-:W-:Y:S01]  /*0f20*/  FSETP.NEU.AND P1, PT, |R8|.reuse, 1, PT ;  /* 0x3f8000000800780b */ /* 0x040fe20003f2d200 */
[----:B------:R-:W-:Y:S01]  /*0f30*/  MUFU.RCP64H R9, 3.1415920257568359375 ;  /* 0x400921fb00097908 */ /* 0x000fe20000001800 */
[C---:B------:R-:W-:Y:S01]  /*0f40*/  FSETP.GT.AND P0, PT, |R8|.reuse, 0.56000000238418579102, PT ;  /* 0x3f0f5c290800780b */ /* 0x040fe20003f04200 */
[----:B------:R-:W0:Y:S01]  /*0f50*/  LDCU UR4, c[0x0][0x3a8] ;  /* 0x00007500ff0477ac */ /* 0x000e220008000800 */
[----:B------:R-:W-:Y:S01]  /*0f60*/  MOV R15, 0x3fd774eb ;  /* 0x3fd774eb000f7802 */ /* 0x000fe20000000f00 */
[----:B------:R-:W-:Y:S01]  /*0f70*/  BSSY.RECONVERGENT B0, `(.L_x_63) ;  /* 0x000002c000007945 */ /* 0x000fe20003800200 */
[----:B------:R-:W-:-:S04]  /*0f80*/  FFMA R5, |R8|, -R5, 0.5 ;  /* 0x3f00000008057423 */ /* 0x000fc80000000a05 */
[----:B------:R-:W1:Y:S01]  /*0f90*/  MUFU.RSQ R6, R5 ;  /* 0x0000000500067308 */ /* 0x000e620000001400 */
[----:B0-----:R-:W-:Y:S01]  /*0fa0*/  UIADD3 UR4, UPT, UPT, UR4, 0x6c, URZ ;  /* 0x0000006c04047890 */ /* 0x001fe2000fffe0ff */
[----:B-1----:R-:W-:Y:S01]  /*0fb0*/  FMUL R7, R5, R6 ;  /* 0x0000000605077220 */ /* 0x002fe20000400000 */
[----:B------:R-:W-:-:S04]  /*0fc0*/  FMUL R6, R6, -0.5 ;  /* 0xbf00000006067820 */ /* 0x000fc80000400000 */
[----:B------:R-:W-:-:S04]  /*0fd0*/  FFMA R6, R7, R6, 0.5 ;  /* 0x3f00000007067423 */ /* 0x000fc80000000006 */
[----:B------:R-:W-:-:S05]  /*0fe0*/  FFMA R6, R7, R6, R7 ;  /* 0x0000000607067223 */ /* 0x000fca0000000007 */
[----:B------:R-:W-:Y:S02]  /*0ff0*/  FSEL R7, R6, RZ, P1 ;  /* 0x000000ff06077208 */ /* 0x000fe40000800000 */
[----:B------:R-:W-:Y:S02]  /*1000*/  MOV R6, 0x3d10ecef ;  /* 0x3d10ecef00067802 */ /* 0x000fe40000000f00 */
[----:B------:R-:W-:Y:S02]  /*1010*/  FSEL R7, R7, |R8|, P0 ;  /* 0x4000000807077208 */ /* 0x000fe40000000000 */
[----:B------:R-:W-:Y:S02]  /*1020*/  FSETP.GT.AND P1, PT, R8, 0.56000000238418579102, PT ;  /* 0x3f0f5c290800780b */ /* 0x000fe40003f24000 */
[----:B------:R-:W-:Y:S01]  /*1030*/  LOP3.LUT R10, R7, 0x80000000, R8, 0xb8, !PT ;  /* 0x80000000070a7812 */ /* 0x000fe200078eb808 */
[----:B------:R-:W-:Y:S01]  /*1040*/  HFMA2 R7, -RZ, RZ, 2.017578125, 0.01168060302734375 ;  /* 0x400921fbff077431 */ /* 0x000fe200000001ff */
[----:B------:R-:W-:-:S03]  /*1050*/  MOV R8, 0x1 ;  /* 0x0000000100087802 */ /* 0x000fc60000000f00 */
[----:B------:R-:W-:-:S04]  /*1060*/  FMUL R5, R10, R10 ;  /* 0x0000000a0a057220 */ /* 0x000fc80000400000 */
[----:B------:R-:W-:-:S04]  /*1070*/  FFMA R6, R5, R6, 0.016980519518256187439 ;  /* 0x3c8b1abb05067423 */ /* 0x000fc80000000006 */
[----:B------:R-:W-:-:S04]  /*1080*/  FFMA R6, R5, R6, 0.030762933194637298584 ;  /* 0x3cfc028c05067423 */ /* 0x000fc80000000006 */
[----:B------:R-:W-:-:S04]  /*1090*/  FFMA R6, R5, R6, 0.044709417968988418579 ;  /* 0x3d37213905067423 */ /* 0x000fc80000000006 */
[----:B------:R-:W-:-:S04]  /*10a0*/  FFMA R6, R5, R6, 0.074989043176174163818 ;  /* 0x3d9993db05067423 */ /* 0x000fc80000000006 */
[----:B------:R-:W-:Y:S01]  /*10b0*/  FFMA R14, R5, R6, 0.16666707396507263184 ;  /* 0x3e2aaac6050e7423 */ /* 0x000fe20000000006 */
[----:B------:R-:W-:-:S03]  /*10c0*/  IMAD.MOV.U32 R6, RZ, RZ, 0x542fe938 ;  /* 0x542fe938ff067424 */ /* 0x000fc600078e00ff */
[----:B------:R-:W-:-:S04]  /*10d0*/  FMUL R5, R5, R14 ;  /* 0x0000000e05057220 */ /* 0x000fc80000400000 */
[----:B------:R-:W-:Y:S01]  /*10e0*/  FFMA R5, R10, R5, R10 ;  /* 0x000000050a057223 */ /* 0x000fe2000000000a */
[----:B------:R-:W-:-:S04]  /*10f0*/  DFMA R10, R8, -R6, 1 ;  /* 0x3ff00000080a742b */ /* 0x000fc80000000806 */
[----:B------:R-:W-:-:S04]  /*1100*/  FSEL R14, R5, -R5, P0 ;  /* 0x80000005050e7208 */ /* 0x000fc80000000000 */
[----:B------:R-:W-:Y:S01]  /*1110*/  DFMA R10, R10, R10, R10 ;  /* 0x0000000a0a0a722b */ /* 0x000fe2000000000a */
[----:B------:R-:W-:-:S04]  /*1120*/  @!P1 FFMA R5, R15, 0.93318945169448852539, R14 ;  /* 0x3f6ee5810f059823 */ /* 0x000fc8000000000e */
[----:B------:R-:W-:-:S03]  /*1130*/  @P0 FADD R5, R5, R5 ;  /* 0x0000000505050221 */ /* 0x000fc60000000000 */
[----:B------:R-:W-:Y:S01]  /*1140*/  DFMA R10, R8, R10, R8 ;  /* 0x0000000a080a722b */ /* 0x000fe20000000008 */
[----:B------:R-:W-:-:S04]  /*1150*/  FMUL R5, R5, 0.5 ;  /* 0x3f00000005057820 */ /* 0x000fc80000400000 */
[----:B------:R-:W-:-:S03]  /*1160*/  FMUL R5, R5, 180 ;  /* 0x4334000005057820 */ /* 0x000fc60000400000 */
[C---:B------:R-:W-:Y:S01]  /*1170*/  DFMA R14, R10.reuse, -R6, 1 ;  /* 0x3ff000000a0e742b */ /* 0x040fe20000000806 */
[----:B------:R-:W0:Y:S07]  /*1180*/  F2F.F64.F32 R8, R5 ;  /* 0x0000000500087310 */ /* 0x000e2e0000201800 */
[----:B------:R-:W-:-:S08]  /*1190*/  DFMA R14, R10, R14, R10 ;  /* 0x0000000e0a0e722b */ /* 0x000fd0000000000a */
[----:B0-----:R-:W-:Y:S01]  /*11a0*/  DMUL R10, R8, R14 ;  /* 0x0000000e080a7228 */ /* 0x001fe20000000000 */
[----:B------:R-:W-:-:S07]  /*11b0*/  FSETP.GEU.AND P1, PT, |R9|, 6.5827683646048100446e-37, PT ;  /* 0x036000000900780b */ /* 0x000fce0003f2e200 */
[----:B------:R-:W-:-:S08]  /*11c0*/  DFMA R6, R10, -R6, R8 ;  /* 0x800000060a06722b */ /* 0x000fd00000000008 */
[----:B------:R-:W-:-:S10]  /*11d0*/  DFMA R6, R14, R6, R10 ;  /* 0x000000060e06722b */ /* 0x000fd4000000000a */
[----:B------:R-:W-:-:S05]  /*11e0*/  FFMA R10, RZ, 2.1426990032196044922, R7 ;  /* 0x400921fbff0a7823 */ /* 0x000fca0000000007 */
[----:B------:R-:W-:-:S13]  /*11f0*/  FSETP.GT.AND P0, PT, |R10|, 1.469367938527859385e-39, PT ;  /* 0x001000000a00780b */ /* 0x000fda0003f04200 */
[----:B------:R-:W-:Y:S05]  /*1200*/  @P0 BRA P1, `(.L_x_64) ;  /* 0x0000000000080947 */ /* 0x000fea0000800000 */
[----:B------:R-:W-:-:S07]  /*1210*/  MOV R22, 0x1230 ;  /* 0x0000123000167802 */ /* 0x000fce0000000f00 */
[----:B------:R-:W-:Y:S05]  /*1220*/  CALL.REL.NOINC `($__internal_1_$__cuda_sm20_div_rn_f64_full) ;  /* 0x0000000000d07944 */ /* 0x000fea0003c00000 */
.L_x_64:
[----:B------:R-:W-:Y:S05]  /*1230*/  BSYNC.RECONVERGENT B0 ;  /* 0x0000000000007941 */ /* 0x000fea0003800200 */
.L_x_63:
[----:B------:R-:W0:Y:S01]  /*1240*/  F2I.F64.TRUNC R6, R6 ;  /* 0x0000000600067311 */ /* 0x000e22000030d100 */
[----:B------:R-:W1:Y:S01]  /*1250*/  LDCU UR5, c[0x0][0x3b0] ;  /* 0x00007600ff0577ac */ /* 0x000e620008000800 */
[----:B------:R-:W-:Y:S01]  /*1260*/  ISETP.GE.AND P0, PT, R4, 0x36, PT ;  /* 0x000000360400780c */ /* 0x000fe20003f06270 */
[----:B------:R-:W-:-:S03]  /*1270*/  IMAD R5, R2, UR4, RZ ;  /* 0x0000000402057c24 */ /* 0x000fc6000f8e02ff */
[----:B0-----:R-:W-:-:S04]  /*1280*/  ISETP.LT.OR P0, PT, R6, RZ, !P0 ;  /* 0x000000ff0600720c */ /* 0x001fc80004701670 */
[----:B-1----:R-:W-:-:S04]  /*1290*/  ISETP.GE.OR P0, PT, R6, UR5, P0 ;  /* 0x0000000506007c0c */ /* 0x002fc80008706670 */
[----:B------:R-:W-:-:S04]  /*12a0*/  ISETP.LT.OR P0, PT, R3, 0x36, P0 ;  /* 0x000000360300780c */ /* 0x000fc80000701670 */
[----:B------:R-:W-:-:S13]  /*12b0*/  ISETP.GE.OR P0, PT, R0, R5, P0 ;  /* 0x000000050000720c */ /* 0x000fda0000706670 */
[----:B------:R-:W-:Y:S05]  /*12c0*/  @P0 EXIT ;  /* 0x000000000000094d */ /* 0x000fea0003800000 */
[----:B------:R-:W0:Y:S01]  /*12d0*/  LDCU.64 UR6, c[0x0][0x3a8] ;  /* 0x00007500ff0677ac */ /* 0x000e220008000a00 */
[----:B------:R-:W-:Y:S01]  /*12e0*/  VIADD R3, R3, 0xffffffca ;  /* 0xffffffca03037836 */ /* 0x000fe20000000000 */
[----:B0-----:R-:W-:-:S06]  /*12f0*/  UIMAD UR4, UR7, UR5, URZ ;  /* 0x00000005070472a4 */ /* 0x001fcc000f8e02ff */
[----:B------:R-:W-:Y:S01]  /*1300*/  IMAD R3, R3, UR4, R4 ;  /* 0x0000000403037c24 */ /* 0x000fe2000f8e0204 */
[----:B------:R-:W-:-:S03]  /*1310*/  UIMAD UR4, UR4, UR6, URZ ;  /* 0x00000006040472a4 */ /* 0x000fc6000f8e02ff */
[----:B------:R-:W-:-:S05]  /*1320*/  IMAD R2, R6, UR7, R3 ;  /* 0x0000000706027c24 */ /* 0x000fca000f8e0203 */
[----:B------:R-:W-:-:S04]  /*1330*/  IADD3 R2, PT, PT, R2, -0x36, RZ ;  /* 0xffffffca02027810 */ /* 0x000fc80007ffe0ff */
[----:B------:R-:W-:-:S13]  /*1340*/  ISETP.GE.AND P0, PT, R2, UR4, PT ;  /* 0x0000000402007c0c */ /* 0x000fda000bf06270 */
[----:B------:R-:W-:Y:S05]  /*1350*/  @P0 EXIT ;  /* 0x000000000000094d */ /* 0x000fea0003800000 */
[----:B------:R-:W0:Y:S01]  /*1360*/  LDC.64 R4, c[0x0][0x3c8] ;  /* 0x0000f200ff047b82 */ /* 0x000e220000000a00 */
[----:B------:R-:W1:Y:S01]  /*1370*/  LDCU.64 UR4, c[0x0][0x3c0] ;  /* 0x00007800ff0477ac */ /* 0x000e620008000a00 */
[----:B0-----:R-:W-:-:S05]  /*1380*/  IMAD.WIDE.U32 R4, R6, 0x4, R4 ;  /* 0x0000000406047825 */ /* 0x001fca00078e0004 */
[----:B------:R-:W2:Y:S01]  /*1390*/  LDG.E R3, desc[UR8][R4.64] ;  /* 0x0000000804037981 */ /* 0x000ea2000c1e1900 */
[----:B------:R-:W-:Y:S02]  /*13a0*/  SHF.R.S32.HI R7, RZ, 0x1f, R0 ;  /* 0x0000001fff077819 */ /* 0x000fe40000011400 */
[----:B-1----:R-:W-:-:S04]  /*13b0*/  LEA R6, P0, R0, UR4, 0x2 ;  /* 0x0000000400067c11 */ /* 0x002fc8000f8010ff */
[----:B------:R-:W-:Y:S02]  /*13c0*/  LEA.HI.X R7, R0, UR5, R7, 0x2, P0 ;  /* 0x0000000500077c11 */ /* 0x000fe400080f1407 */
[----:B--2---:R-:W-:-:S05]  /*13d0*/  IADD3 R3, PT, PT, R3, 0x1, RZ ;  /* 0x0000000103037810 */ /* 0x004fca0007ffe0ff */
[----:B------:R0:W-:Y:S04]  /*13e0*/  STG.E desc[UR8][R4.64], R3 ;  /* 0x0000000304007986 */ /* 0x0001e8000c101908 */
[----:B------:R-:W2:Y:S04]  /*13f0*/  LDG.E R6, desc[UR8][R6.64] ;  /* 0x0000000806067981 */ /* 0x000ea8000c1e1900 */
[----:B------:R-:W3:Y:S04]  /*1400*/  LDG.E R0, desc[UR8][R12.64] ;  /* 0x000000080c007981 */ /* 0x000ee8000c1e1900 */
[----:B------:R-:W3:Y:S01]  /*1410*/  LDG.E R27, desc[UR8][R26.64] ;  /* 0x000000081a1b7981 */ /* 0x000ee2000c1e1900 */
[----:B------:R-:W-:Y:S01]  /*1420*/  BSSY.RECONVERGENT B0, `(.L_x_65) ;  /* 0x000000e000007945 */ /* 0x000fe20003800200 */
[----:B--2---:R-:W1:Y:S01]  /*1430*/  MUFU.RCP R9, R6 ;  /* 0x0000000600097308 */ /* 0x004e620000001000 */
[----:B---3--:R-:W-:-:S07]  /*1440*/  FMUL R0, R0, R27 ;  /* 0x0000001b00007220 */ /* 0x008fce0000400000 */
[----:B------:R-:W2:Y:S01]  /*1450*/  FCHK P0, R0, R6 ;  /* 0x0000000600007302 */ /* 0x000ea20000000000 */
[----:B-1----:R-:W-:-:S04]  /*1460*/  FFMA R8, -R6, R9, 1 ;  /* 0x3f80000006087423 */ /* 0x002fc80000000109 */
[----:B------:R-:W-:-:S04]  /*1470*/  FFMA R9, R9, R8, R9 ;  /* 0x0000000809097223 */ /* 0x000fc80000000009 */
[----:B------:R-:W-:-:S04]  /*1480*/  FFMA R8, R0, R9, RZ ;  /* 0x0000000900087223 */ /* 0x000fc800000000ff */
[----:B------:R-:W-:-:S04]  /*1490*/  FFMA R10, -R6, R8, R0 ;  /* 0x00000008060a7223 */ /* 0x000fc80000000100 */
[----:B------:R-:W-:Y:S01]  /*14a0*/  FFMA R8, R9, R10, R8 ;  /* 0x0000000a09087223 */ /* 0x000fe20000000008 */
[----:B0-2---:R-:W-:Y:S06]  /*14b0*/  @!P0 BRA `(.L_x_66) ;  /* 0x0000000000108947 */ /* 0x005fec0003800000 */
[----:B------:R-:W-:Y:S02]  /*14c0*/  MOV R5, R0 ;  /* 0x0000000000057202 */ /* 0x000fe40000000f00 */
[----:B------:R-:W-:-:S07]  /*14d0*/  MOV R8, 0x14f0 ;  /* 0x000014f000087802 */ /* 0x000fce0000000f00 */
[----:B------:R-:W-:Y:S05]  /*14e0*/  CALL.REL.NOINC `($__internal_3_$__cuda_sm3x_div_rn_noftz_f32_slowpath) ;  /* 0x0000000400b87944 */ /* 0x000fea0003c00000 */
[----:B------:R-:W-:-:S07]  /*14f0*/  IMAD.MOV.U32 R8, RZ, RZ, R5 ;  /* 0x000000ffff087224 */ /* 0x000fce00078e0005 */
.L_x_66:
[----:B------:R-:W-:Y:S05]  /*1500*/  BSYNC.RECONVERGENT B0 ;  /* 0x0000000000007941 */ /* 0x000fea0003800200 */
.L_x_65:
[----:B------:R-:W0:Y:S02]  /*1510*/  LDC.64 R4, c[0x0][0x380] ;  /* 0x0000e000ff047b82 */ /* 0x000e240000000a00 */
[----:B0-----:R-:W-:-:S05]  /*1520*/  IMAD.WIDE R2, R2, 0x4, R4 ;  /* 0x0000000402027825 */ /* 0x001fca00078e0204 */
[----:B------:R-:W2:Y:S02]  /*1530*/  LDG.E R5, desc[UR8][R2.64] ;  /* 0x0000000802057981 */ /* 0x000ea4000c1e1900 */
[----:B--2---:R-:W-:-:S05]  /*1540*/  FADD R5, R5, R8 ;  /* 0x0000000805057221 */ /* 0x004fca0000000000 */
[----:B------:R-:W-:Y:S01]  /*1550*/  STG.E desc[UR8][R2.64], R5 ;  /* 0x0000000502007986 */ /* 0x000fe2000c101908 */
[----:B------:R-:W-:Y:S05]  /*1560*/  EXIT ;  /* 0x000000000000794d */ /* 0x000fea0003800000 */
        .weak           $__internal_1_$__cuda_sm20_div_rn_f64_full
        .type           $__internal_1_$__cuda_sm20_div_rn_f64_full,@function
        .size           $__internal_1_$__cuda_sm20_div_rn_f64_full,($__internal_2_$__cuda_sm20_sqrt_rn_f32_slowpath - $__internal_1_$__cuda_sm20_div_rn_f64_full)
$__internal_1_$__cuda_sm20_div_rn_f64_full:
[----:B------:R-:W-:Y:S01]  /*1570*/  MOV R7, 0x3ff921fb ;  /* 0x3ff921fb00077802 */ /* 0x000fe20000000f00 */
[----:B------:R-:W-:Y:S01]  /*1580*/  HFMA2 R6, -RZ, RZ, 66.9375, -2672 ;  /* 0x542fe938ff067431 */ /* 0x000fe200000001ff */
[C---:B------:R-:W-:Y:S01]  /*1590*/  FSETP.GEU.AND P1, PT, |R9|.reuse, 1.469367938527859385e-39, PT ;  /* 0x001000000900780b */ /* 0x040fe20003f2e200 */
[----:B------:R-:W-:Y:S01]  /*15a0*/  HFMA2 R14, -RZ, RZ, 0, 5.9604644775390625e-08 ;  /* 0x00000001ff0e7431 */ /* 0x000fe200000001ff */
[----:B------:R-:W0:Y:S01]  /*15b0*/  MUFU.RCP64H R15, R7 ;  /* 0x00000007000f7308 */ /* 0x000e220000001800 */
[----:B------:R-:W-:Y:S01]  /*15c0*/  LOP3.LUT R20, R9, 0x7ff00000, RZ, 0xc0, !PT ;  /* 0x7ff0000009147812 */ /* 0x000fe200078ec0ff */
[----:B------:R-:W-:Y:S01]  /*15d0*/  IMAD.MOV.U32 R5, RZ, RZ, 0x1ca00000 ;  /* 0x1ca00000ff057424 */ /* 0x000fe200078e00ff */
[----:B------:R-:W-:Y:S01]  /*15e0*/  MOV R21, 0x40000000 ;  /* 0x4000000000157802 */ /* 0x000fe20000000f00 */
[----:B------:R-:W-:Y:S01]  /*15f0*/  BSSY.RECONVERGENT B1, `(.L_x_67) ;  /* 0x0000043000017945 */ /* 0x000fe20003800200 */
[----:B------:R-:W-:Y:S02]  /*1600*/  ISETP.GE.U32.AND P0, PT, R20, 0x40000000, PT ;  /* 0x400000001400780c */ /* 0x000fe40003f06070 */
[----:B------:R-:W-:-:S02]  /*1610*/  MOV R24, R20 ;  /* 0x0000001400187202 */ /* 0x000fc40000000f00 */
[----:B------:R-:W-:-:S04]  /*1620*/  SEL R5, R5, 0x63400000, !P0 ;  /* 0x6340000005057807 */ /* 0x000fc80004000000 */
[----:B------:R-:W-:Y:S01]  /*1630*/  @!P1 LOP3.LUT R18, R5, 0x80000000, R9, 0xf8, !PT ;  /* 0x8000000005129812 */ /* 0x000fe200078ef809 */
[----:B0-----:R-:W-:-:S03]  /*1640*/  DFMA R10, R14, -R6, 1 ;  /* 0x3ff000000e0a742b */ /* 0x001fc60000000806 */
[----:B------:R-:W-:Y:S02]  /*1650*/  @!P1 LOP3.LUT R19, R18, 0x100000, RZ, 0xfc, !PT ;  /* 0x0010000012139812 */ /* 0x000fe400078efcff */
[----:B------:R-:W-:-:S03]  /*1660*/  @!P1 MOV R18, RZ ;  /* 0x000000ff00129202 */ /* 0x000fc60000000f00 */
[----:B------:R-:W-:-:S08]  /*1670*/  DFMA R10, R10, R10, R10 ;  /* 0x0000000a0a0a722b */ /* 0x000fd0000000000a */
[----:B------:R-:W-:Y:S01]  /*1680*/  DFMA R14, R14, R10, R14 ;  /* 0x0000000a0e0e722b */ /* 0x000fe2000000000e */
[----:B------:R-:W-:Y:S02]  /*1690*/  LOP3.LUT R11, R5, 0x800fffff, R9, 0xf8, !PT ;  /* 0x800fffff050b7812 */ /* 0x000fe400078ef809 */
[----:B------:R-:W-:-:S05]  /*16a0*/  MOV R10, R8 ;  /* 0x00000008000a7202 */ /* 0x000fca0000000f00 */
[----:B------:R-:W-:Y:S02]  /*16b0*/  DFMA R16, R14, -R6, 1 ;  /* 0x3ff000000e10742b */ /* 0x000fe40000000806 */
[----:B------:R-:W-:-:S06]  /*16c0*/  @!P1 DFMA R10, R10, 2, -R18 ;  /* 0x400000000a0a982b */ /* 0x000fcc0000000812 */
[----:B------:R-:W-:-:S04]  /*16d0*/  DFMA R16, R14, R16, R14 ;  /* 0x000000100e10722b */ /* 0x000fc8000000000e */
[----:B------:R-:W-:-:S04]  /*16e0*/  @!P1 LOP3.LUT R24, R11, 0x7ff00000, RZ, 0xc0, !PT ;  /* 0x7ff000000b189812 */ /* 0x000fc800078ec0ff */
[----:B------:R-:W-:Y:S01]  /*16f0*/  DMUL R14, R16, R10 ;  /* 0x0000000a100e7228 */ /* 0x000fe20000000000 */
[----:B------:R-:W-:-:S05]  /*1700*/  VIADD R23, R24, 0xffffffff ;  /* 0xffffffff18177836 */ /* 0x000fca0000000000 */
[----:B------:R-:W-:Y:S02]  /*1710*/  ISETP.GT.U32.AND P0, PT, R23, 0x7feffffe, PT ;  /* 0x7feffffe1700780c */ /* 0x000fe40003f04070 */
[----:B------:R-:W-:Y:S01]  /*1720*/  IADD3 R23, PT, PT, R21, -0x1, RZ ;  /* 0xffffffff15177810 */ /* 0x000fe20007ffe0ff */
[----:B------:R-:W-:-:S03]  /*1730*/  DFMA R18, R14, -R6, R10 ;  /* 0x800000060e12722b */ /* 0x000fc6000000000a */
[----:B------:R-:W-:-:S05]  /*1740*/  ISETP.GT.U32.OR P0, PT, R23, 0x7feffffe, P0 ;  /* 0x7feffffe1700780c */ /* 0x000fca0000704470 */
[----:B------:R-:W-:-:S08]  /*1750*/  DFMA R18, R16, R18, R14 ;  /* 0x000000121012722b */ /* 0x000fd0000000000e */
[----:B------:R-:W-:Y:S05]  /*1760*/  @P0 BRA `(.L_x_68) ;  /* 0x0000000000680947 */ /* 0x000fea0003800000 */
[----:B------:R-:W-:Y:S02]  /*1770*/  MOV R9, 0x40000000 ;  /* 0x4000000000097802 */ /* 0x000fe40000000f00 */
[----:B------:R-:W-:Y:S02]  /*1780*/  MOV R8, RZ ;  /* 0x000000ff00087202 */ /* 0x000fe40000000f00 */
[----:B------:R-:W-:-:S04]  /*1790*/  VIADDMNMX R20, R20, -R9, 0xb9600000, !PT ;  /* 0xb960000014147446 */ /* 0x000fc80007800909 */
[----:B------:R-:W-:-:S05]  /*17a0*/  VIMNMX R20, PT, PT, R20, 0x46a00000, PT ;  /* 0x46a0000014147848 */ /* 0x000fca0003fe0100 */
[----:B------:R-:W-:-:S05]  /*17b0*/  IMAD.IADD R5, R20, 0x1, -R5 ;  /* 0x0000000114057824 */ /* 0x000fca00078e0a05 */
[----:B------:R-:W-:-:S06]  /*17c0*/  IADD3 R9, PT, PT, R5, 0x7fe00000, RZ ;  /* 0x7fe0000005097810 */ /* 0x000fcc0007ffe0ff */
[----:B------:R-:W-:-:S10]  /*17d0*/  DMUL R14, R18, R8 ;  /* 0x00000008120e7228 */ /* 0x000fd40000000000 */
[----:B------:R-:W-:-:S13]  /*17e0*/  FSETP.GTU.AND P0, PT, |R15|, 1.469367938527859385e-39, PT ;  /* 0x001000000f00780b */ /* 0x000fda0003f0c200 */
[----:B------:R-:W-:Y:S05]  /*17f0*/  @P0 BRA `(.L_x_69) ;  /* 0x0000000000880947 */ /* 0x000fea0003800000 */
[----:B------:R-:W-:Y:S01]  /*1800*/  DFMA R6, R18, -R6, R10 ;  /* 0x800000061206722b */ /* 0x000fe2000000000a */
[----:B------:R-:W-:-:S09]  /*1810*/  MOV R8, RZ ;  /* 0x000000ff00087202 */ /* 0x000fd20000000f00 */
[C---:B------:R-:W-:Y:S02]  /*1820*/  FSETP.NEU.AND P0, PT, R7.reuse, RZ, PT ;  /* 0x000000ff0700720b */ /* 0x040fe40003f0d000 */
[----:B------:R-:W-:-:S04]  /*1830*/  LOP3.LUT R6, R7, 0x400921fb, RZ, 0x3c, !PT ;  /* 0x400921fb07067812 */ /* 0x000fc800078e3cff */
[----:B------:R-:W-:-:S04]  /*1840*/  LOP3.LUT R11, R6, 0x80000000, RZ, 0xc0, !PT ;  /* 0x80000000060b7812 */ /* 0x000fc800078ec0ff */
[----:B------:R-:W-:-:S03]  /*1850*/  LOP3.LUT R9, R11, R9, RZ, 0xfc, !PT ;  /* 0x000000090b097212 */ /* 0x000fc600078efcff */
[----:B------:R-:W-:Y:S05]  /*1860*/  @!P0 BRA `(.L_x_69) ;  /* 0x00000000006c8947 */ /* 0x000fea0003800000 */
[----:B------:R-:W-:Y:S01]  /*1870*/  IMAD.MOV R7, RZ, RZ, -R5 ;  /* 0x000000ffff077224 */ /* 0x000fe200078e0a05 */
[----:B------:R-:W-:Y:S01]  /*1880*/  MOV R6, RZ ;  /* 0x000000ff00067202 */ /* 0x000fe20000000f00 */
[----:B------:R-:W-:Y:S01]  /*1890*/  DMUL.RP R8, R18, R8 ;  /* 0x0000000812087228 */ /* 0x000fe20000008000 */
[----:B------:R-:W-:-:S04]  /*18a0*/  IADD3 R5, PT, PT, -R5, -0x43300000, RZ ;  /* 0xbcd0000005057810 */ /* 0x000fc80007ffe1ff */
[----:B------:R-:W-:-:S05]  /*18b0*/  DFMA R6, R14, -R6, R18 ;  /* 0x800000060e06722b */ /* 0x000fca0000000012 */
[----:B------:R-:W-:-:S05]  /*18c0*/  LOP3.LUT R11, R9, R11, RZ, 0x3c, !PT ;  /* 0x0000000b090b7212 */ /* 0x000fca00078e3cff */
[----:B------:R-:W-:-:S04]  /*18d0*/  FSETP.NEU.AND P0, PT, |R7|, R5, PT ;  /* 0x000000050700720b */ /* 0x000fc80003f0d200 */
[----:B------:R-:W-:Y:S02]  /*18e0*/  FSEL R14, R8, R14, !P0 ;  /* 0x0000000e080e7208 */ /* 0x000fe40004000000 */
[----:B------:R-:W-:Y:S01]  /*18f0*/  FSEL R15, R11, R15, !P0 ;  /* 0x0000000f0b0f7208 */ /* 0x000fe20004000000 */
[----:B------:R-:W-:Y:S06]  /*1900*/  BRA `(.L_x_69) ;  /* 0x0000000000447947 */ /* 0x000fec0003800000 */
.L_x_68:
[----:B------:R-:W-:-:S14]  /*1910*/  DSETP.NAN.AND P0, PT, R8, R8, PT ;  /* 0x000000080800722a */ /* 0x000fdc0003f08000 */
[----:B------:R-:W-:Y:S05]  /*1920*/  @P0 BRA `(.L_x_70) ;  /* 0x0000000000340947 */ /* 0x000fea0003800000 */
[----:B------:R-:W-:Y:S02]  /*1930*/  ISETP.NE.AND P0, PT, R24, R21, PT ;  /* 0x000000151800720c */ /* 0x000fe40003f05270 */
[----:B------:R-:W-:Y:S02]  /*1940*/  MOV R14, 0x0 ;  /* 0x00000000000e7802 */ /* 0x000fe40000000f00 */
[----:B------:R-:W-:-:S09]  /*1950*/  MOV R15, 0xfff80000 ;  /* 0xfff80000000f7802 */ /* 0x000fd20000000f00 */
[----:B------:R-:W-:Y:S05]  /*1960*/  @!P0 BRA `(.L_x_69) ;  /* 0x00000000002c8947 */ /* 0x000fea0003800000 */
[----:B------:R-:W-:Y:S02]  /*1970*/  ISETP.NE.AND P0, PT, R24, 0x7ff00000, PT ;  /* 0x7ff000001800780c */ /* 0x000fe40003f05270 */
[----:B------:R-:W-:Y:S02]  /*1980*/  LOP3.LUT R8, R9, 0x400921fb, RZ, 0x3c, !PT ;  /* 0x400921fb09087812 */ /* 0x000fe400078e3cff */
[----:B------:R-:W-:Y:S02]  /*1990*/  ISETP.EQ.OR P0, PT, R21, RZ, !P0 ;  /* 0x000000ff1500720c */ /* 0x000fe40004702670 */
[----:B------:R-:W-:-:S11]  /*19a0*/  LOP3.LUT R15, R8, 0x80000000, RZ, 0xc0, !PT ;  /* 0x80000000080f7812 */ /* 0x000fd600078ec0ff */
[----:B------:R-:W-:Y:S01]  /*19b0*/  @P0 LOP3.LUT R5, R15, 0x7ff00000, RZ, 0xfc, !PT ;  /* 0x7ff000000f050812 */ /* 0x000fe200078efcff */
[----:B------:R-:W-:Y:S01]  /*19c0*/  @!P0 IMAD.MOV.U32 R14, RZ, RZ, RZ ;  /* 0x000000ffff0e8224 */ /* 0x000fe200078e00ff */
[----:B------:R-:W-:Y:S02]  /*19d0*/  @P0 MOV R14, RZ ;  /* 0x000000ff000e0202 */ /* 0x000fe40000000f00 */
[----:B------:R-:W-:Y:S01]  /*19e0*/  @P0 MOV R15, R5 ;  /* 0x00000005000f0202 */ /* 0x000fe20000000f00 */
[----:B------:R-:W-:Y:S06]  /*19f0*/  BRA `(.L_x_69) ;  /* 0x0000000000087947 */ /* 0x000fec0003800000 */
.L_x_70:
[----:B------:R-:W-:Y:S02]  /*1a00*/  LOP3.LUT R15, R9, 0x80000, RZ, 0xfc, !PT ;  /* 0x00080000090f7812 */ /* 0x000fe400078efcff */
[----:B------:R-:W-:-:S07]  /*1a10*/  MOV R14, R8 ;  /* 0x00000008000e7202 */ /* 0x000fce0000000f00 */
.L_x_69:
[----:B------:R-:W-:Y:S05]  /*1a20*/  BSYNC.RECONVERGENT B1 ;  /* 0x0000000000017941 */ /* 0x000fea0003800200 */
.L_x_67:
[----:B------:R-:W-:Y:S02]  /*1a30*/  HFMA2 R23, -RZ, RZ, 0, 0 ;  /* 0x00000000ff177431 */ /* 0x000fe400000001ff */
[----:B------:R-:W-:Y:S01]  /*1a40*/  IMAD.MOV.U32 R6, RZ, RZ, R14 ;  /* 0x000000ffff067224 */ /* 0x000fe200078e000e */
[----:B------:R-:W-:Y:S01]  /*1a50*/  MOV R7, R15 ;  /* 0x0000000f00077202 */ /* 0x000fe20000000f00 */
[----:B------:R-:W-:Y:S06]  /*1a60*/  RET.REL.NODEC R22 `(_Z20cuda_poynting_adcigsPfS_S_S_S_iiiffS_PiS_) ;  /* 0xffffffe416647950 */ /* 0x000fec0003c3ffff */
        .weak           $__internal_2_$__cuda_sm20_sqrt_rn_f32_slowpath
        .type           $__internal_2_$__cuda_sm20_sqrt_rn_f32_slowpath,@function
        .size           $__internal_2_$__cuda_sm20_sqrt_rn_f32_slowpath,($__internal_3_$__cuda_sm3x_div_rn_noftz_f32_slowpath - $__internal_2_$__cuda_sm20_sqrt_rn_f32_slowpath)
$__internal_2_$__cuda_sm20_sqrt_rn_f32_slowpath:
[----:B------:R-:W-:-:S13]  /*1a70*/  LOP3.LUT P0, RZ, R7, 0x7fffffff, RZ, 0xc0, !PT ;  /* 0x7fffffff07ff7812 */ /* 0x000fda000780c0ff */
[----:B------:R-:W-:Y:S01]  /*1a80*/  @!P0 MOV R11, R7 ;  /* 0x00000007000b8202 */ /* 0x000fe20000000f00 */
[----:B------:R-:W-:Y:S06]  /*1a90*/  @!P0 BRA `(.L_x_71) ;  /* 0x0000000000408947 */ /* 0x000fec0003800000 */
[----:B------:R-:W-:-:S13]  /*1aa0*/  FSETP.GEU.FTZ.AND P0, PT, R7, RZ, PT ;  /* 0x000000ff0700720b */ /* 0x000fda0003f1e000 */
[----:B------:R-:W-:Y:S01]  /*1ab0*/  @!P0 IMAD.MOV.U32 R11, RZ, RZ, 0x7fffffff ;  /* 0x7fffffffff0b8424 */ /* 0x000fe200078e00ff */
[----:B------:R-:W-:Y:S06]  /*1ac0*/  @!P0 BRA `(.L_x_71) ;  /* 0x0000000000348947 */ /* 0x000fec0003800000 */
[----:B------:R-:W-:-:S13]  /*1ad0*/  FSETP.GTU.FTZ.AND P0, PT, |R7|, +INF , PT ;  /* 0x7f8000000700780b */ /* 0x000fda0003f1c200 */
[----:B------:R-:W-:Y:S01]  /*1ae0*/  @P0 FADD.FTZ R11, R7, 1 ;  /* 0x3f800000070b0421 */ /* 0x000fe20000010000 */
[----:B------:R-:W-:Y:S06]  /*1af0*/  @P0 BRA `(.L_x_71) ;  /* 0x0000000000280947 */ /* 0x000fec0003800000 */
[----:B------:R-:W-:-:S13]  /*1b00*/  FSETP.NEU.FTZ.AND P0, PT, |R7|, +INF , PT ;  /* 0x7f8000000700780b */ /* 0x000fda0003f1d200 */
[----:B------:R-:W-:-:S04]  /*1b10*/  @P0 FFMA R14, R7, 1.84467440737095516160e+19, RZ ;  /* 0x5f800000070e0823 */ /* 0x000fc800000000ff */
[----:B------:R-:W0:Y:S02]  /*1b20*/  @P0 MUFU.RSQ R11, R14 ;  /* 0x0000000e000b0308 */ /* 0x000e240000001400 */
[----:B0-----:R-:W-:Y:S01]  /*1b30*/  @P0 FMUL.FTZ R15, R14, R11 ;  /* 0x0000000b0e0f0220 */ /* 0x001fe20000410000 */
[----:B------:R-:W-:Y:S01]  /*1b40*/  @P0 FMUL.FTZ R17, R11, 0.5 ;  /* 0x3f0000000b110820 */ /* 0x000fe20000410000 */
[----:B------:R-:W-:Y:S02]  /*1b50*/  @!P0 MOV R11, R7 ;  /* 0x00000007000b8202 */ /* 0x000fe40000000f00 */
[----:B------:R-:W-:-:S04]  /*1b60*/  @P0 FADD.FTZ R16, -R15, -RZ ;  /* 0x800000ff0f100221 */ /* 0x000fc80000010100 */
[----:B------:R-:W-:-:S04]  /*1b70*/  @P0 FFMA R16, R15, R16, R14 ;  /* 0x000000100f100223 */ /* 0x000fc8000000000e */
[----:B------:R-:W-:-:S04]  /*1b80*/  @P0 FFMA R16, R16, R17, R15 ;  /* 0x0000001110100223 */ /* 0x000fc8000000000f */
[----:B------:R-:W-:-:S07]  /*1b90*/  @P0 FMUL.FTZ R11, R16, 2.3283064365386962891e-10 ;  /* 0x2f800000100b0820 */ /* 0x000fce0000410000 */
.L_x_71:
[----:B------:R-:W-:Y:S01]  /*1ba0*/  HFMA2 R15, -RZ, RZ, 0, 0 ;  /* 0x00000000ff0f7431 */ /* 0x000fe200000001ff */
[----:B------:R-:W-:-:S04]  /*1bb0*/  MOV R14, R19 ;  /* 0x00000013000e7202 */ /* 0x000fc80000000f00 */
[----:B------:R-:W-:Y:S05]  /*1bc0*/  RET.REL.NODEC R14 `(_Z20cuda_poynting_adcigsPfS_S_S_S_iiiffS_PiS_) ;  /* 0xffffffe40e0c7950 */ /* 0x000fea0003c3ffff */
        .weak           $__internal_3_$__cuda_sm3x_div_rn_noftz_f32_slowpath
        .type           $__internal_3_$__cuda_sm3x_div_rn_noftz_f32_slowpath,@function
        .size           $__internal_3_$__cuda_sm3x_div_rn_noftz_f32_slowpath,(.L_x_206 - $__internal_3_$__cuda_sm3x_div_rn_noftz_f32_slowpath)
$__internal_3_$__cuda_sm3x_div_rn_noftz_f32_slowpath:
[----:B------:R-:W-:Y:S01]  /*1bd0*/  SHF.R.U32.HI R9, RZ, 0x17, R6 ;  /* 0x00000017ff097819 */ /* 0x000fe20000011606 */
[----:B------:R-:W-:Y:S01]  /*1be0*/  BSSY.RECONVERGENT B1, `(.L_x_72) ;  /* 0x0000062000017945 */ /* 0x000fe20003800200 */
[----:B------:R-:W-:Y:S02]  /*1bf0*/  SHF.R.U32.HI R7, RZ, 0x17, R5 ;  /* 0x00000017ff077819 */ /* 0x000fe40000011605 */
        /* <DEDUP_REMOVED lines=8> */
[----:B------:R-:W-:Y:S02]  /*1c80*/  FSETP.GTU.FTZ.AND P0, PT, |R5|, +INF , PT ;  /* 0x7f8000000500780b */ /* 0x000fe40003f1c200 */
        /* <DEDUP_REMOVED lines=18> */
[----:B------:R-:W-:Y:S02]  /*1db0*/  @!P0 IMAD.MOV.U32 R7, RZ, RZ, -0x40 ;  /* 0xffffffc0ff078424 */ /* 0x000fe400078e00ff */
[----:B------:R-:W-:Y:S01]  /*1dc0*/  @!P0 FFMA R5, R5, 1.84467440737095516160e+19, RZ ;  /* 0x5f80000005058823 */ /* 0x000fe200000000ff */
[----:B------:R-:W-:Y:S02]  /*1dd0*/  @!P1 FFMA R6, R6, 1.84467440737095516160e+19, RZ ;  /* 0x5f80000006069823 */ /* 0x000fe400000000ff */
[----:B------:R-:W-:-:S07]  /*1de0*/  @!P1 IADD3 R7, PT, PT, R7, 0x40, RZ ;  /* 0x0000004007079810 */ /* 0x000fce0007ffe0ff */
.L_x_73:
[----:B------:R-:W-:Y:S01]  /*1df0*/  LEA R11, R9, 0xc0800000, 0x17 ;  /* 0xc0800000090b7811 */ /* 0x000fe200078eb8ff */
[----:B------:R-:W-:Y:S01]  /*1e00*/  BSSY.RECONVERGENT B2, `(.L_x_78) ;  /* 0x0000036000027945 */ /* 0x000fe20003800200 */
[----:B------:R-:W-:Y:S02]  /*1e10*/  IADD3 R10, PT, PT, R10, -0x7f, RZ ;  /* 0xffffff810a0a7810 */ /* 0x000fe40007ffe0ff */
[----:B------:R-:W-:-:S03]  /*1e20*/  IADD3 R11, PT, PT, -R11, R6, RZ ;  /* 0x000000060b0b7210 */ /* 0x000fc60007ffe1ff */
[C---:B------:R-:W-:Y:S01]  /*1e30*/  IMAD R5, R10.reuse, -0x800000, R5 ;  /* 0xff8000000a057824 */ /* 0x040fe200078e0205 */
[----:B------:R-:W0:Y:S01]  /*1e40*/  MUFU.RCP R6, R11 ;  /* 0x0000000b00067308 */ /* 0x000e220000001000 */
[----:B------:R-:W-:Y:S01]  /*1e50*/  FADD.FTZ R14, -R11, -RZ ;  /* 0x800000ff0b0e7221 */ /* 0x000fe20000010100 */
[----:B------:R-:W-:-:S05]  /*1e60*/  IADD3 R10, PT, PT, R10, 0x7f, -R9 ;  /* 0x0000007f0a0a7810 */ /* 0x000fca0007ffe809 */
[----:B------:R-:W-:Y:S02]  /*1e70*/  IMAD.IADD R10, R10, 0x1, R7 ;  /* 0x000000010a0a7824 */ /* 0x000fe400078e0207 */
        /* <DEDUP_REMOVED lines=20> */
[CCC-:B------:R-:W-:Y:S01]  /*1fc0*/  FFMA.RZ R7, R6.reuse, R14.reuse, R15.reuse ;  /* 0x0000000e06077223 */ /* 0x1c0fe2000000c00f */
[C---:B------:R-:W-:Y:S02]  /*1fd0*/  IADD3 R10, PT, PT, R11.reuse, 0x20, RZ ;  /* 0x000000200b0a7810 */ /* 0x040fe40007ffe0ff */
[----:B------:R-:W-:Y:S02]  /*1fe0*/  ISETP.NE.AND P2, PT, R11, RZ, PT ;  /* 0x000000ff0b00720c */ /* 0x000fe40003f45270 */
[----:B------:R-:W-:Y:S01]  /*1ff0*/  LOP3.LUT R9, R7, 0x7fffff, RZ, 0xc0, !PT ;  /* 0x007fffff07097812 */ /* 0x000fe200078ec0ff */
[CCC-:B------:R-:W-:Y:S01]  /*2000*/  FFMA.RP R7, R6.reuse, R14.reuse, R15.reuse ;  /* 0x0000000e06077223 */ /* 0x1c0fe2000000800f */
[----:B------:R-:W-:Y:S01]  /*2010*/  FFMA.RM R6, R6, R14, R15 ;  /* 0x0000000e06067223 */ /* 0x000fe2000000400f */
        /* <DEDUP_REMOVED lines=16> */
.L_x_80:
[----:B------:R-:W-:-:S04]  /*2120*/  LOP3.LUT R5, R5, 0x80000000, RZ, 0xc0, !PT ;  /* 0x8000000005057812 */ /* 0x000fc800078ec0ff */
[----:B------:R-:W-:Y:S01]  /*2130*/  LOP3.LUT R5, R5, 0x7f800000, RZ, 0xfc, !PT ;  /* 0x7f80000005057812 */ /* 0x000fe200078efcff */
[----:B------:R-:W-:Y:S06]  /*2140*/  BRA `(.L_x_81) ;  /* 0x0000000000047947 */ /* 0x000fec0003800000 */
.L_x_79:
[----:B------:R-:W-:-:S07]  /*2150*/  LEA R5, R10, R5, 0x17 ;  /* 0x000000050a057211 */ /* 0x000fce00078eb8ff */
.L_x_81:
[----:B------:R-:W-:Y:S05]  /*2160*/  BSYNC.RECONVERGENT B2 ;  /* 0x0000000000027941 */ /* 0x000fea0003800200 */
.L_x_78:
[----:B------:R-:W-:Y:S05]  /*2170*/  BRA `(.L_x_82) ;  /* 0x0000000000207947 */ /* 0x000fea0003800000 */
.L_x_77:
[----:B------:R-:W-:-:S04]  /*2180*/  LOP3.LUT R5, R6, 0x80000000, R5, 0x48, !PT ;  /* 0x8000000006057812 */ /* 0x000fc800078e4805 */
[----:B------:R-:W-:Y:S01]  /*2190*/  LOP3.LUT R5, R5, 0x7f800000, RZ, 0xfc, !PT ;  /* 0x7f80000005057812 */ /* 0x000fe200078efcff */
[----:B------:R-:W-:Y:S06]  /*21a0*/  BRA `(.L_x_82) ;  /* 0x0000000000147947 */ /* 0x000fec0003800000 */
.L_x_76:
[----:B------:R-:W-:Y:S01]  /*21b0*/  LOP3.LUT R5, R6, 0x80000000, R5, 0x48, !PT ;  /* 0x8000000006057812 */ /* 0x000fe200078e4805 */
[----:B------:R-:W-:Y:S06]  /*21c0*/  BRA `(.L_x_82) ;  /* 0x00000000000c7947 */ /* 0x000fec0003800000 */
.L_x_75:
[----:B------:R-:W0:Y:S01]  /*21d0*/  MUFU.RSQ R5, -QNAN ;  /* 0xffc0000000057908 */ /* 0x000e220000001400 */
[----:B------:R-:W-:Y:S05]  /*21e0*/  BRA `(.L_x_82) ;  /* 0x0000000000047947 */ /* 0x000fea0003800000 */
.L_x_74:
[----:B------:R-:W-:-:S07]  /*21f0*/  FADD.FTZ R5, R5, R6 ;  /* 0x0000000605057221 */ /* 0x000fce0000010000 */
.L_x_82:
[----:B------:R-:W-:Y:S05]  /*2200*/  BSYNC.RECONVERGENT B1 ;  /* 0x0000000000017941 */ /* 0x000fea0003800200 */
.L_x_72:
[----:B------:R-:W-:-:S04]  /*2210*/  HFMA2 R9, -RZ, RZ, 0, 0 ;  /* 0x00000000ff097431 */ /* 0x000fc800000001ff */
[----:B0-----:R-:W-:Y:S05]  /*2220*/  RET.REL.NODEC R8 `(_Z20cuda_poynting_adcigsPfS_S_S_S_iiiffS_PiS_) ;  /* 0xffffffdc08747950 */ /* 0x001fea0003c3ffff */
.L_x_83:
        /* <DEDUP_REMOVED lines=13> */
.L_x_206:


//--------------------- .text._Z15cuda_differencePfS_ii --------------------------
	.section	.text._Z15cuda_differencePfS_ii,"ax",@progbits
	.align	128
        .global         _Z15cuda_differencePfS_ii
        .type           _Z15cuda_differencePfS_ii,@function
        .size           _Z15cuda_differencePfS_ii,(.L_x_219 - _Z15cuda_differencePfS_ii)
        .other          _Z15cuda_differencePfS_ii,@"STO_CUDA_ENTRY STV_DEFAULT"
_Z15cuda_differencePfS_ii:
.text._Z15cuda_differencePfS_ii:
[----:B------:R-:W-:Y:S01]  /*0000*/  LDC R1, c[0x0][0x37c] ;  /* 0x0000df00ff017b82 */ /* 0x000fe20000000800 */
[----:B------:R-:W0:Y:S01]  /*0010*/  S2R R7, SR_TID.X ;  /* 0x0000000000077919 */ /* 0x000e220000002100 */
[----:B------:R-:W1:Y:S01]  /*0020*/  LDCU.64 UR4, c[0x0][0x390] ;  /* 0x00007200ff0477ac */ /* 0x000e620008000a00 */
[----:B------:R-:W0:Y:S01]  /*0030*/  S2R R0, SR_CTAID.X ;  /* 0x0000000000007919 */ /* 0x000e220000002500 */
[----:B------:R-:W0:Y:S01]  /*0040*/  LDCU UR6, c[0x0][0x360] ;  /* 0x00006c00ff0677ac */ /* 0x000e220008000800 */
[----:B-1----:R-:W-:Y:S01]  /*0050*/  UIMAD UR4, UR5, UR4, URZ ;  /* 0x00000004050472a4 */ /* 0x002fe2000f8e02ff */
[----:B0-----:R-:W-:-:S05]  /*0060*/  IMAD R7, R0, UR6, R7 ;  /* 0x0000000600077c24 */ /* 0x001fca000f8e0207 */
[----:B------:R-:W-:-:S13]  /*0070*/  ISETP.GE.AND P0, PT, R7, UR4, PT ;  /* 0x0000000407007c0c */ /* 0x000fda000bf06270 */
[----:B------:R-:W-:Y:S05]  /*0080*/  @P0 EXIT ;  /* 0x000000000000094d */ /* 0x000fea0003800000 */
[----:B------:R-:W0:Y:S01]  /*0090*/  LDC.64 R2, c[0x0][0x388] ;  /* 0x0000e200ff027b82 */ /* 0x000e220000000a00 */
[----:B------:R-:W1:Y:S07]  /*00a0*/  LDCU.64 UR4, c[0x0][0x358] ;  /* 0x00006b00ff0477ac */ /* 0x000e6e0008000a00 */
[----:B------:R-:W2:Y:S01]  /*00b0*/  LDC.64 R4, c[0x0][0x380] ;  /* 0x0000e000ff047b82 */ /* 0x000ea20000000a00 */
[----:B0-----:R-:W-:-:S06]  /*00c0*/  IMAD.WIDE R2, R7, 0x4, R2 ;  /* 0x0000000407027825 */ /* 0x001fcc00078e0202 */
[----:B-1----:R-:W3:Y:S01]  /*00d0*/  LDG.E R2, desc[UR4][R2.64] ;  /* 0x0000000402027981 */ /* 0x002ee2000c1e1900 */
[----:B--2---:R-:W-:-:S05]  /*00e0*/  IMAD.WIDE R4, R7, 0x4, R4 ;  /* 0x0000000407047825 */ /* 0x004fca00078e0204 */
[----:B------:R-:W3:Y:S02]  /*00f0*/  LDG.E R7, desc[UR4][R4.64] ;  /* 0x0000000404077981 */ /* 0x000ee4000c1e1900 */
[----:B---3--:R-:W-:-:S05]  /*0100*/  FADD R7, -R2, R7 ;  /* 0x0000000702077221 */ /* 0x008fca0000000100 */
[----:B------:R-:W-:Y:S01]  /*0110*/  STG.E desc[UR4][R4.64], R7 ;  /* 0x0000000704007986 */ /* 0x000fe2000c101904 */
[----:B------:R-:W-:Y:S05]  /*0120*/  EXIT ;  /* 0x000000000000794d */ /* 0x000fea0003800000 */
.L_x_84:
        /* <DEDUP_REMOVED lines=13> */
.L_x_219:


//--------------------- .text._Z10cuda_mut_vPfS_S_S_S_S_ii --------------------------
	.section	.text._Z10cuda_mut_vPfS_S_S_S_S_ii,"ax",@progbits
	.align	128
        .global         _Z10cuda_mut_vPfS_S_S_S_S_ii
        .type           _Z10cuda_mut_vPfS_S_S_S_S_ii,@function
        .size           _Z10cuda_mut_vPfS_S_S_S_S_ii,(.L_x_220 - _Z10cuda_mut_vPfS_S_S_S_S_ii)
        .other          _Z10cuda_mut_vPfS_S_S_S_S_ii,@"STO_CUDA_ENTRY STV_DEFAULT"
_Z10cuda_mut_vPfS_S_S_S_S_ii:
.text._Z10cuda_mut_vPfS_S_S_S_S_ii:
[----:B------:R-:W-:Y:S01]  /*0000*/  LDC R1, c[0x0][0x37c] ;  /* 0x0000df00ff017b82 */ /* 0x000fe20000000800 */
[----:B------:R-:W0:Y:S01]  /*0010*/  S2R R13, SR_TID.X ;  /* 0x00000000000d7919 */ /* 0x000e220000002100 */
[----:B------:R-:W1:Y:S01]  /*0020*/  LDCU.64 UR4, c[0x0][0x3b0] ;  /* 0x00007600ff0477ac */ /* 0x000e620008000a00 */
[----:B------:R-:W0:Y:S01]  /*0030*/  S2R R0, SR_CTAID.X ;  /* 0x0000000000007919 */ /* 0x000e220000002500 */
[----:B------:R-:W0:Y:S01]  /*0040*/  LDCU UR6, c[0x0][0x360] ;  /* 0x00006c00ff0677ac */ /* 0x000e220008000800 */
[----:B-1----:R-:W-:Y:S02]  /*0050*/  UIADD3 UR4, UPT, UPT, UR4, 0x6c, URZ ;  /* 0x0000006c04047890 */ /* 0x002fe4000fffe0ff */
[----:B------:R-:W-:-:S04]  /*0060*/  UIADD3 UR5, UPT, UPT, UR5, 0x6c, URZ ;  /* 0x0000006c05057890 */ /* 0x000fc8000fffe0ff */
[----:B------:R-:W-:Y:S01]  /*0070*/  UIMAD UR4, UR4, UR5, URZ ;  /* 0x00000005040472a4 */ /* 0x000fe2000f8e02ff */
[----:B0-----:R-:W-:-:S05]  /*0080*/  IMAD R13, R0, UR6, R13 ;  /* 0x00000006000d7c24 */ /* 0x001fca000f8e020d */
[----:B------:R-:W-:-:S13]  /*0090*/  ISETP.GE.AND P0, PT, R13, UR4, PT ;  /* 0x000000040d007c0c */ /* 0x000fda000bf06270 */
[----:B------:R-:W-:Y:S05]  /*00a0*/  @P0 EXIT ;  /* 0x000000000000094d */ /* 0x000fea0003800000 */
[----:B------:R-:W0:Y:S01]  /*00b0*/  LDC.64 R2, c[0x0][0x380] ;  /* 0x0000e000ff027b82 */ /* 0x000e220000000a00 */
[----:B------:R-:W0:Y:S07]  /*00c0*/  LDCU.64 UR4, c[0x0][0x358] ;  /* 0x00006b00ff0477ac */ /* 0x000e2e0008000a00 */
[----:B------:R-:W1:Y:S08]  /*00d0*/  LDC.64 R4, c[0x0][0x398] ;  /* 0x0000e600ff047b82 */ /* 0x000e700000000a00 */
[----:B------:R-:W2:Y:S01]  /*00e0*/  LDC.64 R6, c[0x0][0x388] ;  /* 0x0000e200ff067b82 */ /* 0x000ea20000000a00 */
[----:B0-----:R0:W3:Y:S07]  /*00f0*/  LDG.E R15, desc[UR4][R2.64] ;  /* 0x00000004020f7981 */ /* 0x0010ee000c1e1900 */
[----:B------:R-:W4:Y:S01]  /*0100*/  LDC.64 R8, c[0x0][0x3a0] ;  /* 0x0000e800ff087b82 */ /* 0x000f220000000a00 */
[----:B-1----:R-:W-:-:S07]  /*0110*/  IMAD.WIDE R4, R13, 0x4, R4 ;  /* 0x000000040d047825 */ /* 0x002fce00078e0204 */
[----:B------:R-:W1:Y:S08]  /*0120*/  LDC.64 R10, c[0x0][0x390] ;  /* 0x0000e400ff0a7b82 */ /* 0x000e700000000a00 */
[----:B0-----:R-:W0:Y:S01]  /*0130*/  LDC.64 R2, c[0x0][0x3a8] ;  /* 0x0000ea00ff027b82 */ /* 0x001e220000000a00 */
[----:B---3--:R-:W-:Y:S04]  /*0140*/  STG.E desc[UR4][R4.64], R15 ;  /* 0x0000000f04007986 */ /* 0x008fe8000c101904 */
[----:B--2---:R-:W2:Y:S01]  /*0150*/  LDG.E R7, desc[UR4][R6.64] ;  /* 0x0000000406077981 */ /* 0x004ea2000c1e1900 */
[----:B----4-:R-:W-:-:S05]  /*0160*/  IMAD.WIDE R8, R13, 0x4, R8 ;  /* 0x000000040d087825 */ /* 0x010fca00078e0208 */
[----:B--2---:R-:W-:Y:S04]  /*0170*/  STG.E desc[UR4][R8.64], R7 ;  /* 0x0000000708007986 */ /* 0x004fe8000c101904 */
[----:B-1----:R-:W2:Y:S01]  /*0180*/  LDG.E R11, desc[UR4][R10.64] ;  /* 0x000000040a0b7981 */ /* 0x002ea2000c1e1900 */
[----:B0-----:R-:W-:-:S05]  /*0190*/  IMAD.WIDE R2, R13, 0x4, R2 ;  /* 0x000000040d027825 */ /* 0x001fca00078e0202 */
[----:B--2---:R-:W-:Y:S01]  /*01a0*/  STG.E desc[UR4][R2.64], R11 ;  /* 0x0000000b02007986 */ /* 0x004fe2000c101904 */
[----:B------:R-:W-:Y:S05]  /*01b0*/  EXIT ;  /* 0x000000000000794d */ /* 0x000fea0003800000 */
.L_x_85:
        /* <DEDUP_REMOVED lines=12> */
.L_x_220:


//--------------------- .text._Z16cuda_mute_directPfiiffifffPii --------------------------
	.section	.text._Z16cuda_mute_directPfiiffifffPii,"ax",@progbits
	.align	128
        .global         _Z16cuda_mute_directPfiiffifffPii
        .type           _Z16cuda_mute_directPfiiffifffPii,@function
        .size           _Z16cuda_mute_directPfiiffifffPii,(.L_x_209 - _Z16cuda_mute_directPfiiffifffPii)
        .other          _Z16cuda_mute_directPfiiffifffPii,@"STO_CUDA_ENTRY STV_DEFAULT"
_Z16cuda_mute_directPfiiffifffPii:
.text._Z16cuda_mute_directPfiiffifffPii:
[----:B------:R-:W-:Y:S08]  /*0000*/  LDC R1, c[0x0][0x37c] ;  /* 0x0000df00ff017b82 */ /* 0x000ff00000000800 */
[----:B------:R-:W0:Y:S01]  /*0010*/  LDC.64 R6, c[0x0][0x3a8] ;  /* 0x0000ea00ff067b82 */ /* 0x000e220000000a00 */
[----:B------:R-:W0:Y:S07]  /*0020*/  LDCU.64 UR8, c[0x0][0x358] ;  /* 0x00006b00ff0877ac */ /* 0x000e2e0008000a00 */
[----:B------:R-:W1:Y:S08]  /*0030*/  LDC R5, c[0x0][0x38c] ;  /* 0x0000e300ff057b82 */ /* 0x000e700000000800 */
[----:B------:R-:W2:Y:S01]  /*0040*/  LDC R3, c[0x0][0x398] ;  /* 0x0000e600ff037b82 */ /* 0x000ea20000000800 */
[----:B0-----:R0:W3:Y:S01]  /*0050*/  LDG.E R0, desc[UR8][R6.64] ;  /* 0x0000000806007981 */ /* 0x0010e2000c1e1900 */
[----:B------:R-:W4:Y:S01]  /*0060*/  LDCU UR4, c[0x0][0x360] ;  /* 0x00006c00ff0477ac */ /* 0x000f220008000800 */
[----:B------:R-:W-:Y:S01]  /*0070*/  BSSY.RECONVERGENT B0, `(.L_x_86) ;  /* 0x0000050000007945 */ /* 0x000fe20003800200 */
[----:B------:R-:W4:Y:S01]  /*0080*/  S2R R12, SR_TID.X ;  /* 0x00000000000c7919 */ /* 0x000f220000002100 */
[----:B-1----:R-:W-:Y:S01]  /*0090*/  VIADD R5, R5, 0x6c ;  /* 0x0000006c05057836 */ /* 0x002fe20000000000 */
[----:B------:R-:W4:Y:S04]  /*00a0*/  S2R R13, SR_CTAID.X ;  /* 0x00000000000d7919 */ /* 0x000f280000002500 */
[----:B------:R-:W-:-:S02]  /*00b0*/  IABS R2, R5 ;  /* 0x0000000500027213 */ /* 0x000fc40000000000 */
[----:B------:R-:W-:Y:S02]  /*00c0*/  IABS R14, R5 ;  /* 0x00000005000e7213 */ /* 0x000fe40000000000 */
[----:B------:R-:W1:Y:S01]  /*00d0*/  I2F.RP R4, R2 ;  /* 0x0000000200047306 */ /* 0x000e620000209400 */
[----:B--2---:R-:W-:-:S07]  /*00e0*/  IABS R8, R3 ;  /* 0x0000000300087213 */ /* 0x004fce0000000000 */
[----:B------:R-:W2:Y:S08]  /*00f0*/  I2F.RP R9, R8 ;  /* 0x0000000800097306 */ /* 0x000eb00000209400 */
[----:B-1----:R-:W1:Y:S08]  /*0100*/  MUFU.RCP R4, R4 ;  /* 0x0000000400047308 */ /* 0x002e700000001000 */
[----:B--2---:R-:W0:Y:S01]  /*0110*/  MUFU.RCP R9, R9 ;  /* 0x0000000900097308 */ /* 0x004e220000001000 */
[----:B-1----:R-:W-:-:S02]  /*0120*/  VIADD R10, R4, 0xffffffe ;  /* 0x0ffffffe040a7836 */ /* 0x002fc40000000000 */
[----:B----4-:R-:W-:Y:S01]  /*0130*/  IMAD R4, R13, UR4, R12 ;  /* 0x000000040d047c24 */ /* 0x010fe2000f8e020c */
[----:B------:R-:W1:Y:S04]  /*0140*/  LDCU.64 UR4, c[0x0][0x390] ;  /* 0x00007200ff0477ac */ /* 0x000e680008000a00 */
[----:B------:R2:W4:Y:S01]  /*0150*/  F2I.FTZ.U32.TRUNC.NTZ R11, R10 ;  /* 0x0000000a000b7305 */ /* 0x000522000021f000 */
[----:B0-----:R-:W-:-:S07]  /*0160*/  VIADD R6, R9, 0xffffffe ;  /* 0x0ffffffe09067836 */ /* 0x001fce0000000000 */
[----:B------:R0:W5:Y:S01]  /*0170*/  F2I.FTZ.U32.TRUNC.NTZ R7, R6 ;  /* 0x0000000600077305 */ /* 0x000162000021f000 */
[----:B--2---:R-:W-:Y:S02]  /*0180*/  IMAD.MOV.U32 R10, RZ, RZ, RZ ;  /* 0x000000ffff0a7224 */ /* 0x004fe400078e00ff */
[----:B----4-:R-:W-:Y:S02]  /*0190*/  IMAD.MOV R15, RZ, RZ, -R11 ;  /* 0x000000ffff0f7224 */ /* 0x010fe400078e0a0b */
[----:B0-----:R-:W-:Y:S02]  /*01a0*/  IMAD.MOV.U32 R6, RZ, RZ, RZ ;  /* 0x000000ffff067224 */ /* 0x001fe400078e00ff */
[----:B------:R-:W-:Y:S02]  /*01b0*/  IMAD R9, R15, R2, RZ ;  /* 0x000000020f097224 */ /* 0x000fe400078e02ff */
[----:B-----5:R-:W-:Y:S02]  /*01c0*/  IMAD.MOV R12, RZ, RZ, -R7 ;  /* 0x000000ffff0c7224 */ /* 0x020fe400078e0a07 */
[----:B------:R-:W-:-:S03]  /*01d0*/  IMAD.HI.U32 R10, R11, R9, R10 ;  /* 0x000000090b0a7227 */ /* 0x000fc600078e000a */
[----:B------:R-:W-:Y:S01]  /*01e0*/  MOV R9, R12 ;  /* 0x0000000c00097202 */ /* 0x000fe20000000f00 */
[----:B------:R-:W-:-:S04]  /*01f0*/  IMAD.MOV R12, RZ, RZ, -R14 ;  /* 0x000000ffff0c7224 */ /* 0x000fc800078e0a0e */
[----:B------:R-:W-:-:S04]  /*0200*/  IMAD R9, R9, R8, RZ ;  /* 0x0000000809097224 */ /* 0x000fc800078e02ff */
[----:B------:R-:W-:Y:S01]  /*0210*/  IMAD.HI.U32 R6, R7, R9, R6 ;  /* 0x0000000907067227 */ /* 0x000fe200078e0006 */
[----:B---3--:R-:W-:-:S05]  /*0220*/  IABS R13, R0 ;  /* 0x00000000000d7213 */ /* 0x008fca0000000000 */
[----:B------:R-:W-:Y:S01]  /*0230*/  IMAD.MOV.U32 R11, RZ, RZ, R13 ;  /* 0x000000ffff0b7224 */ /* 0x000fe200078e000d */
[----:B------:R-:W-:-:S03]  /*0240*/  IABS R13, R4 ;  /* 0x00000004000d7213 */ /* 0x000fc60000000000 */
[----:B------:R-:W-:-:S04]  /*0250*/  IMAD.HI.U32 R10, R10, R11, RZ ;  /* 0x0000000b0a0a7227 */ /* 0x000fc800078e00ff */
[----:B------:R-:W-:Y:S02]  /*0260*/  IMAD R9, R10, R12, R11 ;  /* 0x0000000c0a097224 */ /* 0x000fe400078e020b */
[----:B------:R-:W-:-:S03]  /*0270*/  IMAD.MOV.U32 R7, RZ, RZ, R13 ;  /* 0x000000ffff077224 */ /* 0x000fc600078e000d */
[----:B------:R-:W-:Y:S01]  /*0280*/  ISETP.GT.U32.AND P1, PT, R2, R9, PT ;  /* 0x000000090200720c */ /* 0x000fe20003f24070 */
[----:B------:R-:W-:-:S04]  /*0290*/  IMAD.HI.U32 R6, R6, R7, RZ ;  /* 0x0000000706067227 */ /* 0x000fc800078e00ff */
[----:B------:R-:W-:-:S04]  /*02a0*/  IMAD.MOV R11, RZ, RZ, -R6 ;  /* 0x000000ffff0b7224 */ /* 0x000fc800078e0a06 */
[----:B------:R-:W-:-:S04]  /*02b0*/  IMAD R7, R8, R11, R7 ;  /* 0x0000000b08077224 */ /* 0x000fc800078e0207 */
[-C--:B------:R-:W-:Y:S01]  /*02c0*/  @!P1 IADD3 R9, PT, PT, R9, -R2.reuse, RZ ;  /* 0x8000000209099210 */ /* 0x080fe20007ffe0ff */
[----:B------:R-:W-:Y:S01]  /*02d0*/  @!P1 VIADD R10, R10, 0x1 ;  /* 0x000000010a0a9836 */ /* 0x000fe20000000000 */
[----:B------:R-:W-:Y:S02]  /*02e0*/  ISETP.GT.U32.AND P2, PT, R8, R7, PT ;  /* 0x000000070800720c */ /* 0x000fe40003f44070 */
[----:B------:R-:W-:Y:S02]  /*02f0*/  ISETP.GE.U32.AND P0, PT, R9, R2, PT ;  /* 0x000000020900720c */ /* 0x000fe40003f06070 */
[----:B------:R-:W-:Y:S02]  /*0300*/  LOP3.LUT R2, R0, R5, RZ, 0x3c, !PT ;  /* 0x0000000500027212 */ /* 0x000fe400078e3cff */
[----:B------:R-:W-:Y:S02]  /*0310*/  ISETP.NE.AND P1, PT, R5, RZ, PT ;  /* 0x000000ff0500720c */ /* 0x000fe40003f25270 */
[----:B------:R-:W-:-:S02]  /*0320*/  ISETP.GE.AND P3, PT, R2, RZ, PT ;  /* 0x000000ff0200720c */ /* 0x000fc40003f66270 */
[----:B------:R-:W-:-:S03]  /*0330*/  LOP3.LUT R2, R4, R3, RZ, 0x3c, !PT ;  /* 0x0000000304027212 */ /* 0x000fc600078e3cff */
[----:B------:R-:W-:Y:S02]  /*0340*/  @!P2 IMAD.IADD R7, R7, 0x1, -R8 ;  /* 0x000000010707a824 */ /* 0x000fe400078e0a08 */
[----:B------:R-:W-:Y:S02]  /*0350*/  @P0 VIADD R10, R10, 0x1 ;  /* 0x000000010a0a0836 */ /* 0x000fe40000000000 */
[----:B------:R-:W-:Y:S01]  /*0360*/  @!P2 VIADD R6, R6, 0x1 ;  /* 0x000000010606a836 */ /* 0x000fe20000000000 */
[----:B------:R-:W-:-:S03]  /*0370*/  ISETP.GE.U32.AND P0, PT, R7, R8, PT ;  /* 0x000000080700720c */ /* 0x000fc60003f06070 */
[----:B------:R-:W-:Y:S01]  /*0380*/  @!P3 IMAD.MOV R10, RZ, RZ, -R10 ;  /* 0x000000ffff0ab224 */ /* 0x000fe200078e0a0a */
[----:B------:R-:W-:Y:S02]  /*0390*/  ISETP.GE.AND P3, PT, R2, RZ, PT ;  /* 0x000000ff0200720c */ /* 0x000fe40003f66270 */
[----:B------:R-:W-:Y:S02]  /*03a0*/  @!P1 LOP3.LUT R10, RZ, R5, RZ, 0x33, !PT ;  /* 0x00000005ff0a9212 */ /* 0x000fe400078e33ff */
[----:B------:R-:W-:-:S03]  /*03b0*/  ISETP.NE.AND P1, PT, R3, RZ, PT ;  /* 0x000000ff0300720c */ /* 0x000fc60003f25270 */
[----:B------:R-:W-:Y:S02]  /*03c0*/  IMAD.MOV R2, RZ, RZ, -R10 ;  /* 0x000000ffff027224 */ /* 0x000fe400078e0a0a */
[----:B------:R-:W-:Y:S02]  /*03d0*/  @P0 IADD3 R6, PT, PT, R6, 0x1, RZ ;  /* 0x0000000106060810 */ /* 0x000fe40007ffe0ff */
[----:B------:R-:W-:-:S03]  /*03e0*/  IMAD R0, R5, R2, R0 ;  /* 0x0000000205007224 */ /* 0x000fc600078e0200 */
[----:B------:R-:W-:Y:S02]  /*03f0*/  @!P3 IMAD.MOV R6, RZ, RZ, -R6 ;  /* 0x000000ffff06b224 */ /* 0x000fe400078e0a06 */
[----:B------:R-:W-:Y:S01]  /*0400*/  VIADD R0, R0, 0xffffffca ;  /* 0xffffffca00007836 */ /* 0x000fe20000000000 */
[----:B------:R-:W-:-:S04]  /*0410*/  @!P1 LOP3.LUT R6, RZ, R3, RZ, 0x33, !PT ;  /* 0x00000003ff069212 */ /* 0x000fc800078e33ff */
[----:B------:R-:W-:Y:S02]  /*0420*/  IADD3 R10, PT, PT, R6, 0x36, -R10 ;  /* 0x00000036060a7810 */ /* 0x000fe40007ffe80a */
[----:B------:R-:W-:Y:S02]  /*0430*/  I2FP.F32.S32 R2, R0 ;  /* 0x0000000000027245 */ /* 0x000fe40000201400 */
[----:B------:R-:W-:-:S03]  /*0440*/  I2FP.F32.S32 R10, R10 ;  /* 0x0000000a000a7245 */ /* 0x000fc60000201400 */
[----:B-1----:R-:W-:Y:S02]  /*0450*/  FMUL R3, R2, UR5 ;  /* 0x0000000502037c20 */ /* 0x002fe40008400000 */
[----:B------:R-:W-:Y:S02]  /*0460*/  FMUL R0, R10, UR4 ;  /* 0x000000040a007c20 */ /* 0x000fe40008400000 */
[----:B------:R-:W-:Y:S02]  /*0470*/  FMUL R5, R3, UR5 ;  /* 0x0000000503057c20 */ /* 0x000fe40008400000 */
[----:B------:R-:W-:Y:S02]  /*0480*/  FMUL R3, R0, UR4 ;  /* 0x0000000400037c20 */ /* 0x000fe40008400000 */
[----:B------:R-:W-:-:S04]  /*0490*/  FMUL R5, R2, R5 ;  /* 0x0000000502057220 */ /* 0x000fc80000400000 */
[----:B------:R-:W-:-:S04]  /*04a0*/  FFMA R3, R10, R3, R5 ;  /* 0x000000030a037223 */ /* 0x000fc80000000005 */
[----:B------:R-:W-:Y:S01]  /*04b0*/  VIADD R2, R3, 0xf3000000 ;  /* 0xf300000003027836 */ /* 0x000fe20000000000 */
[----:B------:R0:W1:Y:S04]  /*04c0*/  MUFU.RSQ R0, R3 ;  /* 0x0000000300007308 */ /* 0x0000680000001400 */
[----:B------:R-:W-:-:S13]  /*04d0*/  ISETP.GT.U32.AND P0, PT, R2, 0x727fffff, PT ;  /* 0x727fffff0200780c */ /* 0x000fda0003f04070 */
[----:B01----:R-:W-:Y:S05]  /*04e0*/  @!P0 BRA `(.L_x_87) ;  /* 0x0000000000108947 */ /* 0x003fea0003800000 */
[----:B------:R-:W-:-:S07]  /*04f0*/  MOV R8, 0x510 ;  /* 0x0000051000087802 */ /* 0x000fce0000000f00 */
[----:B------:R-:W-:Y:S05]  /*0500*/  CALL.REL.NOINC `($__internal_5_$__cuda_sm20_sqrt_rn_f32_slowpath) ;  /* 0x0000000800bc7944 */ /* 0x000fea0003c00000 */
[----:B------:R-:W-:Y:S01]  /*0510*/  IMAD.MOV.U32 R2, RZ, RZ, R0 ;  /* 0x000000ffff027224 */ /* 0x000fe200078e0000 */
[----:B------:R-:W-:Y:S06]  /*0520*/  BRA `(.L_x_88) ;  /* 0x0000000000107947 */ /* 0x000fec0003800000 */
.L_x_87:
[----:B------:R-:W-:Y:S01]  /*0530*/  FMUL.FTZ R2, R3, R0 ;  /* 0x0000000003027220 */ /* 0x000fe20000410000 */
[----:B------:R-:W-:-:S03]  /*0540*/  FMUL.FTZ R0, R0, 0.5 ;  /* 0x3f00000000007820 */ /* 0x000fc60000410000 */
[----:B------:R-:W-:-:S04]  /*0550*/  FFMA R3, -R2, R2, R3 ;  /* 0x0000000202037223 */ /* 0x000fc80000000103 */
[----:B------:R-:W-:-:S07]  /*0560*/  FFMA R2, R3, R0, R2 ;  /* 0x0000000003027223 */ /* 0x000fce0000000002 */
.L_x_88:
[----:B------:R-:W-:Y:S05]  /*0570*/  BSYNC.RECONVERGENT B0 ;  /* 0x0000000000007941 */ /* 0x000fea0003800200 */
.L_x_86:
[----:B------:R-:W0:Y:S01]  /*0580*/  LDC R7, c[0x0][0x3a4] ;  /* 0x0000e900ff077b82 */ /* 0x000e220000000800 */
[----:B------:R-:W1:Y:S01]  /*0590*/  F2I.TRUNC.NTZ R0, R2 ;  /* 0x0000000200007305 */ /* 0x000e62000020f100 */
[----:B------:R-:W-:Y:S01]  /*05a0*/  BSSY.RECONVERGENT B0, `(.L_x_89) ;  /* 0x000000f000007945 */ /* 0x000fe20003800200 */
[----:B-1----:R-:W-:-:S06]  /*05b0*/  I2FP.F32.S32 R0, R0 ;  /* 0x0000000000007245 */ /* 0x002fcc0000201400 */
[----:B0-----:R-:W0:Y:S08]  /*05c0*/  MUFU.RCP R3, R7 ;  /* 0x0000000700037308 */ /* 0x001e300000001000 */
[----:B------:R-:W1:Y:S01]  /*05d0*/  FCHK P0, R0, R7 ;  /* 0x0000000700007302 */ /* 0x000e620000000000 */
[----:B0-----:R-:W-:-:S04]  /*05e0*/  FFMA R6, R3, -R7, 1 ;  /* 0x3f80000003067423 */ /* 0x001fc80000000807 */
[----:B------:R-:W-:-:S04]  /*05f0*/  FFMA R3, R3, R6, R3 ;  /* 0x0000000603037223 */ /* 0x000fc80000000003 */
[----:B------:R-:W-:-:S04]  /*0600*/  FFMA R5, R0, R3, RZ ;  /* 0x0000000300057223 */ /* 0x000fc800000000ff */
[----:B------:R-:W-:-:S04]  /*0610*/  FFMA R6, R5, -R7, R0 ;  /* 0x8000000705067223 */ /* 0x000fc80000000000 */
[----:B------:R-:W-:Y:S01]  /*0620*/  FFMA R3, R3, R6, R5 ;  /* 0x0000000603037223 */ /* 0x000fe20000000005 */
[----:B-1----:R-:W-:Y:S06]  /*0630*/  @!P0 BRA `(.L_x_90) ;  /* 0x0000000000148947 */ /* 0x002fec0003800000 */
[----:B------:R-:W0:Y:S01]  /*0640*/  LDCU UR4, c[0x0][0x3a4] ;  /* 0x00007480ff0477ac */ /* 0x000e220008000800 */
[----:B------:R-:W-:Y:S02]  /*0650*/  MOV R2, 0x680 ;  /* 0x0000068000027802 */ /* 0x000fe40000000f00 */
[----:B0-----:R-:W-:-:S07]  /*0660*/  MOV R3, UR4 ;  /* 0x0000000400037c02 */ /* 0x001fce0008000f00 */
[----:B------:R-:W-:Y:S05]  /*0670*/  CALL.REL.NOINC `($__internal_6_$__cuda_sm3x_div_rn_noftz_f32_slowpath) ;  /* 0x0000000800c07944 */ /* 0x000fea0003c00000 */
[----:B------:R-:W-:-:S07]  /*0680*/  IMAD.MOV.U32 R3, RZ, RZ, R0 ;  /* 0x000000ffff037224 */ /* 0x000fce00078e0000 */
.L_x_90:
[----:B------:R-:W-:Y:S05]  /*0690*/  BSYNC.RECONVERGENT B0 ;  /* 0x0000000000007941 */ /* 0x000fea0003800200 */
.L_x_89:
[----:B------:R-:W0:Y:S01]  /*06a0*/  LDC R6, c[0x0][0x39c] ;  /* 0x0000e700ff067b82 */ /* 0x000e220000000800 */
[----:B------:R-:W-:Y:S01]  /*06b0*/  BSSY.RECONVERGENT B0, `(.L_x_91) ;  /* 0x000000e000007945 */ /* 0x000fe20003800200 */
        /* <DEDUP_REMOVED lines=9> */
[----:B------:R-:W-:Y:S01]  /*0750*/  IMAD.MOV.U32 R0, RZ, RZ, R3 ;  /* 0x000000ffff007224 */ /* 0x000fe200078e0003 */
[----:B------:R-:W-:Y:S01]  /*0760*/  MOV R2, 0x790 ;  /* 0x0000079000027802 */ /* 0x000fe20000000f00 */
[----:B0-----:R-:W-:-:S07]  /*0770*/  IMAD.U32 R3, RZ, RZ, UR4 ;  /* 0x00000004ff037e24 */ /* 0x001fce000f8e00ff */
[----:B------:R-:W-:Y:S05]  /*0780*/  CALL.REL.NOINC `($__internal_6_$__cuda_sm3x_div_rn_noftz_f32_slowpath) ;  /* 0x00000008007c7944 */ /* 0x000fea0003c00000 */
.L_x_92:
[----:B------:R-:W-:Y:S05]  /*0790*/  BSYNC.RECONVERGENT B0 ;  /* 0x0000000000007941 */ /* 0x000fea0003800200 */
.L_x_91:
[----:B------:R-:W0:Y:S01]  /*07a0*/  LDCU UR4, c[0x0][0x388] ;  /* 0x00007100ff0477ac */ /* 0x000e220008000800 */
[----:B------:R-:W1:Y:S01]  /*07b0*/  LDC R6, c[0x0][0x3a0] ;  /* 0x0000e800ff067b82 */ /* 0x000e620000000800 */
[----:B------:R-:W0:Y:S02]  /*07c0*/  LDCU.64 UR6, c[0x0][0x398] ;  /* 0x00007300ff0677ac */ /* 0x000e240008000a00 */
[----:B0-----:R-:W-:Y:S01]  /*07d0*/  UIMAD UR4, UR6, UR4, URZ ;  /* 0x00000004060472a4 */ /* 0x001fe2000f8e02ff */
[----:B-1----:R-:W-:-:S05]  /*07e0*/  FMUL R6, R6, UR7 ;  /* 0x0000000706067c20 */ /* 0x002fca0008400000 */
[----:B------:R-:W-:-:S13]  /*07f0*/  ISETP.GE.AND P0, PT, R4, UR4, PT ;  /* 0x0000000404007c0c */ /* 0x000fda000bf06270 */
[----:B------:R-:W-:Y:S05]  /*0800*/  @P0 EXIT ;  /* 0x000000000000094d */ /* 0x000fea0003800000 */
[----:B------:R-:W0:Y:S01]  /*0810*/  F2F.F64.F32 R6, R6 ;  /* 0x0000000600067310 */ /* 0x000e220000201800 */
[----:B------:R-:W-:-:S07]  /*0820*/  IMAD.MOV.U32 R2, RZ, RZ, 0x1 ;  /* 0x00000001ff027424 */ /* 0x000fce00078e00ff */
[----:B0-----:R-:W0:Y:S02]  /*0830*/  MUFU.RCP64H R3, R7 ;  /* 0x0000000700037308 */ /* 0x001e240000001800 */
[----:B0-----:R-:W-:-:S08]  /*0840*/  DFMA R8, -R6, R2, 1 ;  /* 0x3ff000000608742b */ /* 0x001fd00000000102 */
[----:B------:R-:W-:-:S08]  /*0850*/  DFMA R8, R8, R8, R8 ;  /* 0x000000080808722b */ /* 0x000fd00000000008 */
[----:B------:R-:W-:-:S08]  /*0860*/  DFMA R8, R2, R8, R2 ;  /* 0x000000080208722b */ /* 0x000fd00000000002 */
[----:B------:R-:W-:-:S08]  /*0870*/  DFMA R2, -R6, R8, 1 ;  /* 0x3ff000000602742b */ /* 0x000fd00000000108 */
[----:B------:R-:W-:-:S08]  /*0880*/  DFMA R2, R8, R2, R8 ;  /* 0x000000020802722b */ /* 0x000fd00000000008 */
[----:B------:R-:W-:-:S08]  /*0890*/  DMUL R8, R2, 2 ;  /* 0x4000000002087828 */ /* 0x000fd00000000000 */
[----:B------:R-:W-:-:S08]  /*08a0*/  DFMA R10, -R6, R8, 2 ;  /* 0x40000000060a742b */ /* 0x000fd00000000108 */
[----:B------:R-:W-:-:S10]  /*08b0*/  DFMA R2, R2, R10, R8 ;  /* 0x0000000a0202722b */ /* 0x000fd40000000008 */
[----:B------:R-:W-:-:S05]  /*08c0*/  FFMA R5, RZ, R7, R3 ;  /* 0x00000007ff057223 */ /* 0x000fca0000000003 */
[----:B------:R-:W-:-:S13]  /*08d0*/  FSETP.GT.AND P0, PT, |R5|, 1.469367938527859385e-39, PT ;  /* 0x001000000500780b */ /* 0x000fda0003f04200 */
[----:B------:R-:W-:Y:S05]  /*08e0*/  @P0 BRA `(.L_x_93) ;  /* 0x0000000000080947 */ /* 0x000fea0003800000 */
[----:B------:R-:W-:-:S07]  /*08f0*/  MOV R8, 0x910 ;  /* 0x0000091000087802 */ /* 0x000fce0000000f00 */
[----:B------:R-:W-:Y:S05]  /*0900*/  CALL.REL.NOINC `($__internal_4_$__cuda_sm20_div_rn_f64_full) ;  /* 0x0000000000887944 */ /* 0x000fea0003c00000 */
.L_x_93:
[----:B------:R-:W0:Y:S01]  /*0910*/  LDC R11, c[0x0][0x398] ;  /* 0x0000e600ff0b7b82 */ /* 0x000e220000000800 */
[----:B------:R-:W-:Y:S01]  /*0920*/  IABS R10, R4 ;  /* 0x00000004000a7213 */ /* 0x000fe20000000000 */
[----:B------:R-:W1:Y:S01]  /*0930*/  LDCU UR4, c[0x0][0x3b0] ;  /* 0x00007600ff0477ac */ /* 0x000e620008000800 */
[----:B------:R-:W1:Y:S01]  /*0940*/  F2I.F64.TRUNC R2, R2 ;  /* 0x0000000200027311 */ /* 0x000e62000030d100 */
[----:B------:R-:W-:Y:S02]  /*0950*/  ISETP.GE.AND P1, PT, R4, RZ, PT ;  /* 0x000000ff0400720c */ /* 0x000fe40003f26270 */
[----:B0-----:R-:W-:Y:S02]  /*0960*/  IABS R8, R11 ;  /* 0x0000000b00087213 */ /* 0x001fe40000000000 */
[----:B------:R-:W-:-:S03]  /*0970*/  ISETP.NE.AND P2, PT, R11, RZ, PT ;  /* 0x000000ff0b00720c */ /* 0x000fc60003f45270 */
[----:B------:R-:W0:Y:S08]  /*0980*/  I2F.RP R5, R8 ;  /* 0x0000000800057306 */ /* 0x000e300000209400 */
[----:B0-----:R-:W0:Y:S02]  /*0990*/  MUFU.RCP R5, R5 ;  /* 0x0000000500057308 */ /* 0x001e240000001000 */
[----:B0-----:R-:W-:-:S06]  /*09a0*/  VIADD R6, R5, 0xffffffe ;  /* 0x0ffffffe05067836 */ /* 0x001fcc0000000000 */
[----:B------:R-:W1:Y:S08]  /*09b0*/  F2I.TRUNC.NTZ R5, R0 ;  /* 0x0000000000057305 */ /* 0x000e70000020f100 */
[----:B------:R0:W2:Y:S01]  /*09c0*/  F2I.FTZ.U32.TRUNC.NTZ R7, R6 ;  /* 0x0000000600077305 */ /* 0x0000a2000021f000 */
[----:B-1----:R-:W-:Y:S01]  /*09d0*/  IADD3 R5, PT, PT, R5, UR4, R2 ;  /* 0x0000000405057c10 */ /* 0x002fe2000fffe002 */
[----:B0-----:R-:W-:Y:S01]  /*09e0*/  IMAD.MOV.U32 R6, RZ, RZ, RZ ;  /* 0x000000ffff067224 */ /* 0x001fe200078e00ff */
[----:B--2---:R-:W-:-:S05]  /*09f0*/  IADD3 R9, PT, PT, RZ, -R7, RZ ;  /* 0x80000007ff097210 */ /* 0x004fca0007ffe0ff */
[----:B------:R-:W-:-:S04]  /*0a00*/  IMAD R9, R9, R8, RZ ;  /* 0x0000000809097224 */ /* 0x000fc800078e02ff */
[----:B------:R-:W-:-:S04]  /*0a10*/  IMAD.HI.U32 R9, R7, R9, R6 ;  /* 0x0000000907097227 */ /* 0x000fc800078e0006 */
[----:B------:R-:W-:-:S04]  /*0a20*/  IMAD.MOV.U32 R7, RZ, RZ, R10 ;  /* 0x000000ffff077224 */ /* 0x000fc800078e000a */
[----:B------:R-:W-:-:S04]  /*0a30*/  IMAD.HI.U32 R9, R9, R7, RZ ;  /* 0x0000000709097227 */ /* 0x000fc800078e00ff */
[----:B------:R-:W-:-:S04]  /*0a40*/  IMAD.MOV R9, RZ, RZ, -R9 ;  /* 0x000000ffff097224 */ /* 0x000fc800078e0a09 */
[----:B------:R-:W-:-:S05]  /*0a50*/  IMAD R7, R8, R9, R7 ;  /* 0x0000000908077224 */ /* 0x000fca00078e0207 */
[----:B------:R-:W-:-:S13]  /*0a60*/  ISETP.GT.U32.AND P0, PT, R8, R7, PT ;  /* 0x000000070800720c */ /* 0x000fda0003f04070 */
[----:B------:R-:W-:-:S05]  /*0a70*/  @!P0 IMAD.IADD R7, R7, 0x1, -R8 ;  /* 0x0000000107078824 */ /* 0x000fca00078e0a08 */
[----:B------:R-:W-:-:S13]  /*0a80*/  ISETP.GT.U32.AND P0, PT, R8, R7, PT ;  /* 0x000000070800720c */ /* 0x000fda0003f04070 */
[----:B------:R-:W-:-:S05]  /*0a90*/  @!P0 IMAD.IADD R7, R7, 0x1, -R8 ;  /* 0x0000000107078824 */ /* 0x000fca00078e0a08 */
[----:B------:R-:W-:-:S05]  /*0aa0*/  MOV R6, R7 ;  /* 0x0000000700067202 */ /* 0x000fca0000000f00 */
[----:B------:R-:W-:Y:S01]  /*0ab0*/  @!P1 IMAD.MOV R6, RZ, RZ, -R6 ;  /* 0x000000ffff069224 */ /* 0x000fe200078e0a06 */
[----:B------:R-:W-:-:S04]  /*0ac0*/  @!P2 LOP3.LUT R6, RZ, R11, RZ, 0x33, !PT ;  /* 0x0000000bff06a212 */ /* 0x000fc800078e33ff */
[----:B------:R-:W-:-:S13]  /*0ad0*/  ISETP.GT.AND P0, PT, R6, R5, PT ;  /* 0x000000050600720c */ /* 0x000fda0003f04270 */
[----:B------:R-:W-:Y:S05]  /*0ae0*/  @P0 EXIT ;  /* 0x000000000000094d */ /* 0x000fea0003800000 */
[----:B------:R-:W0:Y:S02]  /*0af0*/  LDC.64 R2, c[0x0][0x380] ;  /* 0x0000e000ff027b82 */ /* 0x000e240000000a00 */
[----:B0-----:R-:W-:-:S05]  /*0b00*/  IMAD.WIDE R4, R4, 0x4, R2 ;  /* 0x0000000404047825 */ /* 0x001fca00078e0202 */
[----:B------:R-:W-:Y:S01]  /*0b10*/  STG.E desc[UR8][R4.64], RZ ;  /* 0x000000ff04007986 */ /* 0x000fe2000c101908 */
[----:B------:R-:W-:Y:S05]  /*0b20*/  EXIT ;  /* 0x000000000000794d */ /* 0x000fea0003800000 */
        .weak           $__internal_4_$__cuda_sm20_div_rn_f64_full
        .type           $__internal_4_$__cuda_sm20_div_rn_f64_full,@function
        .size           $__internal_4_$__cuda_sm20_div_rn_f64_full,($__internal_5_$__cuda_sm20_sqrt_rn_f32_slowpath - $__internal_4_$__cuda_sm20_div_rn_f64_full)
$__internal_4_$__cuda_sm20_div_rn_f64_full:
[C---:B------:R-:W-:Y:S01]  /*0b30*/  FSETP.GEU.AND P0, PT, |R7|.reuse, 1.469367938527859385e-39, PT ;  /* 0x001000000700780b */ /* 0x040fe20003f0e200 */
[----:B------:R-:W-:Y:S01]  /*0b40*/  IMAD.MOV.U32 R10, RZ, RZ, 0x1 ;  /* 0x00000001ff0a7424 */ /* 0x000fe200078e00ff */
[C---:B------:R-:W-:Y:S01]  /*0b50*/  LOP3.LUT R2, R7.reuse, 0x800fffff, RZ, 0xc0, !PT ;  /* 0x800fffff07027812 */ /* 0x040fe200078ec0ff */
[----:B------:R-:W-:Y:S01]  /*0b60*/  IMAD.MOV.U32 R5, RZ, RZ, 0x1ca00000 ;  /* 0x1ca00000ff057424 */ /* 0x000fe200078e00ff */
[----:B------:R-:W-:Y:S02]  /*0b70*/  LOP3.LUT R9, R7, 0x7ff00000, RZ, 0xc0, !PT ;  /* 0x7ff0000007097812 */ /* 0x000fe400078ec0ff */
[----:B------:R-:W-:Y:S01]  /*0b80*/  LOP3.LUT R3, R2, 0x3ff00000, RZ, 0xfc, !PT ;  /* 0x3ff0000002037812 */ /* 0x000fe200078efcff */
[----:B------:R-:W-:Y:S01]  /*0b90*/  IMAD.MOV.U32 R2, RZ, RZ, R6 ;  /* 0x000000ffff027224 */ /* 0x000fe200078e0006 */
[----:B------:R-:W-:Y:S02]  /*0ba0*/  MOV R18, 0x40000000 ;  /* 0x4000000000127802 */ /* 0x000fe40000000f00 */
[----:B------:R-:W-:-:S03]  /*0bb0*/  ISETP.LE.U32.AND P1, PT, R9, 0x40000000, PT ;  /* 0x400000000900780c */ /* 0x000fc60003f23070 */
[----:B------:R-:W-:Y:S01]  /*0bc0*/  @!P0 DMUL R2, R6, 8.98846567431157953865e+307 ;  /* 0x7fe0000006028828 */ /* 0x000fe20000000000 */
[----:B------:R-:W-:-:S05]  /*0bd0*/  VIADD R19, R18, 0xffffffff ;  /* 0xffffffff12137836 */ /* 0x000fca0000000000 */
[----:B------:R-:W0:Y:S04]  /*0be0*/  MUFU.RCP64H R11, R3 ;  /* 0x00000003000b7308 */ /* 0x000e280000001800 */
[----:B------:R-:W-:Y:S02]  /*0bf0*/  @!P0 LOP3.LUT R9, R3, 0x7ff00000, RZ, 0xc0, !PT ;  /* 0x7ff0000003098812 */ /* 0x000fe400078ec0ff */
[----:B------:R-:W-:-:S03]  /*0c00*/  ISETP.GT.U32.AND P0, PT, R19, 0x7feffffe, PT ;  /* 0x7feffffe1300780c */ /* 0x000fc60003f04070 */
[----:B------:R-:W-:-:S05]  /*0c10*/  VIADD R19, R9, 0xffffffff ;  /* 0xffffffff09137836 */ /* 0x000fca0000000000 */
[----:B------:R-:W-:Y:S01]  /*0c20*/  ISETP.GT.U32.OR P0, PT, R19, 0x7feffffe, P0 ;  /* 0x7feffffe1300780c */ /* 0x000fe20000704470 */
[----:B0-----:R-:W-:-:S08]  /*0c30*/  DFMA R12, R10, -R2, 1 ;  /* 0x3ff000000a0c742b */ /* 0x001fd00000000802 */
[----:B------:R-:W-:-:S08]  /*0c40*/  DFMA R12, R12, R12, R12 ;  /* 0x0000000c0c0c722b */ /* 0x000fd0000000000c */
[----:B------:R-:W-:-:S08]  /*0c50*/  DFMA R12, R10, R12, R10 ;  /* 0x0000000c0a0c722b */ /* 0x000fd0000000000a */
[----:B------:R-:W-:-:S08]  /*0c60*/  DFMA R10, R12, -R2, 1 ;  /* 0x3ff000000c0a742b */ /* 0x000fd00000000802 */
[----:B------:R-:W-:Y:S01]  /*0c70*/  DFMA R12, R12, R10, R12 ;  /* 0x0000000a0c0c722b */ /* 0x000fe2000000000c */
[----:B------:R-:W-:Y:S01]  /*0c80*/  SEL R11, R5, 0x63400000, !P1 ;  /* 0x63400000050b7807 */ /* 0x000fe20004800000 */
[----:B------:R-:W-:-:S06]  /*0c90*/  IMAD.MOV.U32 R10, RZ, RZ, RZ ;  /* 0x000000ffff0a7224 */ /* 0x000fcc00078e00ff */
[----:B------:R-:W-:-:S08]  /*0ca0*/  DMUL R14, R12, R10 ;  /* 0x0000000a0c0e7228 */ /* 0x000fd00000000000 */
[----:B------:R-:W-:-:S08]  /*0cb0*/  DFMA R16, R14, -R2, R10 ;  /* 0x800000020e10722b */ /* 0x000fd0000000000a */
[----:B------:R-:W-:Y:S01]  /*0cc0*/  DFMA R12, R12, R16, R14 ;  /* 0x000000100c0c722b */ /* 0x000fe2000000000e */
[----:B------:R-:W-:Y:S10]  /*0cd0*/  @P0 BRA `(.L_x_94) ;  /* 0x0000000000740947 */ /* 0x000ff40003800000 */
[----:B------:R-:W-:Y:S01]  /*0ce0*/  LOP3.LUT R15, R7, 0x7ff00000, RZ, 0xc0, !PT ;  /* 0x7ff00000070f7812 */ /* 0x000fe200078ec0ff */
[----:B------:R-:W-:Y:S02]  /*0cf0*/  IMAD.MOV.U32 R9, RZ, RZ, 0x40000000 ;  /* 0x40000000ff097424 */ /* 0x000fe400078e00ff */
[----:B------:R-:W-:Y:S01]  /*0d00*/  IMAD.MOV.U32 R16, RZ, RZ, RZ ;  /* 0x000000ffff107224 */ /* 0x000fe200078e00ff */
[----:B------:R-:W-:Y:S01]  /*0d10*/  ISETP.LE.U32.AND P0, PT, R15, 0x40000000, PT ;  /* 0x400000000f00780c */ /* 0x000fe20003f03070 */
[----:B------:R-:W-:-:S05]  /*0d20*/  IMAD.MOV R14, RZ, RZ, -R15 ;  /* 0x000000ffff0e7224 */ /* 0x000fca00078e0a0f */
[----:B------:R-:W-:Y:S02]  /*0d30*/  VIADDMNMX R9, R14, R9, 0xb9600000, !PT ;  /* 0xb96000000e097446 */ /* 0x000fe40007800109 */
[----:B------:R-:W-:Y:S02]  /*0d40*/  SEL R14, R5, 0x63400000, !P0 ;  /* 0x63400000050e7807 */ /* 0x000fe40004000000 */
[----:B------:R-:W-:-:S05]  /*0d50*/  VIMNMX R9, PT, PT, R9, 0x46a00000, PT ;  /* 0x46a0000009097848 */ /* 0x000fca0003fe0100 */
[----:B------:R-:W-:-:S05]  /*0d60*/  IMAD.IADD R9, R9, 0x1, -R14 ;  /* 0x0000000109097824 */ /* 0x000fca00078e0a0e */
[----:B------:R-:W-:-:S06]  /*0d70*/  IADD3 R17, PT, PT, R9, 0x7fe00000, RZ ;  /* 0x7fe0000009117810 */ /* 0x000fcc0007ffe0ff */
[----:B------:R-:W-:-:S10]  /*0d80*/  DMUL R14, R12, R16 ;  /* 0x000000100c0e7228 */ /* 0x000fd40000000000 */
[----:B------:R-:W-:-:S13]  /*0d90*/  FSETP.GTU.AND P0, PT, |R15|, 1.469367938527859385e-39, PT ;  /* 0x001000000f00780b */ /* 0x000fda0003f0c200 */
[----:B------:R-:W-:Y:S05]  /*0da0*/  @P0 BRA `(.L_x_95) ;  /* 0x0000000000840947 */ /* 0x000fea0003800000 */
[----:B------:R-:W-:Y:S01]  /*0db0*/  DFMA R2, R12, -R2, R10 ;  /* 0x800000020c02722b */ /* 0x000fe2000000000a */
[----:B------:R-:W-:-:S09]  /*0dc0*/  IMAD.MOV.U32 R16, RZ, RZ, RZ ;  /* 0x000000ffff107224 */ /* 0x000fd200078e00ff */
[C---:B------:R-:W-:Y:S02]  /*0dd0*/  FSETP.NEU.AND P0, PT, R3.reuse, RZ, PT ;  /* 0x000000ff0300720b */ /* 0x040fe40003f0d000 */
[----:B------:R-:W-:-:S04]  /*0de0*/  LOP3.LUT R7, R3, 0x80000000, R7, 0x48, !PT ;  /* 0x8000000003077812 */ /* 0x000fc800078e4807 */
[----:B------:R-:W-:-:S07]  /*0df0*/  LOP3.LUT R17, R7, R17, RZ, 0xfc, !PT ;  /* 0x0000001107117212 */ /* 0x000fce00078efcff */
[----:B------:R-:W-:Y:S05]  /*0e00*/  @!P0 BRA `(.L_x_95) ;  /* 0x00000000006c8947 */ /* 0x000fea0003800000 */
[----:B------:R-:W-:Y:S01]  /*0e10*/  IMAD.MOV R3, RZ, RZ, -R9 ;  /* 0x000000ffff037224 */ /* 0x000fe200078e0a09 */
[----:B------:R-:W-:Y:S01]  /*0e20*/  IADD3 R9, PT, PT, -R9, -0x43300000, RZ ;  /* 0xbcd0000009097810 */ /* 0x000fe20007ffe1ff */
[----:B------:R-:W-:-:S06]  /*0e30*/  IMAD.MOV.U32 R2, RZ, RZ, RZ ;  /* 0x000000ffff027224 */ /* 0x000fcc00078e00ff */
[----:B------:R-:W-:Y:S02]  /*0e40*/  DFMA R2, R14, -R2, R12 ;  /* 0x800000020e02722b */ /* 0x000fe4000000000c */
[----:B------:R-:W-:-:S08]  /*0e50*/  DMUL.RP R12, R12, R16 ;  /* 0x000000100c0c7228 */ /* 0x000fd00000008000 */
[----:B------:R-:W-:Y:S02]  /*0e60*/  FSETP.NEU.AND P0, PT, |R3|, R9, PT ;  /* 0x000000090300720b */ /* 0x000fe40003f0d200 */
[----:B------:R-:W-:Y:S02]  /*0e70*/  LOP3.LUT R7, R13, R7, RZ, 0x3c, !PT ;  /* 0x000000070d077212 */ /* 0x000fe400078e3cff */
[----:B------:R-:W-:Y:S02]  /*0e80*/  FSEL R14, R12, R14, !P0 ;  /* 0x0000000e0c0e7208 */ /* 0x000fe40004000000 */
[----:B------:R-:W-:Y:S01]  /*0e90*/  FSEL R15, R7, R15, !P0 ;  /* 0x0000000f070f7208 */ /* 0x000fe20004000000 */
[----:B------:R-:W-:Y:S06]  /*0ea0*/  BRA `(.L_x_95) ;  /* 0x0000000000447947 */ /* 0x000fec0003800000 */
.L_x_94:
[----:B------:R-:W-:-:S14]  /*0eb0*/  DSETP.NAN.AND P0, PT, R6, R6, PT ;  /* 0x000000060600722a */ /* 0x000fdc0003f08000 */
[----:B------:R-:W-:Y:S05]  /*0ec0*/  @P0 BRA `(.L_x_96) ;  /* 0x0000000000340947 */ /* 0x000fea0003800000 */
[----:B------:R-:W-:Y:S01]  /*0ed0*/  ISETP.NE.AND P0, PT, R18, R9, PT ;  /* 0x000000091200720c */ /* 0x000fe20003f05270 */
[----:B------:R-:W-:Y:S01]  /*0ee0*/  IMAD.MOV.U32 R14, RZ, RZ, 0x0 ;  /* 0x00000000ff0e7424 */ /* 0x000fe200078e00ff */
[----:B------:R-:W-:-:S11]  /*0ef0*/  MOV R15, 0xfff80000 ;  /* 0xfff80000000f7802 */ /* 0x000fd60000000f00 */
[----:B------:R-:W-:Y:S05]  /*0f00*/  @!P0 BRA `(.L_x_95) ;  /* 0x00000000002c8947 */ /* 0x000fea0003800000 */
[----:B------:R-:W-:Y:S02]  /*0f10*/  ISETP.NE.AND P0, PT, R18, 0x7ff00000, PT ;  /* 0x7ff000001200780c */ /* 0x000fe40003f05270 */
[----:B------:R-:W-:Y:S02]  /*0f20*/  LOP3.LUT R6, R7, 0x40000000, RZ, 0x3c, !PT ;  /* 0x4000000007067812 */ /* 0x000fe400078e3cff */
[----:B------:R-:W-:Y:S02]  /*0f30*/  ISETP.EQ.OR P0, PT, R9, RZ, !P0 ;  /* 0x000000ff0900720c */ /* 0x000fe40004702670 */
[----:B------:R-:W-:-:S11]  /*0f40*/  LOP3.LUT R15, R6, 0x80000000, RZ, 0xc0, !PT ;  /* 0x80000000060f7812 */ /* 0x000fd600078ec0ff */
[----:B------:R-:W-:Y:S01]  /*0f50*/  @P0 LOP3.LUT R2, R15, 0x7ff00000, RZ, 0xfc, !PT ;  /* 0x7ff000000f020812 */ /* 0x000fe200078efcff */
[----:B------:R-:W-:Y:S02]  /*0f60*/  @!P0 IMAD.MOV.U32 R14, RZ, RZ, RZ ;  /* 0x000000ffff0e8224 */ /* 0x000fe400078e00ff */
[----:B------:R-:W-:Y:S02]  /*0f70*/  @P0 IMAD.MOV.U32 R14, RZ, RZ, RZ ;  /* 0x000000ffff0e0224 */ /* 0x000fe400078e00ff */
[----:B------:R-:W-:Y:S01]  /*0f80*/  @P0 IMAD.MOV.U32 R15, RZ, RZ, R2 ;  /* 0x000000ffff0f0224 */ /* 0x000fe200078e0002 */
[----:B------:R-:W-:Y:S06]  /*0f90*/  BRA `(.L_x_95) ;  /* 0x0000000000087947 */ /* 0x000fec0003800000 */
.L_x_96:
[----:B------:R-:W-:Y:S01]  /*0fa0*/  LOP3.LUT R15, R7, 0x80000, RZ, 0xfc, !PT ;  /* 0x00080000070f7812 */ /* 0x000fe200078efcff */
[----:B------:R-:W-:-:S07]  /*0fb0*/  IMAD.MOV.U32 R14, RZ, RZ, R6 ;  /* 0x000000ffff0e7224 */ /* 0x000fce00078e0006 */
.L_x_95:
[----:B------:R-:W-:Y:S01]  /*0fc0*/  IMAD.MOV.U32 R9, RZ, RZ, 0x0 ;  /* 0x00000000ff097424 */ /* 0x000fe200078e00ff */
[----:B------:R-:W-:Y:S01]  /*0fd0*/  MOV R3, R15 ;  /* 0x0000000f00037202 */ /* 0x000fe20000000f00 */
[----:B------:R-:W-:Y:S02]  /*0fe0*/  IMAD.MOV.U32 R2, RZ, RZ, R14 ;  /* 0x000000ffff027224 */ /* 0x000fe400078e000e */
[----:B------:R-:W-:Y:S05]  /*0ff0*/  RET.REL.NODEC R8 `(_Z16cuda_mute_directPfiiffifffPii) ;  /* 0xfffffff008007950 */ /* 0x000fea0003c3ffff */
        .weak           $__internal_5_$__cuda_sm20_sqrt_rn_f32_slowpath
        .type           $__internal_5_$__cuda_sm20_sqrt_rn_f32_slowpath,@function
        .size           $__internal_5_$__cuda_sm20_sqrt_rn_f32_slowpath,($__internal_6_$__cuda_sm3x_div_rn_noftz_f32_slowpath - $__internal_5_$__cuda_sm20_sqrt_rn_f32_slowpath)
$__internal_5_$__cuda_sm20_sqrt_rn_f32_slowpath:
[----:B------:R-:W-:-:S13]  /*1000*/  LOP3.LUT P0, RZ, R3, 0x7fffffff, RZ, 0xc0, !PT ;  /* 0x7fffffff03ff7812 */ /* 0x000fda000780c0ff */
[----:B------:R-:W-:Y:S01]  /*1010*/  @!P0 IMAD.MOV.U32 R2, RZ, RZ, R3 ;  /* 0x000000ffff028224 */ /* 0x000fe200078e0003 */
[----:B------:R-:W-:Y:S06]  /*1020*/  @!P0 BRA `(.L_x_97) ;  /* 0x0000000000448947 */ /* 0x000fec0003800000 */
[----:B------:R-:W-:Y:S01]  /*1030*/  FSETP.GEU.FTZ.AND P0, PT, R3, RZ, PT ;  /* 0x000000ff0300720b */ /* 0x000fe20003f1e000 */
[----:B------:R-:W-:-:S12]  /*1040*/  IMAD.MOV.U32 R0, RZ, RZ, R3 ;  /* 0x000000ffff007224 */ /* 0x000fd800078e0003 */
        /* <DEDUP_REMOVED lines=10> */
[----:B------:R-:W-:Y:S02]  /*10f0*/  @!P0 IMAD.MOV.U32 R2, RZ, RZ, R0 ;  /* 0x000000ffff028224 */ /* 0x000fe400078e0000 */
[----:B------:R-:W-:-:S04]  /*1100*/  @P0 FADD.FTZ R5, -R6, -RZ ;  /* 0x800000ff06050221 */ /* 0x000fc80000010100 */
[----:B------:R-:W-:-:S04]  /*1110*/  @P0 FFMA R5, R6, R5, R3 ;  /* 0x0000000506050223 */ /* 0x000fc80000000003 */
[----:B------:R-:W-:-:S04]  /*1120*/  @P0 FFMA R5, R5, R7, R6 ;  /* 0x0000000705050223 */ /* 0x000fc80000000006 */
[----:B------:R-:W-:-:S07]  /*1130*/  @P0 FMUL.FTZ R2, R5, 2.3283064365386962891e-10 ;  /* 0x2f80000005020820 */ /* 0x000fce0000410000 */
.L_x_97:
[----:B------:R-:W-:Y:S01]  /*1140*/  MOV R0, R2 ;  /* 0x0000000200007202 */ /* 0x000fe20000000f00 */
[----:B------:R-:W-:Y:S02]  /*1150*/  IMAD.MOV.U32 R2, RZ, RZ, R8 ;  /* 0x000000ffff027224 */ /* 0x000fe400078e0008 */
[----:B------:R-:W-:-:S04]  /*1160*/  IMAD.MOV.U32 R3, RZ, RZ, 0x0 ;  /* 0x00000000ff037424 */ /* 0x000fc800078e00ff */
[----:B------:R-:W-:Y:S05]  /*1170*/  RET.REL.NODEC R2 `(_Z16cuda_mute_directPfiiffifffPii) ;  /* 0xffffffec02a07950 */ /* 0x000fea0003c3ffff */
        .weak           $__internal_6_$__cuda_sm3x_div_rn_noftz_f32_slowpath
        .type           $__internal_6_$__cuda_sm3x_div_rn_noftz_f32_slowpath,@function
        .size           $__internal_6_$__cuda_sm3x_div_rn_noftz_f32_slowpath,(.L_x_209 - $__internal_6_$__cuda_sm3x_div_rn_noftz_f32_slowpath)
$__internal_6_$__cuda_sm3x_div_rn_noftz_f32_slowpath:
[----:B------:R-:W-:Y:S01]  /*1180*/  SHF.R.U32.HI R6, RZ, 0x17, R3 ;  /* 0x00000017ff067819 */ /* 0x000fe20000011603 */
[----:B------:R-:W-:Y:S01]  /*1190*/  BSSY.RECONVERGENT B1, `(.L_x_98) ;  /* 0x0000062000017945 */ /* 0x000fe20003800200 */
[----:B------:R-:W-:Y:S02]  /*11a0*/  SHF.R.U32.HI R5, RZ, 0x17, R0 ;  /* 0x00000017ff057819 */ /* 0x000fe40000011600 */
[----:B------:R-:W-:Y:S02]  /*11b0*/  LOP3.LUT R10, R6, 0xff, RZ, 0xc0, !PT ;  /* 0x000000ff060a7812 */ /* 0x000fe400078ec0ff */
[----:B------:R-:W-:-:S03]  /*11c0*/  LOP3.LUT R8, R5, 0xff, RZ, 0xc0, !PT ;  /* 0x000000ff05087812 */ /* 0x000fc600078ec0ff */
[----:B------:R-:W-:Y:S02]  /*11d0*/  VIADD R7, R10, 0xffffffff ;  /* 0xffffffff0a077836 */ /* 0x000fe40000000000 */
[----:B------:R-:W-:-:S03]  /*11e0*/  VIADD R6, R8, 0xffffffff ;  /* 0xffffffff08067836 */ /* 0x000fc60000000000 */
        /* <DEDUP_REMOVED lines=22> */
[----:B------:R-:W-:Y:S02]  /*1350*/  @P0 IMAD.MOV.U32 R5, RZ, RZ, RZ ;  /* 0x000000ffff050224 */ /* 0x000fe400078e00ff */
[----:B------:R-:W-:Y:S01]  /*1360*/  @!P0 FFMA R0, R0, 1.84467440737095516160e+19, RZ ;  /* 0x5f80000000008823 */ /* 0x000fe200000000ff */
[----:B------:R-:W-:Y:S02]  /*1370*/  @!P0 IMAD.MOV.U32 R5, RZ, RZ, -0x40 ;  /* 0xffffffc0ff058424 */ /* 0x000fe400078e00ff */
[----:B------:R-:W-:Y:S02]  /*1380*/  @!P1 FFMA R3, R3, 1.84467440737095516160e+19, RZ ;  /* 0x5f80000003039823 */ /* 0x000fe400000000ff */
[----:B------:R-:W-:-:S07]  /*1390*/  @!P1 VIADD R5, R5, 0x40 ;  /* 0x0000004005059836 */ /* 0x000fce0000000000 */
.L_x_99:
[----:B------:R-:W-:Y:S01]  /*13a0*/  LEA R6, R10, 0xc0800000, 0x17 ;  /* 0xc08000000a067811 */ /* 0x000fe200078eb8ff */
[----:B------:R-:W-:Y:S04]  /*13b0*/  BSSY.RECONVERGENT B2, `(.L_x_104) ;  /* 0x0000036000027945 */ /* 0x000fe80003800200 */
[----:B------:R-:W-:Y:S01]  /*13c0*/  IMAD.IADD R6, R3, 0x1, -R6 ;  /* 0x0000000103067824 */ /* 0x000fe200078e0a06 */
[----:B------:R-:W-:-:S03]  /*13d0*/  IADD3 R3, PT, PT, R8, -0x7f, RZ ;  /* 0xffffff8108037810 */ /* 0x000fc60007ffe0ff */
[----:B------:R0:W1:Y:S01]  /*13e0*/  MUFU.RCP R7, R6 ;  /* 0x0000000600077308 */ /* 0x0000620000001000 */
[----:B------:R-:W-:Y:S01]  /*13f0*/  FADD.FTZ R9, -R6, -RZ ;  /* 0x800000ff06097221 */ /* 0x000fe20000010100 */
[C---:B------:R-:W-:Y:S01]  /*1400*/  IMAD R0, R3.reuse, -0x800000, R0 ;  /* 0xff80000003007824 */ /* 0x040fe200078e0200 */
[----:B0-----:R-:W-:-:S05]  /*1410*/  IADD3 R6, PT, PT, R3, 0x7f, -R10 ;  /* 0x0000007f03067810 */ /* 0x001fca0007ffe80a */
[----:B------:R-:W-:Y:S02]  /*1420*/  IMAD.IADD R6, R6, 0x1, R5 ;  /* 0x0000000106067824 */ /* 0x000fe400078e0205 */
[----:B-1----:R-:W-:-:S04]  /*1430*/  FFMA R8, R7, R9, 1 ;  /* 0x3f80000007087423 */ /* 0x002fc80000000009 */
[----:B------:R-:W-:-:S04]  /*1440*/  FFMA R12, R7, R8, R7 ;  /* 0x00000008070c7223 */ /* 0x000fc80000000007 */
[----:B------:R-:W-:-:S04]  /*1450*/  FFMA R7, R0, R12, RZ ;  /* 0x0000000c00077223 */ /* 0x000fc800000000ff */
[----:B------:R-:W-:-:S04]  /*1460*/  FFMA R8, R9, R7, R0 ;  /* 0x0000000709087223 */ /* 0x000fc80000000000 */
[----:B------:R-:W-:-:S04]  /*1470*/  FFMA R7, R12, R8, R7 ;  /* 0x000000080c077223 */ /* 0x000fc80000000007 */
[----:B------:R-:W-:-:S04]  /*1480*/  FFMA R8, R9, R7, R0 ;  /* 0x0000000709087223 */ /* 0x000fc80000000000 */
[----:B------:R-:W-:-:S05]  /*1490*/  FFMA R0, R12, R8, R7 ;  /* 0x000000080c007223 */ /* 0x000fca0000000007 */
[----:B------:R-:W-:-:S04]  /*14a0*/  SHF.R.U32.HI R3, RZ, 0x17, R0 ;  /* 0x00000017ff037819 */ /* 0x000fc80000011600 */
[----:B------:R-:W-:-:S05]  /*14b0*/  LOP3.LUT R3, R3, 0xff, RZ, 0xc0, !PT ;  /* 0x000000ff03037812 */ /* 0x000fca00078ec0ff */
[----:B------:R-:W-:-:S04]  /*14c0*/  IMAD.IADD R9, R3, 0x1, R6 ;  /* 0x0000000103097824 */ /* 0x000fc800078e0206 */
[----:B------:R-:W-:-:S05]  /*14d0*/  VIADD R3, R9, 0xffffffff ;  /* 0xffffffff09037836 */ /* 0x000fca0000000000 */
        /* <DEDUP_REMOVED lines=10> */
[CCC-:B------:R-:W-:Y:S01]  /*1580*/  FFMA.RM R6, R12.reuse, R8.reuse, R7.reuse ;  /* 0x000000080c067223 */ /* 0x1c0fe20000004007 */
[C---:B------:R-:W-:Y:S02]  /*1590*/  ISETP.NE.AND P2, PT, R9.reuse, RZ, PT ;  /* 0x000000ff0900720c */ /* 0x040fe40003f45270 */
[----:B------:R-:W-:Y:S02]  /*15a0*/  ISETP.NE.AND P1, PT, R9, RZ, PT ;  /* 0x000000ff0900720c */ /* 0x000fe40003f25270 */
[----:B------:R-:W-:Y:S01]  /*15b0*/  LOP3.LUT R5, R3, 0x7fffff, RZ, 0xc0, !PT ;  /* 0x007fffff03057812 */ /* 0x000fe200078ec0ff */
[----:B------:R-:W-:Y:S01]  /*15c0*/  FFMA.RP R3, R12, R8, R7 ;  /* 0x000000080c037223 */ /* 0x000fe20000008007 */
[C---:B------:R-:W-:Y:S01]  /*15d0*/  VIADD R8, R9.reuse, 0x20 ;  /* 0x0000002009087836 */ /* 0x040fe20000000000 */
[----:B------:R-:W-:Y:S02]  /*15e0*/  IADD3 R7, PT, PT, -R9, RZ, RZ ;  /* 0x000000ff09077210 */ /* 0x000fe40007ffe1ff */
        /* <DEDUP_REMOVED lines=10> */
[----:B------:R-:W-:-:S05]  /*1690*/  LOP3.LUT R3, R3, R6, RZ, 0xc0, !PT ;  /* 0x0000000603037212 */ /* 0x000fca00078ec0ff */
[----:B------:R-:W-:-:S05]  /*16a0*/  IMAD.IADD R3, R8, 0x1, R3 ;  /* 0x0000000108037824 */ /* 0x000fca00078e0203 */
[----:B------:R-:W-:Y:S01]  /*16b0*/  LOP3.LUT R0, R3, R0, RZ, 0xfc, !PT ;  /* 0x0000000003007212 */ /* 0x000fe200078efcff */
[----:B------:R-:W-:Y:S06]  /*16c0*/  BRA `(.L_x_107) ;  /* 0x0000000000107947 */ /* 0x000fec0003800000 */
.L_x_106:
[----:B------:R-:W-:-:S04]  /*16d0*/  LOP3.LUT R0, R0, 0x80000000, RZ, 0xc0, !PT ;  /* 0x8000000000007812 */ /* 0x000fc800078ec0ff */
[----:B------:R-:W-:Y:S01]  /*16e0*/  LOP3.LUT R0, R0, 0x7f800000, RZ, 0xfc, !PT ;  /* 0x7f80000000007812 */ /* 0x000fe200078efcff */
[----:B------:R-:W-:Y:S06]  /*16f0*/  BRA `(.L_x_107) ;  /* 0x0000000000047947 */ /* 0x000fec0003800000 */
.L_x_105:
[----:B------:R-:W-:-:S07]  /*1700*/  IMAD R0, R6, 0x800000, R0 ;  /* 0x0080000006007824 */ /* 0x000fce00078e0200 */
.L_x_107:
[----:B------:R-:W-:Y:S05]  /*1710*/  BSYNC.RECONVERGENT B2 ;  /* 0x0000000000027941 */ /* 0x000fea0003800200 */
.L_x_104:
[----:B------:R-:W-:Y:S05]  /*1720*/  BRA `(.L_x_108) ;  /* 0x0000000000207947 */ /* 0x000fea0003800000 */
.L_x_103:
[----:B------:R-:W-:-:S04]  /*1730*/  LOP3.LUT R0, R3, 0x80000000, R0, 0x48, !PT ;  /* 0x8000000003007812 */ /* 0x000fc800078e4800 */
[----:B------:R-:W-:Y:S01]  /*1740*/  LOP3.LUT R0, R0, 0x7f800000, RZ, 0xfc, !PT ;  /* 0x7f80000000007812 */ /* 0x000fe200078efcff */
[----:B------:R-:W-:Y:S06]  /*1750*/  BRA `(.L_x_108) ;  /* 0x0000000000147947 */ /* 0x000fec0003800000 */
.L_x_102:
[----:B------:R-:W-:Y:S01]  /*1760*/  LOP3.LUT R0, R3, 0x80000000, R0, 0x48, !PT ;  /* 0x8000000003007812 */ /* 0x000fe200078e4800 */
[----:B------:R-:W-:Y:S06]  /*1770*/  BRA `(.L_x_108) ;  /* 0x00000000000c7947 */ /* 0x000fec0003800000 */
.L_x_101:
[----:B------:R-:W0:Y:S01]  /*1780*/  MUFU.RSQ R0, -QNAN ;  /* 0xffc0000000007908 */ /* 0x000e220000001400 */
[----:B------:R-:W-:Y:S05]  /*1790*/  BRA `(.L_x_108) ;  /* 0x0000000000047947 */ /* 0x000fea0003800000 */
.L_x_100:
[----:B------:R-:W-:-:S07]  /*17a0*/  FADD.FTZ R0, R0, R3 ;  /* 0x0000000300007221 */ /* 0x000fce0000010000 */
.L_x_108:
[----:B------:R-:W-:Y:S05]  /*17b0*/  BSYNC.RECONVERGENT B1 ;  /* 0x0000000000017941 */ /* 0x000fea0003800200 */
.L_x_98:
[----:B------:R-:W-:-:S04]  /*17c0*/  IMAD.MOV.U32 R3, RZ, RZ, 0x0 ;  /* 0x00000000ff037424 */ /* 0x000fc800078e00ff */
[----:B0-----:R-:W-:Y:S05]  /*17d0*/  RET.REL.NODEC R2 `(_Z16cuda_mute_directPfiiffifffPii) ;  /* 0xffffffe802087950 */ /* 0x001fea0003c3ffff */
.L_x_109:
        /* <DEDUP_REMOVED lines=10> */
.L_x_209:


//--------------------- .text._Z17cuda_illuminationPfS_S_S_ii --------------------------
	.section	.text._Z17cuda_illuminationPfS_S_S_ii,"ax",@progbits
	.align	128
        .global         _Z17cuda_illuminationPfS_S_S_ii
        .type           _Z17cuda_illuminationPfS_S_S_ii,@function
        .size           _Z17cuda_illuminationPfS_S_S_ii,(.L_x_210 - _Z17cuda_illuminationPfS_S_S_ii)
        .other          _Z17cuda_illuminationPfS_S_S_ii,@"STO_CUDA_ENTRY STV_DEFAULT"
_Z17cuda_illuminationPfS_S_S_ii:
.text._Z17cuda_illuminationPfS_S_S_ii:
        /* <DEDUP_REMOVED lines=12> */
[----:B------:R-:W1:Y:S07]  /*00c0*/  LDCU.64 UR4, c[0x0][0x358] ;  /* 0x00006b00ff0477ac */ /* 0x000e6e0008000a00 */
[----:B------:R-:W2:Y:S01]  /*00d0*/  LDC.64 R6, c[0x0][0x388] ;  /* 0x0000e200ff067b82 */ /* 0x000ea20000000a00 */
[----:B0-----:R-:W-:-:S05]  /*00e0*/  IMAD.WIDE R4, R2, 0x4, R4 ;  /* 0x0000000402047825 */ /* 0x001fca00078e0204 */
[----:B-1----:R-:W3:Y:S01]  /*00f0*/  LDG.E R3, desc[UR4][R4.64] ;  /* 0x0000000404037981 */ /* 0x002ee2000c1e1900 */
[----:B--2---:R-:W-:-:S05]  /*0100*/  IMAD.WIDE R6, R2, 0x4, R6 ;  /* 0x0000000402067825 */ /* 0x004fca00078e0206 */
[----:B------:R-:W2:Y:S01]  /*0110*/  LDG.E R0, desc[UR4][R6.64] ;  /* 0x0000000406007981 */ /* 0x000ea2000c1e1900 */
[----:B------:R-:W-:Y:S01]  /*0120*/  BSSY.RECONVERGENT B0, `(.L_x_110) ;  /* 0x000000c000007945 */ /* 0x000fe20003800200 */
[----:B---3--:R-:W0:Y:S08]  /*0130*/  MUFU.RCP R8, R3 ;  /* 0x0000000300087308 */ /* 0x008e300000001000 */
[----:B--2---:R-:W1:Y:S01]  /*0140*/  FCHK P0, R0, R3 ;  /* 0x0000000300007302 */ /* 0x004e620000000000 */
[----:B0-----:R-:W-:-:S04]  /*0150*/  FFMA R9, -R3, R8, 1 ;  /* 0x3f80000003097423 */ /* 0x001fc80000000108 */
[----:B------:R-:W-:-:S04]  /*0160*/  FFMA R9, R8, R9, R8 ;  /* 0x0000000908097223 */ /* 0x000fc80000000008 */
[----:B------:R-:W-:-:S04]  /*0170*/  FFMA R8, R0, R9, RZ ;  /* 0x0000000900087223 */ /* 0x000fc800000000ff */
[----:B------:R-:W-:-:S04]  /*0180*/  FFMA R10, -R3, R8, R0 ;  /* 0x00000008030a7223 */ /* 0x000fc80000000100 */
[----:B------:R-:W-:Y:S01]  /*0190*/  FFMA R13, R9, R10, R8 ;  /* 0x0000000a090d7223 */ /* 0x000fe20000000008 */
[----:B-1----:R-:W-:Y:S06]  /*01a0*/  @!P0 BRA `(.L_x_111) ;  /* 0x00000000000c8947 */ /* 0x002fec0003800000 */
[----:B------:R-:W-:-:S07]  /*01b0*/  MOV R8, 0x1d0 ;  /* 0x000001d000087802 */ /* 0x000fce0000000f00 */
[----:B------:R-:W-:Y:S05]  /*01c0*/  CALL.REL.NOINC `($__internal_7_$__cuda_sm3x_div_rn_noftz_f32_slowpath) ;  /* 0x00000000003c7944 */ /* 0x000fea0003c00000 */
[----:B------:R-:W-:-:S07]  /*01d0*/  IMAD.MOV.U32 R13, RZ, RZ, R0 ;  /* 0x000000ffff0d7224 */ /* 0x000fce00078e0000 */
.L_x_111:
[----:B------:R-:W-:Y:S05]  /*01e0*/  BSYNC.RECONVERGENT B0 ;  /* 0x0000000000007941 */ /* 0x000fea0003800200 */
.L_x_110:
[----:B------:R-:W0:Y:S01]  /*01f0*/  LDC.64 R8, c[0x0][0x380] ;  /* 0x0000e000ff087b82 */ /* 0x000e220000000a00 */
[----:B------:R-:W-:Y:S07]  /*0200*/  STG.E desc[UR4][R6.64], R13 ;  /* 0x0000000d06007986 */ /* 0x000fee000c101904 */
[----:B------:R-:W1:Y:S01]  /*0210*/  LDC.64 R10, c[0x0][0x390] ;  /* 0x0000e400ff0a7b82 */ /* 0x000e620000000a00 */
[----:B0-----:R-:W-:-:S05]  /*0220*/  IMAD.WIDE R8, R2, 0x4, R8 ;  /* 0x0000000402087825 */ /* 0x001fca00078e0208 */
[----:B------:R-:W2:Y:S01]  /*0230*/  LDG.E R0, desc[UR4][R8.64] ;  /* 0x0000000408007981 */ /* 0x000ea2000c1e1900 */
[----:B-1----:R-:W-:-:S04]  /*0240*/  IMAD.WIDE R2, R2, 0x4, R10 ;  /* 0x0000000402027825 */ /* 0x002fc800078e020a */
[----:B--2---:R-:W-:-:S05]  /*0250*/  FADD R15, R0, R13 ;  /* 0x0000000d000f7221 */ /* 0x004fca0000000000 */
[----:B------:R-:W-:Y:S04]  /*0260*/  STG.E desc[UR4][R8.64], R15 ;  /* 0x0000000f08007986 */ /* 0x000fe8000c101904 */
[----:B------:R-:W2:Y:S04]  /*0270*/  LDG.E R4, desc[UR4][R4.64] ;  /* 0x0000000404047981 */ /* 0x000ea8000c1e1900 */
[----:B------:R-:W2:Y:S02]  /*0280*/  LDG.E R11, desc[UR4][R2.64] ;  /* 0x00000004020b7981 */ /* 0x000ea4000c1e1900 */
[----:B--2---:R-:W-:-:S05]  /*0290*/  FADD R11, R4, R11 ;  /* 0x0000000b040b7221 */ /* 0x004fca0000000000 */
[----:B------:R-:W-:Y:S01]  /*02a0*/  STG.E desc[UR4][R2.64], R11 ;  /* 0x0000000b02007986 */ /* 0x000fe2000c101904 */
[----:B------:R-:W-:Y:S05]  /*02b0*/  EXIT ;  /* 0x000000000000794d */ /* 0x000fea0003800000 */
        .weak           $__internal_7_$__cuda_sm3x_div_rn_noftz_f32_slowpath
        .type           $__internal_7_$__cuda_sm3x_div_rn_noftz_f32_slowpath,@function
        .size           $__internal_7_$__cuda_sm3x_div_rn_noftz_f32_slowpath,(.L_x_210 - $__internal_7_$__cuda_sm3x_div_rn_noftz_f32_slowpath)
$__internal_7_$__cuda_sm3x_div_rn_noftz_f32_slowpath:
[--C-:B------:R-:W-:Y:S01]  /*02c0*/  SHF.R.U32.HI R10, RZ, 0x17, R3.reuse ;  /* 0x00000017ff0a7819 */ /* 0x100fe20000011603 */
[----:B------:R-:W-:Y:S01]  /*02d0*/  BSSY.RECONVERGENT B1, `(.L_x_112) ;  /* 0x0000064000017945 */ /* 0x000fe20003800200 */
[--C-:B------:R-:W-:Y:S01]  /*02e0*/  SHF.R.U32.HI R9, RZ, 0x17, R0.reuse ;  /* 0x00000017ff097819 */ /* 0x100fe20000011600 */
[----:B------:R-:W-:Y:S01]  /*02f0*/  IMAD.MOV.U32 R12, RZ, RZ, R0 ;  /* 0x000000ffff0c7224 */ /* 0x000fe200078e0000 */
[----:B------:R-:W-:Y:S01]  /*0300*/  LOP3.LUT R10, R10, 0xff, RZ, 0xc0, !PT ;  /* 0x000000ff0a0a7812 */ /* 0x000fe200078ec0ff */
[----:B------:R-:W-:Y:S01]  /*0310*/  IMAD.MOV.U32 R13, RZ, RZ, R3 ;  /* 0x000000ffff0d7224 */ /* 0x000fe200078e0003 */
[----:B------:R-:W-:-:S03]  /*0320*/  LOP3.LUT R11, R9, 0xff, RZ, 0xc0, !PT ;  /* 0x000000ff090b7812 */ /* 0x000fc600078ec0ff */
[----:B------:R-:W-:Y:S02]  /*0330*/  VIADD R15, R10, 0xffffffff ;  /* 0xffffffff0a0f7836 */ /* 0x000fe40000000000 */
[----:B------:R-:W-:-:S03]  /*0340*/  VIADD R14, R11, 0xffffffff ;  /* 0xffffffff0b0e7836 */ /* 0x000fc60000000000 */
[----:B------:R-:W-:-:S04]  /*0350*/  ISETP.GT.U32.AND P0, PT, R15, 0xfd, PT ;  /* 0x000000fd0f00780c */ /* 0x000fc80003f04070 */
[----:B------:R-:W-:-:S13]  /*0360*/  ISETP.GT.U32.OR P0, PT, R14, 0xfd, P0 ;  /* 0x000000fd0e00780c */ /* 0x000fda0000704470 */
[----:B------:R-:W-:Y:S01]  /*0370*/  @!P0 IMAD.MOV.U32 R9, RZ, RZ, RZ ;  /* 0x000000ffff098224 */ /* 0x000fe200078e00ff */
        /* <DEDUP_REMOVED lines=24> */
.L_x_113:
[----:B------:R-:W-:Y:S01]  /*0500*/  LEA R0, R10, 0xc0800000, 0x17 ;  /* 0xc08000000a007811 */ /* 0x000fe200078eb8ff */
[----:B------:R-:W-:Y:S01]  /*0510*/  VIADD R11, R11, 0xffffff81 ;  /* 0xffffff810b0b7836 */ /* 0x000fe20000000000 */
[----:B------:R-:W-:Y:S03]  /*0520*/  BSSY.RECONVERGENT B2, `(.L_x_118) ;  /* 0x0000035000027945 */ /* 0x000fe60003800200 */
[----:B------:R-:W-:Y:S01]  /*0530*/  IMAD.IADD R13, R13, 0x1, -R0 ;  /* 0x000000010d0d7824 */ /* 0x000fe200078e0a00 */
[C---:B------:R-:W-:Y:S01]  /*0540*/  IADD3 R10, PT, PT, R11.reuse, 0x7f, -R10 ;  /* 0x0000007f0b0a7810 */ /* 0x040fe20007ffe80a */
[----:B------:R-:W-:Y:S02]  /*0550*/  IMAD R0, R11, -0x800000, R12 ;  /* 0xff8000000b007824 */ /* 0x000fe400078e020c */
[----:B------:R-:W0:Y:S01]  /*0560*/  MUFU.RCP R3, R13 ;  /* 0x0000000d00037308 */ /* 0x000e220000001000 */
[----:B------:R-:W-:Y:S01]  /*0570*/  FADD.FTZ R15, -R13, -RZ ;  /* 0x800000ff0d0f7221 */ /* 0x000fe20000010100 */
[----:B------:R-:W-:-:S03]  /*0580*/  IMAD.IADD R10, R10, 0x1, R9 ;  /* 0x000000010a0a7824 */ /* 0x000fc600078e0209 */
        /* <DEDUP_REMOVED lines=26> */
[----:B------:R-:W-:Y:S02]  /*0730*/  VIADD R12, R11, 0x20 ;  /* 0x000000200b0c7836 */ /* 0x000fe40000000000 */
[----:B------:R-:W-:Y:S01]  /*0740*/  LOP3.LUT R9, R9, 0x800000, RZ, 0xfc, !PT ;  /* 0x0080000009097812 */ /* 0x000fe200078efcff */
[----:B------:R-:W-:Y:S01]  /*0750*/  IMAD.MOV R11, RZ, RZ, -R11 ;  /* 0x000000ffff0b7224 */ /* 0x000fe200078e0a0b */
[----:B------:R-:W-:-:S02]  /*0760*/  FSETP.NEU.FTZ.AND P0, PT, R3, R10, PT ;  /* 0x0000000a0300720b */ /* 0x000fc40003f1d000 */
[----:B------:R-:W-:Y:S02]  /*0770*/  SHF.L.U32 R12, R9, R12, RZ ;  /* 0x0000000c090c7219 */ /* 0x000fe400000006ff */
[----:B------:R-:W-:Y:S02]  /*0780*/  SEL R10, R11, RZ, P2 ;  /* 0x000000ff0b0a7207 */ /* 0x000fe40001000000 */
[----:B------:R-:W-:Y:S02]  /*0790*/  ISETP.NE.AND P1, PT, R12, RZ, P1 ;  /* 0x000000ff0c00720c */ /* 0x000fe40000f25270 */
[----:B------:R-:W-:Y:S02]  /*07a0*/  SHF.R.U32.HI R10, RZ, R10, R9 ;  /* 0x0000000aff0a7219 */ /* 0x000fe40000011609 */
[----:B------:R-:W-:Y:S02]  /*07b0*/  PLOP3.LUT P0, PT, P0, P1, PT, 0xf8, 0x8f ;  /* 0x00000000008f781c */ /* 0x000fe40000703f70 */
[----:B------:R-:W-:-:S02]  /*07c0*/  SHF.R.U32.HI R12, RZ, 0x1, R10 ;  /* 0x00000001ff0c7819 */ /* 0x000fc4000001160a */
[----:B------:R-:W-:-:S04]  /*07d0*/  SEL R3, RZ, 0x1, !P0 ;  /* 0x00000001ff037807 */ /* 0x000fc80004000000 */
[----:B------:R-:W-:-:S04]  /*07e0*/  LOP3.LUT R3, R3, 0x1, R12, 0xf8, !PT ;  /* 0x0000000103037812 */ /* 0x000fc800078ef80c */
[----:B------:R-:W-:-:S05]  /*07f0*/  LOP3.LUT R3, R3, R10, RZ, 0xc0, !PT ;  /* 0x0000000a03037212 */ /* 0x000fca00078ec0ff */
[----:B------:R-:W-:-:S05]  /*0800*/  IMAD.IADD R3, R12, 0x1, R3 ;  /* 0x000000010c037824 */ /* 0x000fca00078e0203 */
[----:B------:R-:W-:Y:S01]  /*0810*/  LOP3.LUT R0, R3, R0, RZ, 0xfc, !PT ;  /* 0x0000000003007212 */ /* 0x000fe200078efcff */
[----:B------:R-:W-:Y:S06]  /*0820*/  BRA `(.L_x_121) ;  /* 0x0000000000107947 */ /* 0x000fec0003800000 */
.L_x_120:
[----:B------:R-:W-:-:S04]  /*0830*/  LOP3.LUT R0, R0, 0x80000000, RZ, 0xc0, !PT ;  /* 0x8000000000007812 */ /* 0x000fc800078ec0ff */
[----:B------:R-:W-:Y:S01]  /*0840*/  LOP3.LUT R0, R0, 0x7f800000, RZ, 0xfc, !PT ;  /* 0x7f80000000007812 */ /* 0x000fe200078efcff */
[----:B------:R-:W-:Y:S06]  /*0850*/  BRA `(.L_x_121) ;  /* 0x0000000000047947 */ /* 0x000fec0003800000 */
.L_x_119:
[----:B------:R-:W-:-:S07]  /*0860*/  IMAD R0, R10, 0x800000, R0 ;  /* 0x008000000a007824 */ /* 0x000fce00078e0200 */
.L_x_121:
[----:B------:R-:W-:Y:S05]  /*0870*/  BSYNC.RECONVERGENT B2 ;  /* 0x0000000000027941 */ /* 0x000fea0003800200 */
.L_x_118:
[----:B------:R-:W-:Y:S05]  /*0880*/  BRA `(.L_x_122) ;  /* 0x0000000000207947 */ /* 0x000fea0003800000 */
.L_x_117:
[----:B------:R-:W-:-:S04]  /*0890*/  LOP3.LUT R0, R13, 0x80000000, R12, 0x48, !PT ;  /* 0x800000000d007812 */ /* 0x000fc800078e480c */
[----:B------:R-:W-:Y:S01]  /*08a0*/  LOP3.LUT R0, R0, 0x7f800000, RZ, 0xfc, !PT ;  /* 0x7f80000000007812 */ /* 0x000fe200078efcff */
[----:B------:R-:W-:Y:S06]  /*08b0*/  BRA `(.L_x_122) ;  /* 0x0000000000147947 */ /* 0x000fec0003800000 */
.L_x_116:
[----:B------:R-:W-:Y:S01]  /*08c0*/  LOP3.LUT R0, R13, 0x80000000, R12, 0x48, !PT ;  /* 0x800000000d007812 */ /* 0x000fe200078e480c */
[----:B------:R-:W-:Y:S06]  /*08d0*/  BRA `(.L_x_122) ;  /* 0x00000000000c7947 */ /* 0x000fec0003800000 */
.L_x_115:
[----:B------:R-:W0:Y:S01]  /*08e0*/  MUFU.RSQ R0, -QNAN ;  /* 0xffc0000000007908 */ /* 0x000e220000001400 */
[----:B------:R-:W-:Y:S05]  /*08f0*/  BRA `(.L_x_122) ;  /* 0x0000000000047947 */ /* 0x000fea0003800000 */
.L_x_114:
[----:B------:R-:W-:-:S07]  /*0900*/  FADD.FTZ R0, R0, R3 ;  /* 0x0000000300007221 */ /* 0x000fce0000010000 */
.L_x_122:
[----:B------:R-:W-:Y:S05]  /*0910*/  BSYNC.RECONVERGENT B1 ;  /* 0x0000000000017941 */ /* 0x000fea0003800200 */
.L_x_112:
[----:B------:R-:W-:-:S04]  /*0920*/  IMAD.MOV.U32 R9, RZ, RZ, 0x0 ;  /* 0x00000000ff097424 */ /* 0x000fc800078e00ff */
[----:B0-----:R-:W-:Y:S05]  /*0930*/  RET.REL.NODEC R8 `(_Z17cuda_illuminationPfS_S_S_ii) ;  /* 0xfffffff408b07950 */ /* 0x001fea0003c3ffff */
.L_x_123:
        /* <DEDUP_REMOVED lines=12> */
.L_x_210:


//--------------------- .text._Z21cuda_cal_illum_matrixPfS_ii --------------------------
	.section	.text._Z21cuda_cal_illum_matrixPfS_ii,"ax",@progbits
	.align	128
        .global         _Z21cuda_cal_illum_matrixPfS_ii
        .type           _Z21cuda_cal_illum_matrixPfS_ii,@function
        .size           _Z21cuda_cal_illum_matrixPfS_ii,(.L_x_223 - _Z21cuda_cal_illum_matrixPfS_ii)
        .other          _Z21cuda_cal_illum_matrixPfS_ii,@"STO_CUDA_ENTRY STV_DEFAULT"
_Z21cuda_cal_illum_matrixPfS_ii:
.text._Z21cuda_cal_illum_matrixPfS_ii:
        /* <DEDUP_REMOVED lines=18> */
[----:B---3--:R-:W-:-:S05]  /*0120*/  FFMA R7, R2, R2, R7 ;  /* 0x0000000202077223 */ /* 0x008fca0000000007 */
[----:B------:R-:W-:Y:S01]  /*0130*/  STG.E desc[UR4][R4.64], R7 ;  /* 0x0000000704007986 */ /* 0x000fe2000c101904 */
[----:B------:R-:W-:Y:S05]  /*0140*/  EXIT ;  /* 0x000000000000794d */ /* 0x000fea0003800000 */
.L_x_124:
        /* <DEDUP_REMOVED lines=11> */
.L_x_223:


//--------------------- .text._Z13cuda_cal_corrPfS_S_ii --------------------------
	.section	.text._Z13cuda_cal_corrPfS_S_ii,"ax",@progbits
	.align	128
        .global         _Z13cuda_cal_corrPfS_S_ii
        .type           _Z13cuda_cal_corrPfS_S_ii,@function
        .size           _Z13cuda_cal_corrPfS_S_ii,(.L_x_224 - _Z13cuda_cal_corrPfS_S_ii)
        .other          _Z13cuda_cal_corrPfS_S_ii,@"STO_CUDA_ENTRY STV_DEFAULT"
_Z13cuda_cal_corrPfS_S_ii:
.text._Z13cuda_cal_corrPfS_S_ii:
        /* <DEDUP_REMOVED lines=13> */
[----:B------:R-:W2:Y:S08]  /*00d0*/  LDC.64 R4, c[0x0][0x390] ;  /* 0x0000e400ff047b82 */ /* 0x000eb00000000a00 */
[----:B------:R-:W3:Y:S01]  /*00e0*/  LDC.64 R6, c[0x0][0x380] ;  /* 0x0000e000ff067b82 */ /* 0x000ee20000000a00 */
[----:B0-----:R-:W-:-:S06]  /*00f0*/  IMAD.WIDE R2, R9, 0x4, R2 ;  /* 0x0000000409027825 */ /* 0x001fcc00078e0202 */
[----:B-1----:R-:W4:Y:S01]  /*0100*/  LDG.E R2, desc[UR4][R2.64] ;  /* 0x0000000402027981 */ /* 0x002f22000c1e1900 */
[----:B--2---:R-:W-:-:S06]  /*0110*/  IMAD.WIDE R4, R9, 0x4, R4 ;  /* 0x0000000409047825 */ /* 0x004fcc00078e0204 */
[----:B------:R-:W4:Y:S01]  /*0120*/  LDG.E R5, desc[UR4][R4.64] ;  /* 0x0000000404057981 */ /* 0x000f22000c1e1900 */
[----:B---3--:R-:W-:-:S05]  /*0130*/  IMAD.WIDE R6, R9, 0x4, R6 ;  /* 0x0000000409067825 */ /* 0x008fca00078e0206 */
[----:B------:R-:W4:Y:S02]  /*0140*/  LDG.E R9, desc[UR4][R6.64] ;  /* 0x0000000406097981 */ /* 0x000f24000c1e1900 */
[----:B----4-:R-:W-:-:S05]  /*0150*/  FFMA R9, R2, R5, R9 ;  /* 0x0000000502097223 */ /* 0x010fca0000000009 */
[----:B------:R-:W-:Y:S01]  /*0160*/  STG.E desc[UR4][R6.64], R9 ;  /* 0x0000000906007986 */ /* 0x000fe2000c101904 */
[----:B------:R-:W-:Y:S05]  /*0170*/  EXIT ;  /* 0x000000000000794d */ /* 0x000fea0003800000 */
.L_x_125:
        /* <DEDUP_REMOVED lines=16> */
.L_x_224:


//--------------------- .text._Z11cuda_s_bndrPfS_S_S_PiS0_S0_S0_iib --------------------------
	.section	.text._Z11cuda_s_bndrPfS_S_S_PiS0_S0_S0_iib,"ax",@progbits
	.align	128
        .global         _Z11cuda_s_bndrPfS_S_S_PiS0_S0_S0_iib
        .type           _Z11cuda_s_bndrPfS_S_S_PiS0_S0_S0_iib,@function
        .size           _Z11cuda_s_bndrPfS_S_S_PiS0_S0_S0_iib,(.L_x_225 - _Z11cuda_s_bndrPfS_S_S_PiS0_S0_S0_iib)
        .other          _Z11cuda_s_bndrPfS_S_S_PiS0_S0_S0_iib,@"STO_CUDA_ENTRY STV_DEFAULT"
_Z11cuda_s_bndrPfS_S_S_PiS0_S0_S0_iib:
.text._Z11cuda_s_bndrPfS_S_S_PiS0_S0_S0_iib:
[----:B------:R-:W-:Y:S01]  /*0000*/  LDC R1, c[0x0][0x37c] ;  /* 0x0000df00ff017b82 */ /* 0x000fe20000000800 */
[----:B------:R-:W0:Y:S01]  /*0010*/  LDCU.U8 UR4, c[0x0][0x3c8] ;  /* 0x00007900ff0477ac */ /* 0x000e220008000000 */
[----:B------:R-:W1:Y:S06]  /*0020*/  S2R R0, SR_TID.X ;  /* 0x0000000000007919 */ /* 0x000e6c0000002100 */
[----:B------:R-:W1:Y:S01]  /*0030*/  S2UR UR5, SR_CTAID.X ;  /* 0x00000000000579c3 */ /* 0x000e620000002500 */
[----:B------:R-:W2:Y:S07]  /*0040*/  LDCU.64 UR6, c[0x0][0x358] ;  /* 0x00006b00ff0677ac */ /* 0x000eae0008000a00 */
[----:B------:R-:W1:Y:S01]  /*0050*/  LDC R3, c[0x0][0x360] ;  /* 0x0000d800ff037b82 */ /* 0x000e620000000800 */
[----:B0-----:R-:W-:-:S04]  /*0060*/  UPRMT UR4, UR4, 0x8880, URZ ;  /* 0x0000888004047896 */ /* 0x001fc800080000ff */
[----:B------:R-:W-:Y:S01]  /*0070*/  UISETP.NE.AND UP0, UPT, UR4, URZ, UPT ;  /* 0x000000ff0400728c */ /* 0x000fe2000bf05270 */
[----:B-1----:R-:W-:-:S08]  /*0080*/  IMAD R0, R3, UR5, R0 ;  /* 0x0000000503007c24 */ /* 0x002fd0000f8e0200 */
[----:B--2---:R-:W-:Y:S05]  /*0090*/  BRA.U !UP0, `(.L_x_126) ;  /* 0x0000000508507547 */ /* 0x004fea000b800000 */
[----:B------:R-:W0:Y:S02]  /*00a0*/  LDC R7, c[0x0][0x3c0] ;  /* 0x0000f000ff077b82 */ /* 0x000e240000000800 */
[----:B0-----:R-:W-:-:S13]  /*00b0*/  ISETP.GE.AND P0, PT, R0, R7, PT ;  /* 0x000000070000720c */ /* 0x001fda0003f06270 */
[----:B------:R-:W-:Y:S05]  /*00c0*/  @P0 BRA `(.L_x_127) ;  /* 0x0000000000440947 */ /* 0x000fea0003800000 */
[----:B------:R-:W0:Y:S08]  /*00d0*/  LDC.64 R2, c[0x0][0x3a0] ;  /* 0x0000e800ff027b82 */ /* 0x000e300000000a00 */
[----:B------:R-:W1:Y:S08]  /*00e0*/  LDC.64 R4, c[0x0][0x390] ;  /* 0x0000e400ff047b82 */ /* 0x000e700000000a00 */
[----:B------:R-:W2:Y:S01]  /*00f0*/  LDC.64 R8, c[0x0][0x398] ;  /* 0x0000e600ff087b82 */ /* 0x000ea20000000a00 */
[----:B0-----:R-:W-:-:S05]  /*0100*/  IMAD.WIDE R2, R0, 0x4, R2 ;  /* 0x0000000400027825 */ /* 0x001fca00078e0202 */
[----:B------:R-:W1:Y:S02]  /*0110*/  LDG.E R7, desc[UR6][R2.64] ;  /* 0x0000000602077981 */ /* 0x000e64000c1e1900 */
[----:B-1----:R-:W-:Y:S02]  /*0120*/  IMAD.WIDE R4, R7, 0x4, R4 ;  /* 0x0000000407047825 */ /* 0x002fe400078e0204 */
[----:B------:R-:W0:Y:S04]  /*0130*/  LDC.64 R6, c[0x0][0x380] ;  /* 0x0000e000ff067b82 */ /* 0x000e280000000a00 */
[----:B------:R-:W3:Y:S01]  /*0140*/  LDG.E R5, desc[UR6][R4.64] ;  /* 0x0000000604057981 */ /* 0x000ee2000c1e1900 */
[----:B0-----:R-:W-:-:S05]  /*0150*/  IMAD.WIDE R6, R0, 0x4, R6 ;  /* 0x0000000400067825 */ /* 0x001fca00078e0206 */
[----:B---3--:R-:W-:Y:S04]  /*0160*/  STG.E desc[UR6][R6.64], R5 ;  /* 0x0000000506007986 */ /* 0x008fe8000c101906 */
[----:B------:R-:W2:Y:S02]  /*0170*/  LDG.E R11, desc[UR6][R2.64] ;  /* 0x00000006020b7981 */ /* 0x000ea4000c1e1900 */
[----:B--2---:R-:W-:Y:S02]  /*0180*/  IMAD.WIDE R8, R11, 0x4, R8 ;  /* 0x000000040b087825 */ /* 0x004fe400078e0208 */
[----:B------:R-:W0:Y:S04]  /*0190*/  LDC.64 R10, c[0x0][0x388] ;  /* 0x0000e200ff0a7b82 */ /* 0x000e280000000a00 */
[----:B------:R-:W2:Y:S01]  /*01a0*/  LDG.E R9, desc[UR6][R8.64] ;  /* 0x0000000608097981 */ /* 0x000ea2000c1e1900 */
[----:B0-----:R-:W-:-:S05]  /*01b0*/  IMAD.WIDE R10, R0, 0x4, R10 ;  /* 0x00000004000a7825 */ /* 0x001fca00078e020a */
[----:B--2---:R-:W-:Y:S01]  /*01c0*/  STG.E desc[UR6][R10.64], R9 ;  /* 0x000000090a007986 */ /* 0x004fe2000c101906 */
[----:B------:R-:W-:Y:S05]  /*01d0*/  EXIT ;  /* 0x000000000000794d */ /* 0x000fea0003800000 */
.L_x_127:
[----:B------:R-:W-:-:S04]  /*01e0*/  SHF.L.U32 R5, R7, 0x1, RZ ;  /* 0x0000000107057819 */ /* 0x000fc800000006ff */
[----:B------:R-:W-:-:S13]  /*01f0*/  ISETP.GE.AND P0, PT, R0, R5, PT ;  /* 0x000000050000720c */ /* 0x000fda0003f06270 */
[----:B------:R-:W-:Y:S05]  /*0200*/  @P0 BRA `(.L_x_128) ;  /* 0x0000000000480947 */ /* 0x000fea0003800000 */
[----:B------:R-:W0:Y:S01]  /*0210*/  LDC.64 R2, c[0x0][0x3a8] ;  /* 0x0000ea00ff027b82 */ /* 0x000e220000000a00 */
[----:B------:R-:W-:-:S05]  /*0220*/  IADD3 R5, PT, PT, R0, -R7, RZ ;  /* 0x8000000700057210 */ /* 0x000fca0007ffe0ff */
[----:B0-----:R-:W-:Y:S02]  /*0230*/  IMAD.WIDE R2, R5, 0x4, R2 ;  /* 0x0000000405027825 */ /* 0x001fe400078e0202 */
[----:B------:R-:W0:Y:S03]  /*0240*/  LDC.64 R4, c[0x0][0x390] ;  /* 0x0000e400ff047b82 */ /* 0x000e260000000a00 */
[----:B------:R-:W0:Y:S02]  /*0250*/  LDG.E R7, desc[UR6][R2.64] ;  /* 0x0000000602077981 */ /* 0x000e24000c1e1900 */
[----:B0-----:R-:W-:-:S03]  /*0260*/  IMAD.WIDE R4, R7, 0x4, R4 ;  /* 0x0000000407047825 */ /* 0x001fc600078e0204 */
[----:B------:R-:W0:Y:S03]  /*0270*/  LDC.64 R6, c[0x0][0x380] ;  /* 0x0000e000ff067b82 */ /* 0x000e260000000a00 */
[----:B------:R-:W2:Y:S01]  /*0280*/  LDG.E R5, desc[UR6][R4.64] ;  /* 0x0000000604057981 */ /* 0x000ea2000c1e1900 */
[----:B0-----:R-:W-:-:S04]  /*0290*/  IMAD.WIDE R8, R0, 0x4, R6 ;  /* 0x0000000400087825 */ /* 0x001fc800078e0206 */
[----:B------:R-:W0:Y:S01]  /*02a0*/  LDC.64 R6, c[0x0][0x398] ;  /* 0x0000e600ff067b82 */ /* 0x000e220000000a00 */
[----:B--2---:R-:W-:Y:S04]  /*02b0*/  STG.E desc[UR6][R8.64], R5 ;  /* 0x0000000508007986 */ /* 0x004fe8000c101906 */
[----:B------:R-:W0:Y:S02]  /*02c0*/  LDG.E R11, desc[UR6][R2.64] ;  /* 0x00000006020b7981 */ /* 0x000e24000c1e1900 */
[----:B0-----:R-:W-:Y:S02]  /*02d0*/  IMAD.WIDE R6, R11, 0x4, R6 ;  /* 0x000000040b067825 */ /* 0x001fe400078e0206 */
[----:B------:R-:W0:Y:S04]  /*02e0*/  LDC.64 R10, c[0x0][0x388] ;  /* 0x0000e200ff0a7b82 */ /* 0x000e280000000a00 */
[----:B------:R-:W2:Y:S01]  /*02f0*/  LDG.E R7, desc[UR6][R6.64] ;  /* 0x0000000606077981 */ /* 0x000ea2000c1e1900 */
[----:B0-----:R-:W-:-:S05]  /*0300*/  IMAD.WIDE R10, R0, 0x4, R10 ;  /* 0x00000004000a7825 */ /* 0x001fca00078e020a */
[----:B--2---:R-:W-:Y:S01]  /*0310*/  STG.E desc[UR6][R10.64], R7 ;  /* 0x000000070a007986 */ /* 0x004fe2000c101906 */
[----:B------:R-:W-:Y:S05]  /*0320*/  EXIT ;  /* 0x000000000000794d */ /* 0x000fea0003800000 */
.L_x_128:
[----:B------:R-:W0:Y:S02]  /*0330*/  LDC R2, c[0x0][0x3c4] ;  /* 0x0000f100ff027b82 */ /* 0x000e240000000800 */
[----:B0-----:R-:W-:-:S04]  /*0340*/  IADD3 R7, PT, PT, R5, R2, RZ ;  /* 0x0000000205077210 */ /* 0x001fc80007ffe0ff */
        /* <DEDUP_REMOVED lines=20> */
.L_x_129:
[----:B------:R-:W-:-:S04]  /*0490*/  IADD3 R3, PT, PT, R7, R2, RZ ;  /* 0x0000000207037210 */ /* 0x000fc80007ffe0ff */
[----:B------:R-:W-:-:S13]  /*04a0*/  ISETP.GE.AND P0, PT, R0, R3, PT ;  /* 0x000000030000720c */ /* 0x000fda0003f06270 */
[----:B------:R-:W-:Y:S05]  /*04b0*/  @P0 EXIT ;  /* 0x000000000000094d */ /* 0x000fea0003800000 */
[----:B------:R-:W0:Y:S01]  /*04c0*/  LDC.64 R2, c[0x0][0x3b8] ;  /* 0x0000ee00ff027b82 */ /* 0x000e220000000a00 */
[----:B------:R-:W-:-:S07]  /*04d0*/  IADD3 R7, PT, PT, R0, -R7, RZ ;  /* 0x8000000700077210 */ /* 0x000fce0007ffe0ff */
[----:B------:R-:W1:Y:S01]  /*04e0*/  LDC.64 R4, c[0x0][0x390] ;  /* 0x0000e400ff047b82 */ /* 0x000e620000000a00 */
[----:B0-----:R-:W-:-:S05]  /*04f0*/  IMAD.WIDE R2, R7, 0x4, R2 ;  /* 0x0000000407027825 */ /* 0x001fca00078e0202 */
[----:B------:R-:W1:Y:S02]  /*0500*/  LDG.E R7, desc[UR6][R2.64] ;  /* 0x0000000602077981 */ /* 0x000e64000c1e1900 */
[----:B-1----:R-:W-:Y:S02]  /*0510*/  IMAD.WIDE R4, R7, 0x4, R4 ;  /* 0x0000000407047825 */ /* 0x002fe400078e0204 */
[----:B------:R-:W0:Y:S04]  /*0520*/  LDC.64 R6, c[0x0][0x380] ;  /* 0x0000e000ff067b82 */ /* 0x000e280000000a00 */
[----:B------:R-:W2:Y:S01]  /*0530*/  LDG.E R5, desc[UR6][R4.64] ;  /* 0x0000000604057981 */ /* 0x000ea2000c1e1900 */
[----:B0-----:R-:W-:-:S03]  /*0540*/  IMAD.WIDE R8, R0, 0x4, R6 ;  /* 0x0000000400087825 */ /* 0x001fc600078e0206 */
[----:B------:R-:W0:Y:S02]  /*0550*/  LDC.64 R6, c[0x0][0x398] ;  /* 0x0000e600ff067b82 */ /* 0x000e240000000a00 */
        /* <DEDUP_REMOVED lines=8> */
.L_x_126:
[----:B------:R-:W0:Y:S02]  /*05e0*/  LDC R7, c[0x0][0x3c0] ;  /* 0x0000f000ff077b82 */ /* 0x000e240000000800 */
[----:B0-----:R-:W-:-:S13]  /*05f0*/  ISETP.GE.AND P0, PT, R0, R7, PT ;  /* 0x000000070000720c */ /* 0x001fda0003f06270 */
[----:B------:R-:W-:Y:S05]  /*0600*/  @P0 BRA `(.L_x_130) ;  /* 0x0000000000440947 */ /* 0x000fea0003800000 */
[----:B------:R-:W0:Y:S08]  /*0610*/  LDC.64 R4, c[0x0][0x3a0] ;  /* 0x0000e800ff047b82 */ /* 0x000e300000000a00 */
[----:B------:R-:W1:Y:S01]  /*0620*/  LDC.64 R2, c[0x0][0x380] ;  /* 0x0000e000ff027b82 */ /* 0x000e620000000a00 */
[----:B0-----:R-:W-:-:S07]  /*0630*/  IMAD.WIDE R8, R0, 0x4, R4 ;  /* 0x0000000400087825 */ /* 0x001fce00078e0204 */
[----:B------:R-:W0:Y:S01]  /*0640*/  LDC.64 R4, c[0x0][0x388] ;  /* 0x0000e200ff047b82 */ /* 0x000e220000000a00 */
[----:B------:R-:W2:Y:S01]  /*0650*/  LDG.E R11, desc[UR6][R8.64] ;  /* 0x00000006080b7981 */ /* 0x000ea2000c1e1900 */
[----:B-1----:R-:W-:-:S06]  /*0660*/  IMAD.WIDE R6, R0, 0x4, R2 ;  /* 0x0000000400067825 */ /* 0x002fcc00078e0202 */
[----:B------:R-:W2:Y:S01]  /*0670*/  LDC.64 R2, c[0x0][0x390] ;  /* 0x0000e400ff027b82 */ /* 0x000ea20000000a00 */
[----:B------:R-:W3:Y:S01]  /*0680*/  LDG.E R7, desc[UR6][R6.64] ;  /* 0x0000000606077981 */ /* 0x000ee2000c1e1900 */
[----:B--2---:R-:W-:-:S04]  /*0690*/  IMAD.WIDE R2, R11, 0x4, R2 ;  /* 0x000000040b027825 */ /* 0x004fc800078e0202 */
[----:B0-----:R-:W-:Y:S02]  /*06a0*/  IMAD.WIDE R10, R0, 0x4, R4 ;  /* 0x00000004000a7825 */ /* 0x001fe400078e0204 */
[----:B------:R-:W0:Y:S01]  /*06b0*/  LDC.64 R4, c[0x0][0x398] ;  /* 0x0000e600ff047b82 */ /* 0x000e220000000a00 */
[----:B---3--:R-:W-:Y:S04]  /*06c0*/  STG.E desc[UR6][R2.64], R7 ;  /* 0x0000000702007986 */ /* 0x008fe8000c101906 */
[----:B------:R-:W0:Y:S04]  /*06d0*/  LDG.E R13, desc[UR6][R8.64] ;  /* 0x00000006080d7981 */ /* 0x000e28000c1e1900 */
[----:B------:R-:W2:Y:S01]  /*06e0*/  LDG.E R11, desc[UR6][R10.64] ;  /* 0x000000060a0b7981 */ /* 0x000ea2000c1e1900 */
[----:B0-----:R-:W-:-:S05]  /*06f0*/  IMAD.WIDE R4, R13, 0x4, R4 ;  /* 0x000000040d047825 */ /* 0x001fca00078e0204 */
[----:B--2---:R-:W-:Y:S01]  /*0700*/  STG.E desc[UR6][R4.64], R11 ;  /* 0x0000000b04007986 */ /* 0x004fe2000c101906 */
[----:B------:R-:W-:Y:S05]  /*0710*/  EXIT ;  /* 0x000000000000794d */ /* 0x000fea0003800000 */
.L_x_130:
[----:B------:R-:W-:-:S04]  /*0720*/  SHF.L.U32 R9, R7, 0x1, RZ ;  /* 0x0000000107097819 */ /* 0x000fc800000006ff */
[----:B------:R-:W-:-:S13]  /*0730*/  ISETP.GE.AND P0, PT, R0, R9, PT ;  /* 0x000000090000720c */ /* 0x000fda0003f06270 */
[----:B------:R-:W-:Y:S05]  /*0740*/  @P0 BRA `(.L_x_131) ;  /* 0x0000000000480947 */ /* 0x000fea0003800000 */
[----:B------:R-:W0:Y:S01]  /*0750*/  LDC.64 R4, c[0x0][0x3a8] ;  /* 0x0000ea00ff047b82 */ /* 0x000e220000000a00 */
[----:B------:R-:W-:-:S07]  /*0760*/  IADD3 R9, PT, PT, R0, -R7, RZ ;  /* 0x8000000700097210 */ /* 0x000fce0007ffe0ff */
        /* <DEDUP_REMOVED lines=16> */
.L_x_131:
[----:B------:R-:W0:Y:S02]  /*0870*/  LDC R2, c[0x0][0x3c4] ;  /* 0x0000f100ff027b82 */ /* 0x000e240000000800 */
[----:B0-----:R-:W-:-:S04]  /*0880*/  IADD3 R7, PT, PT, R9, R2, RZ ;  /* 0x0000000209077210 */ /* 0x001fc80007ffe0ff */
        /* <DEDUP_REMOVED lines=20> */
.L_x_132:
[----:B------:R-:W-:-:S04]  /*09d0*/  IADD3 R3, PT, PT, R7, R2, RZ ;  /* 0x0000000207037210 */ /* 0x000fc80007ffe0ff */
[----:B------:R-:W-:-:S13]  /*09e0*/  ISETP.GE.AND P0, PT, R0, R3, PT ;  /* 0x000000030000720c */ /* 0x000fda0003f06270 */
[----:B------:R-:W-:Y:S05]  /*09f0*/  @P0 EXIT ;  /* 0x000000000000094d */ /* 0x000fea0003800000 */
        /* <DEDUP_REMOVED lines=18> */
.L_x_133:
        /* <DEDUP_REMOVED lines=14> */
.L_x_225:


//--------------------- .text._Z14cuda_set_cooUDPiS_ii --------------------------
	.section	.text._Z14cuda_set_cooUDPiS_ii,"ax",@progbits
	.align	128
        .global         _Z14cuda_set_cooUDPiS_ii
        .type           _Z14cuda_set_cooUDPiS_ii,@function
        .size           _Z14cuda_set_cooUDPiS_ii,(.L_x_226 - _Z14cuda_set_cooUDPiS_ii)
        .other          _Z14cuda_set_cooUDPiS_ii,@"STO_CUDA_ENTRY STV_DEFAULT"
_Z14cuda_set_cooUDPiS_ii:
.text._Z14cuda_set_cooUDPiS_ii:
[----:B------:R-:W-:Y:S01]  /*0000*/  LDC R1, c[0x0][0x37c] ;  /* 0x0000df00ff017b82 */ /* 0x000fe20000000800 */
[----:B------:R-:W0:Y:S01]  /*0010*/  S2R R7, SR_TID.X ;  /* 0x0000000000077919 */ /* 0x000e220000002100 */
[----:B------:R-:W0:Y:S01]  /*0020*/  LDCU UR4, c[0x0][0x360] ;  /* 0x00006c00ff0477ac */ /* 0x000e220008000800 */
[----:B------:R-:W0:Y:S01]  /*0030*/  S2R R0, SR_CTAID.X ;  /* 0x0000000000007919 */ /* 0x000e220000002500 */
[----:B------:R-:W1:Y:S01]  /*0040*/  LDCU UR5, c[0x0][0x390] ;  /* 0x00007200ff0577ac */ /* 0x000e620008000800 */
[----:B0-----:R-:W-:-:S05]  /*0050*/  IMAD R7, R0, UR4, R7 ;  /* 0x0000000400077c24 */ /* 0x001fca000f8e0207 */
[----:B-1----:R-:W-:-:S13]  /*0060*/  ISETP.GE.AND P0, PT, R7, UR5, PT ;  /* 0x0000000507007c0c */ /* 0x002fda000bf06270 */
[----:B------:R-:W-:Y:S05]  /*0070*/  @P0 EXIT ;  /* 0x000000000000094d */ /* 0x000fea0003800000 */
[----:B------:R-:W0:Y:S01]  /*0080*/  LDC R6, c[0x0][0x394] ;  /* 0x0000e500ff067b82 */ /* 0x000e220000000800 */
[----:B------:R-:W1:Y:S07]  /*0090*/  LDCU.64 UR4, c[0x0][0x358] ;  /* 0x00006b00ff0477ac */ /* 0x000e6e0008000a00 */
[----:B------:R-:W2:Y:S08]  /*00a0*/  LDC.64 R2, c[0x0][0x380] ;  /* 0x0000e000ff027b82 */ /* 0x000eb00000000a00 */
[----:B------:R-:W3:Y:S01]  /*00b0*/  LDC.64 R4, c[0x0][0x388] ;  /* 0x0000e200ff047b82 */ /* 0x000ee20000000a00 */
[----:B0-----:R-:W-:-:S05]  /*00c0*/  IADD3 R0, PT, PT, R6, 0x6c, RZ ;  /* 0x0000006c06007810 */ /* 0x001fca0007ffe0ff */
[C---:B------:R-:W-:Y:S02]  /*00d0*/  IMAD R9, R7.reuse, R0, 0x16fe ;  /* 0x000016fe07097424 */ /* 0x040fe400078e0200 */
[----:B--2---:R-:W-:-:S04]  /*00e0*/  IMAD.WIDE R2, R7, 0x4, R2 ;  /* 0x0000000407027825 */ /* 0x004fc800078e0202 */
[----:B------:R-:W-:Y:S02]  /*00f0*/  IMAD R9, R6, 0x36, R9 ;  /* 0x0000003606097824 */ /* 0x000fe400078e0209 */
[----:B---3--:R-:W-:-:S03]  /*0100*/  IMAD.WIDE R4, R7, 0x4, R4 ;  /* 0x0000000407047825 */ /* 0x008fc600078e0204 */
[----:B------:R-:W-:Y:S01]  /*0110*/  IADD3 R7, PT, PT, R9, R6, RZ ;  /* 0x0000000609077210 */ /* 0x000fe20007ffe0ff */
[----:B-1----:R-:W-:Y:S04]  /*0120*/  STG.E desc[UR4][R2.64], R9 ;  /* 0x0000000902007986 */ /* 0x002fe8000c101904 */
[----:B------:R-:W-:Y:S01]  /*0130*/  STG.E desc[UR4][R4.64], R7 ;  /* 0x0000000704007986 */ /* 0x000fe2000c101904 */
[----:B------:R-:W-:Y:S05]  /*0140*/  EXIT ;  /* 0x000000000000794d */ /* 0x000fea0003800000 */
.L_x_134:
        /* <DEDUP_REMOVED lines=11> */
.L_x_226:


//--------------------- .text._Z14cuda_set_cooLRPiS_ii --------------------------
	.section	.text._Z14cuda_set_cooLRPiS_ii,"ax",@progbits
	.align	128
        .global         _Z14cuda_set_cooLRPiS_ii
        .type           _Z14cuda_set_cooLRPiS_ii,@function
        .size           _Z14cuda_set_cooLRPiS_ii,(.L_x_227 - _Z14cuda_set_cooLRPiS_ii)
        .other          _Z14cuda_set_cooLRPiS_ii,@"STO_CUDA_ENTRY STV_DEFAULT"
_Z14cuda_set_cooLRPiS_ii:
.text._Z14cuda_set_cooLRPiS_ii:
[----:B------:R-:W-:Y:S01]  /*0000*/  LDC R1, c[0x0][0x37c] ;  /* 0x0000df00ff017b82 */ /* 0x000fe20000000800 */
[----:B------:R-:W0:Y:S07]  /*0010*/  S2R R7, SR_TID.X ;  /* 0x0000000000077919 */ /* 0x000e2e0000002100 */
[----:B------:R-:W1:Y:S01]  /*0020*/  LDC R6, c[0x0][0x394] ;  /* 0x0000e500ff067b82 */ /* 0x000e620000000800 */
[----:B------:R-:W0:Y:S01]  /*0030*/  LDCU UR4, c[0x0][0x360] ;  /* 0x00006c00ff0477ac */ /* 0x000e220008000800 */
[----:B------:R-:W0:Y:S02]  /*0040*/  S2R R0, SR_CTAID.X ;  /* 0x0000000000007919 */ /* 0x000e240000002500 */
[----:B0-----:R-:W-:-:S05]  /*0050*/  IMAD R7, R0, UR4, R7 ;  /* 0x0000000400077c24 */ /* 0x001fca000f8e0207 */
[----:B-1----:R-:W-:-:S13]  /*0060*/  ISETP.GE.AND P0, PT, R7, R6, PT ;  /* 0x000000060700720c */ /* 0x002fda0003f06270 */
[----:B------:R-:W-:Y:S05]  /*0070*/  @P0 EXIT ;  /* 0x000000000000094d */ /* 0x000fea0003800000 */
[----:B------:R-:W0:Y:S01]  /*0080*/  LDCU UR4, c[0x0][0x390] ;  /* 0x00007200ff0477ac */ /* 0x000e220008000800 */
[----:B------:R-:W1:Y:S01]  /*0090*/  LDC.64 R2, c[0x0][0x380] ;  /* 0x0000e000ff027b82 */ /* 0x000e620000000a00 */
[C---:B------:R-:W-:Y:S01]  /*00a0*/  IADD3 R0, PT, PT, R6.reuse, 0x6c, RZ ;  /* 0x0000006c06007810 */ /* 0x040fe20007ffe0ff */
[----:B------:R-:W-:Y:S01]  /*00b0*/  IMAD R6, R6, 0x36, R7 ;  /* 0x0000003606067824 */ /* 0x000fe200078e0207 */
[----:B------:R-:W2:Y:S05]  /*00c0*/  LDCU.64 UR6, c[0x0][0x358] ;  /* 0x00006b00ff0677ac */ /* 0x000eaa0008000a00 */
[----:B------:R-:W3:Y:S01]  /*00d0*/  LDC.64 R4, c[0x0][0x388] ;  /* 0x0000e200ff047b82 */ /* 0x000ee20000000a00 */
[----:B0-----:R-:W-:-:S06]  /*00e0*/  UIADD3 UR4, UPT, UPT, UR4, 0x36, URZ ;  /* 0x0000003604047890 */ /* 0x001fcc000fffe0ff */
[----:B------:R-:W-:Y:S02]  /*00f0*/  IMAD R0, R0, UR4, R7 ;  /* 0x0000000400007c24 */ /* 0x000fe4000f8e0207 */
[----:B-1----:R-:W-:-:S03]  /*0100*/  IMAD.WIDE R2, R7, 0x4, R2 ;  /* 0x0000000407027825 */ /* 0x002fc600078e0202 */
[----:B------:R-:W-:Y:S01]  /*0110*/  IADD3 R9, PT, PT, R0, 0x36, RZ ;  /* 0x0000003600097810 */ /* 0x000fe20007ffe0ff */
[----:B---3--:R-:W-:Y:S01]  /*0120*/  IMAD.WIDE R4, R7, 0x4, R4 ;  /* 0x0000000407047825 */ /* 0x008fe200078e0204 */
[----:B------:R-:W-:-:S05]  /*0130*/  IADD3 R7, PT, PT, R6, 0x16fe, RZ ;  /* 0x000016fe06077810 */ /* 0x000fca0007ffe0ff */
[----:B--2---:R-:W-:Y:S04]  /*0140*/  STG.E desc[UR6][R2.64], R7 ;  /* 0x0000000702007986 */ /* 0x004fe8000c101906 */
[----:B------:R-:W-:Y:S01]  /*0150*/  STG.E desc[UR6][R4.64], R9 ;  /* 0x0000000904007986 */ /* 0x000fe2000c101906 */
[----:B------:R-:W-:Y:S05]  /*0160*/  EXIT ;  /* 0x000000000000794d */ /* 0x000fea0003800000 */
.L_x_135:
        /* <DEDUP_REMOVED lines=9> */
.L_x_227:


//--------------------- .text._Z14cuda_step_fd2dPfS_S_S_S_S_S_ffiibPiii --------------------------
	.section	.text._Z14cuda_step_fd2dPfS_S_S_S_S_S_ffiibPiii,"ax",@progbits
	.align	128
        .global         _Z14cuda_step_fd2dPfS_S_S_S_S_S_ffiibPiii
        .type           _Z14cuda_step_fd2dPfS_S_S_S_S_S_ffiibPiii,@function
        .size           _Z14cuda_step_fd2dPfS_S_S_S_S_S_ffiibPiii,(.L_x_213 - _Z14cuda_step_fd2dPfS_S_S_S_S_S_ffiibPiii)
        .other          _Z14cuda_step_fd2dPfS_S_S_S_S_S_ffiibPiii,@"STO_CUDA_ENTRY STV_DEFAULT"
_Z14cuda_step_fd2dPfS_S_S_S_S_S_ffiibPiii:
.text._Z14cuda_step_fd2dPfS_S_S_S_S_S_ffiibPiii:
[----:B------:R-:W0:Y:S01]  /*0000*/  LDC R1, c[0x0][0x37c] ;  /* 0x0000df00ff017b82 */ /* 0x000e220000000800 */
[----:B------:R-:W1:Y:S07]  /*0010*/  S2R R26, SR_TID.X ;  /* 0x00000000001a7919 */ /* 0x000e6e0000002100 */
[----:B------:R-:W1:Y:S01]  /*0020*/  LDC R11, c[0x0][0x360] ;  /* 0x0000d800ff0b7b82 */ /* 0x000e620000000800 */
[----:B------:R-:W2:Y:S01]  /*0030*/  LDCU.64 UR8, c[0x0][0x398] ;  /* 0x00007300ff0877ac */ /* 0x000ea20008000a00 */
[----:B0-----:R-:W-:Y:S01]  /*0040*/  VIADD R1, R1, 0xffffffd8 ;  /* 0xffffffd801017836 */ /* 0x001fe20000000000 */
[----:B------:R-:W0:Y:S01]  /*0050*/  S2R R15, SR_TID.Y ;  /* 0x00000000000f7919 */ /* 0x000e220000002200 */
[----:B------:R-:W3:Y:S04]  /*0060*/  LDCU.64 UR6, c[0x0][0x358] ;  /* 0x00006b00ff0677ac */ /* 0x000ee80008000a00 */
[----:B------:R-:W1:Y:S08]  /*0070*/  S2UR UR4, SR_CTAID.X ;  /* 0x00000000000479c3 */ /* 0x000e700000002500 */
[----:B------:R-:W0:Y:S08]  /*0080*/  S2UR UR5, SR_CTAID.Y ;  /* 0x00000000000579c3 */ /* 0x000e300000002600 */
[----:B------:R-:W4:Y:S08]  /*0090*/  LDC.64 R12, c[0x0][0x3c0] ;  /* 0x0000f000ff0c7b82 */ /* 0x000f300000000a00 */
[----:B------:R-:W0:Y:S01]  /*00a0*/  LDC R24, c[0x0][0x364] ;  /* 0x0000d900ff187b82 */ /* 0x000e220000000800 */
[----:B-1----:R-:W-:Y:S01]  /*00b0*/  IMAD R10, R11, UR4, R26 ;  /* 0x000000040b0a7c24 */ /* 0x002fe2000f8e021a */
[----:B------:R-:W1:Y:S01]  /*00c0*/  S2R R20, SR_CgaCtaId ;  /* 0x0000000000147919 */ /* 0x000e620000008800 */
[----:B----4-:R-:W-:-:S02]  /*00d0*/  VIADD R5, R12, 0x6c ;  /* 0x0000006c0c057836 */ /* 0x010fc40000000000 */
[----:B------:R-:W-:Y:S02]  /*00e0*/  VIADD R3, R13, 0x68 ;  /* 0x000000680d037836 */ /* 0x000fe40000000000 */
[----:B------:R-:W-:Y:S02]  /*00f0*/  IMAD.SHL.U32 R9, R5, 0x4, RZ ;  /* 0x0000000405097824 */ /* 0x000fe400078e00ff */
[----:B------:R-:W-:Y:S02]  /*0100*/  VIADD R7, R12, 0x68 ;  /* 0x000000680c077836 */ /* 0x000fe40000000000 */
[----:B0-----:R-:W-:Y:S01]  /*0110*/  IMAD R18, R24, UR5, R15 ;  /* 0x0000000518127c24 */ /* 0x001fe2000f8e020f */
[----:B------:R-:W0:Y:S03]  /*0120*/  LDCU.64 UR4, c[0x0][0x388] ;  /* 0x00007100ff0477ac */ /* 0x000e260008000a00 */
[C---:B------:R-:W-:Y:S01]  /*0130*/  IMAD R8, R18.reuse, R5, R10 ;  /* 0x0000000512087224 */ /* 0x040fe200078e020a */
[----:B------:R-:W-:-:S04]  /*0140*/  ISETP.GE.AND P0, PT, R18, R3, PT ;  /* 0x000000031200720c */ /* 0x000fc80003f06270 */
[C---:B------:R-:W-:Y:S02]  /*0150*/  IADD3 R0, P1, PT, R9.reuse, R8, RZ ;  /* 0x0000000809007210 */ /* 0x040fe40007f3e0ff */
[----:B------:R-:W-:Y:S02]  /*0160*/  SHF.R.S32.HI R14, RZ, 0x1f, R8 ;  /* 0x0000001fff0e7819 */ /* 0x000fe40000011408 */
[----:B------:R-:W-:Y:S01]  /*0170*/  ISETP.GE.OR P0, PT, R10, R7, P0 ;  /* 0x000000070a00720c */ /* 0x000fe20000706670 */
[----:B------:R-:W-:Y:S01]  /*0180*/  IMAD.SHL.U32 R6, R0, 0x4, RZ ;  /* 0x0000000400067824 */ /* 0x000fe200078e00ff */
[----:B------:R-:W-:-:S04]  /*0190*/  LEA.HI.X.SX32 R3, R9, R14, 0x1, P1 ;  /* 0x0000000e09037211 */ /* 0x000fc800008f0eff */
[----:B------:R-:W-:Y:S02]  /*01a0*/  SHF.L.U64.HI R7, R0, 0x2, R3 ;  /* 0x0000000200077819 */ /* 0x000fe40000010203 */
[C---:B--2---:R-:W-:Y:S02]  /*01b0*/  IADD3 R16, P1, PT, R6.reuse, UR8, RZ ;  /* 0x0000000806107c10 */ /* 0x044fe4000ff3e0ff */
[----:B0-----:R-:W-:Y:S02]  /*01c0*/  IADD3 R6, P2, PT, R6, UR4, RZ ;  /* 0x0000000406067c10 */ /* 0x001fe4000ff5e0ff */
[----:B------:R-:W-:Y:S01]  /*01d0*/  IADD3.X R17, PT, PT, R7, UR9, RZ, P1, !PT ;  /* 0x0000000907117c10 */ /* 0x000fe20008ffe4ff */
[----:B------:R-:W-:Y:S01]  /*01e0*/  VIADD R13, R13, 0x64 ;  /* 0x000000640d0d7836 */ /* 0x000fe20000000000 */
[----:B------:R-:W-:Y:S02]  /*01f0*/  IADD3.X R7, PT, PT, R7, UR5, RZ, P2, !PT ;  /* 0x0000000507077c10 */ /* 0x000fe400097fe4ff */
[----:B------:R-:W-:Y:S01]  /*0200*/  MOV R19, 0x400 ;  /* 0x0000040000137802 */ /* 0x000fe20000000f00 */
[----:B---3--:R0:W5:Y:S01]  /*0210*/  @!P0 LDG.E R4, desc[UR6][R16.64+0x10] ;  /* 0x0000100610048981 */ /* 0x008162000c1e1900 */
[----:B------:R-:W-:-:S03]  /*0220*/  ISETP.GT.U32.AND P2, PT, R15, 0x3, PT ;  /* 0x000000030f00780c */ /* 0x000fc60003f44070 */
[----:B------:R0:W5:Y:S01]  /*0230*/  @!P0 LDG.E R2, desc[UR6][R6.64+0x10] ;  /* 0x0000100606028981 */ /* 0x000162000c1e1900 */
[----:B------:R-:W-:Y:S01]  /*0240*/  BAR.SYNC.DEFER_BLOCKING 0x0 ;  /* 0x0000000000007b1d */ /* 0x000fe20000010000 */
[----:B------:R-:W-:Y:S01]  /*0250*/  ISETP.GE.AND P0, PT, R18, R13, PT ;  /* 0x0000000d1200720c */ /* 0x000fe20003f06270 */
[----:B------:R-:W-:Y:S01]  /*0260*/  VIADD R18, R19, 0x1900 ;  /* 0x0000190013127836 */ /* 0x000fe20000000000 */
[----:B-1----:R-:W-:Y:S01]  /*0270*/  LEA R19, R20, R19, 0x18 ;  /* 0x0000001314137211 */ /* 0x002fe200078ec0ff */
[----:B------:R-:W-:-:S03]  /*0280*/  VIADD R13, R12, 0x64 ;  /* 0x000000640c0d7836 */ /* 0x000fc60000000000 */
[----:B------:R-:W-:Y:S01]  /*0290*/  LEA R18, R20, R18, 0x18 ;  /* 0x0000001214127211 */ /* 0x000fe200078ec0ff */
[C-C-:B------:R-:W-:Y:S01]  /*02a0*/  IMAD R25, R15.reuse, 0xa0, R19.reuse ;  /* 0x000000a00f197824 */ /* 0x140fe200078e0213 */
[----:B------:R-:W-:Y:S01]  /*02b0*/  ISETP.LT.AND P0, PT, R10, R13, !P0 ;  /* 0x0000000d0a00720c */ /* 0x000fe20004701270 */
[C---:B------:R-:W-:Y:S01]  /*02c0*/  IMAD R10, R26.reuse, 0x4, R19 ;  /* 0x000000041a0a7824 */ /* 0x040fe200078e0213 */
[----:B------:R-:W-:Y:S01]  /*02d0*/  BSSY.RECONVERGENT B0, `(.L_x_136) ;  /* 0x0000022000007945 */ /* 0x000fe20003800200 */
[C---:B------:R-:W-:Y:S01]  /*02e0*/  IMAD R27, R15.reuse, 0xa0, R18 ;  /* 0x000000a00f1b7824 */ /* 0x040fe200078e0212 */
[C---:B------:R-:W-:Y:S01]  /*02f0*/  ISETP.GT.U32.AND P1, PT, R26.reuse, 0x3, PT ;  /* 0x000000031a00780c */ /* 0x040fe20003f24070 */
[----:B------:R-:W-:Y:S02]  /*0300*/  IMAD R10, R15, 0xa0, R10 ;  /* 0x000000a00f0a7824 */ /* 0x000fe400078e020a */
[C---:B------:R-:W-:Y:S02]  /*0310*/  IMAD R22, R26.reuse, 0x4, R25 ;  /* 0x000000041a167824 */ /* 0x040fe400078e0219 */
[----:B------:R-:W-:Y:S01]  /*0320*/  IMAD R23, R26, 0x4, R27 ;  /* 0x000000041a177824 */ /* 0x000fe200078e021b */
[----:B0-----:R-:W-:Y:S07]  /*0330*/  @P2 BRA `(.L_x_137) ;  /* 0x00000000006c2947 */ /* 0x001fee0003800000 */
[C---:B------:R-:W-:Y:S01]  /*0340*/  IMAD.SHL.U32 R20, R8.reuse, 0x4, RZ ;  /* 0x0000000408147824 */ /* 0x040fe200078e00ff */
[----:B------:R-:W-:Y:S01]  /*0350*/  SHF.L.U64.HI R15, R8, 0x2, R14 ;  /* 0x00000002080f7819 */ /* 0x000fe2000001020e */
[----:B------:R-:W-:-:S03]  /*0360*/  IMAD R12, R5, R24, RZ ;  /* 0x00000018050c7224 */ /* 0x000fc600078e02ff */
[----:B------:R-:W-:-:S04]  /*0370*/  IADD3 R18, P2, PT, R20, UR4, RZ ;  /* 0x0000000414127c10 */ /* 0x000fc8000ff5e0ff */
[----:B------:R-:W-:Y:S02]  /*0380*/  IADD3.X R19, PT, PT, R15, UR5, RZ, P2, !PT ;  /* 0x000000050f137c10 */ /* 0x000fe400097fe4ff */
[----:B------:R-:W-:-:S04]  /*0390*/  IADD3 R14, P2, PT, R12, R0, RZ ;  /* 0x000000000c0e7210 */ /* 0x000fc80007f5e0ff */
[----:B------:R-:W-:Y:S01]  /*03a0*/  LEA.HI.X.SX32 R13, R12, R3, 0x1, P2 ;  /* 0x000000030c0d7211 */ /* 0x000fe200010f0eff */
[----:B------:R-:W-:Y:S01]  /*03b0*/  IMAD.SHL.U32 R12, R14, 0x4, RZ ;  /* 0x000000040e0c7824 */ /* 0x000fe200078e00ff */
[----:B------:R-:W-:Y:S01]  /*03c0*/  IADD3 R20, P3, PT, R20, UR8, RZ ;  /* 0x0000000814147c10 */ /* 0x000fe2000ff7e0ff */
[----:B------:R-:W2:Y:S01]  /*03d0*/  LDG.E R19, desc[UR6][R18.64+0x10] ;  /* 0x0000100612137981 */ /* 0x000ea2000c1e1900 */
[----:B------:R-:W-:Y:S02]  /*03e0*/  SHF.L.U64.HI R13, R14, 0x2, R13 ;  /* 0x000000020e0d7819 */ /* 0x000fe4000001020d */
[C---:B------:R-:W-:Y:S02]  /*03f0*/  IADD3 R14, P2, PT, R12.reuse, UR4, RZ ;  /* 0x000000040c0e7c10 */ /* 0x040fe4000ff5e0ff */
[----:B------:R-:W-:Y:S02]  /*0400*/  IADD3.X R21, PT, PT, R15, UR9, RZ, P3, !PT ;  /* 0x000000090f157c10 */ /* 0x000fe40009ffe4ff */
[----:B------:R-:W-:-:S02]  /*0410*/  IADD3 R12, P3, PT, R12, UR8, RZ ;  /* 0x000000080c0c7c10 */ /* 0x000fc4000ff7e0ff */
[C---:B------:R-:W-:Y:S01]  /*0420*/  IADD3.X R15, PT, PT, R13.reuse, UR5, RZ, P2, !PT ;  /* 0x000000050d0f7c10 */ /* 0x040fe200097fe4ff */
[----:B------:R-:W3:Y:S01]  /*0430*/  LDG.E R20, desc[UR6][R20.64+0x10] ;  /* 0x0000100614147981 */ /* 0x000ee2000c1e1900 */
[----:B------:R-:W-:-:S03]  /*0440*/  IADD3.X R13, PT, PT, R13, UR9, RZ, P3, !PT ;  /* 0x000000090d0d7c10 */ /* 0x000fc60009ffe4ff */
[----:B------:R-:W4:Y:S04]  /*0450*/  LDG.E R14, desc[UR6][R14.64+0x10] ;  /* 0x000010060e0e7981 */ /* 0x000f28000c1e1900 */
[----:B------:R-:W3:Y:S01]  /*0460*/  LDG.E R12, desc[UR6][R12.64+0x10] ;  /* 0x000010060c0c7981 */ /* 0x000ee2000c1e1900 */
[C---:B------:R-:W-:Y:S02]  /*0470*/  IMAD R25, R24.reuse, 0xa0, R25 ;  /* 0x000000a018197824 */ /* 0x040fe400078e0219 */
[----:B------:R-:W-:Y:S02]  /*0480*/  IMAD R27, R24, 0xa0, R27 ;  /* 0x000000a0181b7824 */ /* 0x000fe400078e021b */
[C---:B------:R-:W-:Y:S02]  /*0490*/  IMAD R25, R26.reuse, 0x4, R25 ;  /* 0x000000041a197824 */ /* 0x040fe400078e0219 */
[----:B------:R-:W-:Y:S01]  /*04a0*/  IMAD R27, R26, 0x4, R27 ;  /* 0x000000041a1b7824 */ /* 0x000fe200078e021b */
[----:B--2---:R0:W-:Y:S04]  /*04b0*/  STS [R22+0x10], R19 ;  /* 0x0000101316007388 */ /* 0x0041e80000000800 */
[----:B----4-:R0:W-:Y:S04]  /*04c0*/  STS [R25+0x290], R14 ;  /* 0x0002900e19007388 */ /* 0x0101e80000000800 */
[----:B---3--:R0:W-:Y:S04]  /*04d0*/  STS [R23+0x10], R20 ;  /* 0x0000101417007388 */ /* 0x0081e80000000800 */
[----:B------:R0:W-:Y:S02]  /*04e0*/  STS [R27+0x290], R12 ;  /* 0x0002900c1b007388 */ /* 0x0001e40000000800 */
.L_x_137:
[----:B------:R-:W-:Y:S05]  /*04f0*/  BSYNC.RECONVERGENT B0 ;  /* 0x0000000000007941 */ /* 0x000fea0003800200 */
.L_x_136:
[----:B------:R-:W-:Y:S04]  /*0500*/  BSSY.RECONVERGENT B0, `(.L_x_138) ;  /* 0x000001a000007945 */ /* 0x000fe80003800200 */
[----:B------:R-:W-:Y:S05]  /*0510*/  @P1 BRA `(.L_x_139) ;  /* 0x0000000000601947 */ /* 0x000fea0003800000 */
[----:B0-----:R-:W0:Y:S01]  /*0520*/  LDC.64 R20, c[0x0][0x388] ;  /* 0x0000e200ff147b82 */ /* 0x001e220000000a00 */
[----:B------:R-:W-:Y:S01]  /*0530*/  IADD3 R19, P1, PT, R11, R0, RZ ;  /* 0x000000000b137210 */ /* 0x000fe20007f3e0ff */
[----:B------:R-:W-:-:S04]  /*0540*/  IMAD.SHL.U32 R25, R5, 0x4, RZ ;  /* 0x0000000405197824 */ /* 0x000fc800078e00ff */
[----:B------:R-:W-:Y:S02]  /*0550*/  IMAD.X R14, RZ, RZ, R3, P1 ;  /* 0x000000ffff0e7224 */ /* 0x000fe400008e0603 */
[----:B------:R-:W1:Y:S01]  /*0560*/  LDC.64 R12, c[0x0][0x398] ;  /* 0x0000e600ff0c7b82 */ /* 0x000e620000000a00 */
[----:B------:R-:W-:Y:S02]  /*0570*/  IMAD.SHL.U32 R18, R19, 0x4, RZ ;  /* 0x0000000413127824 */ /* 0x000fe400078e00ff */
[----:B------:R-:W-:Y:S01]  /*0580*/  IMAD.IADD R25, R25, 0x1, R8 ;  /* 0x0000000119197824 */ /* 0x000fe200078e0208 */
[----:B------:R-:W-:Y:S02]  /*0590*/  SHF.L.U64.HI R19, R19, 0x2, R14 ;  /* 0x0000000213137819 */ /* 0x000fe4000001020e */
[C---:B------:R-:W-:Y:S02]  /*05a0*/  IADD3 R14, P1, PT, R18.reuse, UR4, RZ ;  /* 0x00000004120e7c10 */ /* 0x040fe4000ff3e0ff */
[----:B------:R-:W-:-:S02]  /*05b0*/  IADD3 R18, P2, PT, R18, UR8, RZ ;  /* 0x0000000812127c10 */ /* 0x000fc4000ff5e0ff */
[C---:B------:R-:W-:Y:S02]  /*05c0*/  IADD3.X R15, PT, PT, R19.reuse, UR5, RZ, P1, !PT ;  /* 0x00000005130f7c10 */ /* 0x040fe40008ffe4ff */
[----:B------:R-:W-:-:S03]  /*05d0*/  IADD3.X R19, PT, PT, R19, UR9, RZ, P2, !PT ;  /* 0x0000000913137c10 */ /* 0x000fc600097fe4ff */
[----:B------:R-:W2:Y:S01]  /*05e0*/  LDG.E R14, desc[UR6][R14.64+0x10] ;  /* 0x000010060e0e7981 */ /* 0x000ea2000c1e1900 */
[----:B0-----:R-:W-:-:S03]  /*05f0*/  IMAD.WIDE R20, R25, 0x4, R20 ;  /* 0x0000000419147825 */ /* 0x001fc600078e0214 */
[----:B------:R-:W3:Y:S04]  /*0600*/  LDG.E R18, desc[UR6][R18.64+0x10] ;  /* 0x0000100612127981 */ /* 0x000ee8000c1e1900 */
[----:B------:R-:W4:Y:S01]  /*0610*/  LDG.E R21, desc[UR6][R20.64] ;  /* 0x0000000614157981 */ /* 0x000f22000c1e1900 */
[----:B-1----:R-:W-:-:S06]  /*0620*/  IMAD.WIDE R12, R25, 0x4, R12 ;  /* 0x00000004190c7825 */ /* 0x002fcc00078e020c */
[----:B------:R-:W3:Y:S01]  /*0630*/  LDG.E R12, desc[UR6][R12.64] ;  /* 0x000000060c0c7981 */ /* 0x000ee2000c1e1900 */
[C---:B------:R-:W-:Y:S02]  /*0640*/  IMAD R25, R11.reuse, 0x4, R22 ;  /* 0x000000040b197824 */ /* 0x040fe400078e0216 */
[----:B------:R-:W-:Y:S01]  /*0650*/  IMAD R11, R11, 0x4, R23 ;  /* 0x000000040b0b7824 */ /* 0x000fe200078e0217 */
[----:B----4-:R1:W-:Y:S04]  /*0660*/  STS [R22+0x280], R21 ;  /* 0x0002801516007388 */ /* 0x0103e80000000800 */
[----:B--2---:R1:W-:Y:S04]  /*0670*/  STS [R25+0x290], R14 ;  /* 0x0002900e19007388 */ /* 0x0043e80000000800 */
[----:B---3--:R1:W-:Y:S04]  /*0680*/  STS [R23+0x280], R12 ;  /* 0x0002800c17007388 */ /* 0x0083e80000000800 */
[----:B------:R1:W-:Y:S02]  /*0690*/  STS [R11+0x290], R18 ;  /* 0x000290120b007388 */ /* 0x0003e40000000800 */
.L_x_139:
[----:B------:R-:W-:Y:S05]  /*06a0*/  BSYNC.RECONVERGENT B0 ;  /* 0x0000000000007941 */ /* 0x000fea0003800200 */
.L_x_138:
[----:B-----5:R-:W-:Y:S01]  /*06b0*/  STS [R22+0x290], R2 ;  /* 0x0002900216007388 */ /* 0x020fe20000000800 */
[----:B------:R-:W2:Y:S03]  /*06c0*/  LDCU.128 UR12, c[0x3][URZ] ;  /* 0x00c00000ff0c77ac */ /* 0x000ea60008000c00 */
[----:B------:R-:W-:Y:S01]  /*06d0*/  STS [R23+0x290], R4 ;  /* 0x0002900417007388 */ /* 0x000fe20000000800 */
[----:B------:R-:W3:Y:S01]  /*06e0*/  LDCU UR10, c[0x3][0x10] ;  /* 0x00c00200ff0a77ac */ /* 0x000ee20008000800 */
[----:B------:R-:W-:Y:S06]  /*06f0*/  BAR.SYNC.DEFER_BLOCKING 0x0 ;  /* 0x0000000000007b1d */ /* 0x000fec0000010000 */
[----:B01----:R-:W-:Y:S04]  /*0700*/  LDS R25, [R10+0x1f0] ;  /* 0x0001f0000a197984 */ /* 0x003fe80000000800 */
[----:B------:R-:W0:Y:S04]  /*0710*/  LDS R26, [R10+0x330] ;  /* 0x000330000a1a7984 */ /* 0x000e280000000800 */
[----:B------:R-:W-:Y:S04]  /*0720*/  LDS R12, [R23+0x28c] ;  /* 0x00028c00170c7984 */ /* 0x000fe80000000800 */
[----:B------:R-:W1:Y:S04]  /*0730*/  LDS R11, [R23+0x294] ;  /* 0x00029400170b7984 */ /* 0x000e680000000800 */
[----:B------:R-:W-:Y:S04]  /*0740*/  LDS R21, [R10+0x150] ;  /* 0x000150000a157984 */ /* 0x000fe80000000800 */
[----:B------:R-:W4:Y:S04]  /*0750*/  LDS R20, [R10+0x3d0] ;  /* 0x0003d0000a147984 */ /* 0x000f280000000800 */
[----:B------:R-:W-:Y:S04]  /*0760*/  LDS R24, [R23+0x288] ;  /* 0x0002880017187984 */ /* 0x000fe80000000800 */
[----:B------:R-:W3:Y:S04]  /*0770*/  LDS R15, [R23+0x298] ;  /* 0x00029800170f7984 */ /* 0x000ee80000000800 */
[----:B------:R-:W-:Y:S04]  /*0780*/  LDS R19, [R10+0xb0] ;  /* 0x0000b0000a137984 */ /* 0x000fe80000000800 */
[----:B------:R-:W3:Y:S04]  /*0790*/  LDS R14, [R10+0x470] ;  /* 0x000470000a0e7984 */ /* 0x000ee80000000800 */
[----:B------:R-:W-:Y:S04]  /*07a0*/  LDS R18, [R23+0x284] ;  /* 0x0002840017127984 */ /* 0x000fe80000000800 */
[----:B------:R-:W3:Y:S01]  /*07b0*/  LDS R13, [R23+0x29c] ;  /* 0x00029c00170d7984 */ /* 0x000ee20000000800 */
[----:B0-----:R-:W-:-:S03]  /*07c0*/  FADD R28, R25, R26 ;  /* 0x0000001a191c7221 */ /* 0x001fc60000000000 */
[----:B------:R-:W-:Y:S04]  /*07d0*/  LDS R22, [R10+0x10] ;  /* 0x000010000a167984 */ /* 0x000fe80000000800 */
[----:B------:R-:W0:Y:S01]  /*07e0*/  LDS R25, [R10+0x510] ;  /* 0x000510000a197984 */ /* 0x000e220000000800 */
[----:B-1----:R-:W-:Y:S01]  /*07f0*/  FADD R12, R12, R11 ;  /* 0x0000000b0c0c7221 */ /* 0x002fe20000000000 */
[----:B--2---:R-:W-:Y:S02]  /*0800*/  FMUL R11, R28, UR13 ;  /* 0x0000000d1c0b7c20 */ /* 0x004fe40008400000 */
[----:B------:R-:W-:Y:S01]  /*0810*/  LDS R26, [R23+0x280] ;  /* 0x00028000171a7984 */ /* 0x000fe20000000800 */
[----:B------:R-:W-:Y:S01]  /*0820*/  FMUL R29, R12, UR13 ;  /* 0x0000000d0c1d7c20 */ /* 0x000fe20008400000 */
[----:B------:R-:W-:-:S02]  /*0830*/  FFMA R11, R2, UR12, R11 ;  /* 0x0000000c020b7c23 */ /* 0x000fc4000800000b */
[----:B------:R-:W1:Y:S01]  /*0840*/  LDS R27, [R23+0x2a0] ;  /* 0x0002a000171b7984 */ /* 0x000e620000000800 */
[----:B------:R-:W-:Y:S01]  /*0850*/  FFMA R29, R4, UR12, R29 ;  /* 0x0000000c041d7c23 */ /* 0x000fe2000800001d */
[----:B------:R-:W2:Y:S01]  /*0860*/  LDCU.64 UR12, c[0x0][0x3b8] ;  /* 0x00007700ff0c77ac */ /* 0x000ea20008000a00 */
[----:B----4-:R-:W-:-:S04]  /*0870*/  FADD R20, R21, R20 ;  /* 0x0000001415147221 */ /* 0x010fc80000000000 */
[----:B------:R-:W-:Y:S01]  /*0880*/  FFMA R11, R20, UR14, R11 ;  /* 0x0000000e140b7c23 */ /* 0x000fe2000800000b */
[----:B---3--:R-:W-:-:S04]  /*0890*/  FADD R24, R24, R15 ;  /* 0x0000000f18187221 */ /* 0x008fc80000000000 */
[----:B------:R-:W-:Y:S01]  /*08a0*/  FFMA R24, R24, UR14, R29 ;  /* 0x0000000e18187c23 */ /* 0x000fe2000800001d */
[----:B------:R-:W-:-:S04]  /*08b0*/  FADD R14, R19, R14 ;  /* 0x0000000e130e7221 */ /* 0x000fc80000000000 */
[----:B------:R-:W-:Y:S01]  /*08c0*/  FFMA R11, R14, UR15, R11 ;  /* 0x0000000f0e0b7c23 */ /* 0x000fe2000800000b */
[----:B------:R-:W-:-:S04]  /*08d0*/  FADD R13, R18, R13 ;  /* 0x0000000d120d7221 */ /* 0x000fc80000000000 */
[----:B------:R-:W-:Y:S01]  /*08e0*/  FFMA R13, R13, UR15, R24 ;  /* 0x0000000f0d0d7c23 */ /* 0x000fe20008000018 */
[----:B0-----:R-:W-:-:S04]  /*08f0*/  FADD R22, R22, R25 ;  /* 0x0000001916167221 */ /* 0x001fc80000000000 */
[----:B------:R-:W-:Y:S01]  /*0900*/  FFMA R2, R22, UR10, R11 ;  /* 0x0000000a16027c23 */ /* 0x000fe2000800000b */
[----:B-1----:R-:W-:-:S03]  /*0910*/  FADD R26, R26, R27 ;  /* 0x0000001b1a1a7221 */ /* 0x002fc60000000000 */
[----:B--2---:R-:W-:Y:S01]  /*0920*/  FMUL R2, R2, UR13 ;  /* 0x0000000d02027c20 */ /* 0x004fe20008400000 */
[----:B------:R-:W-:-:S04]  /*0930*/  FFMA R4, R26, UR10, R13 ;  /* 0x0000000a1a047c23 */ /* 0x000fc8000800000d */
[----:B------:R-:W-:Y:S01]  /*0940*/  FMUL R4, R4, UR12 ;  /* 0x0000000c04047c20 */ /* 0x000fe20008400000 */
[----:B------:R-:W-:Y:S06]  /*0950*/  @!P0 EXIT ;  /* 0x000000000000894d */ /* 0x000fec0003800000 */
[----:B------:R-:W0:Y:S01]  /*0960*/  LDCU.U8 UR4, c[0x0][0x3c8] ;  /* 0x00007900ff0477ac */ /* 0x000e220008000000 */
[----:B------:R-:W-:Y:S01]  /*0970*/  IADD3 R8, PT, PT, R9, 0x4, R8 ;  /* 0x0000000409087810 */ /* 0x000fe20007ffe008 */
[----:B0-----:R-:W-:-:S04]  /*0980*/  UPRMT UR4, UR4, 0x8880, URZ ;  /* 0x0000888004047896 */ /* 0x001fc800080000ff */
[----:B------:R-:W-:-:S09]  /*0990*/  UISETP.NE.AND UP0, UPT, UR4, URZ, UPT ;  /* 0x000000ff0400728c */ /* 0x000fd2000bf05270 */
[----:B------:R-:W-:Y:S05]  /*09a0*/  BRA.U UP0, `(.L_x_140) ;  /* 0x0000000100387547 */ /* 0x000fea000b800000 */
[----:B------:R-:W0:Y:S01]  /*09b0*/  LDCU.128 UR8, c[0x0][0x3a0] ;  /* 0x00007400ff0877ac */ /* 0x000e220008000c00 */
[C---:B------:R-:W-:Y:S01]  /*09c0*/  IMAD.SHL.U32 R10, R0.reuse, 0x4, RZ ;  /* 0x00000004000a7824 */ /* 0x040fe200078e00ff */
[----:B------:R-:W-:Y:S01]  /*09d0*/  SHF.L.U64.HI R5, R0, 0x2, R3 ;  /* 0x0000000200057819 */ /* 0x000fe20000010203 */
[----:B------:R-:W1:Y:S03]  /*09e0*/  LDCU.64 UR4, c[0x0][0x3b0] ;  /* 0x00007600ff0477ac */ /* 0x000e660008000a00 */
[C---:B0-----:R-:W-:Y:S02]  /*09f0*/  IADD3 R8, P0, PT, R10.reuse, UR8, RZ ;  /* 0x000000080a087c10 */ /* 0x041fe4000ff1e0ff */
[C---:B------:R-:W-:Y:S02]  /*0a00*/  IADD3 R12, P1, PT, R10.reuse, UR10, RZ ;  /* 0x0000000a0a0c7c10 */ /* 0x040fe4000ff3e0ff */
[----:B-1----:R-:W-:-:S02]  /*0a10*/  IADD3 R10, P2, PT, R10, UR4, RZ ;  /* 0x000000040a0a7c10 */ /* 0x002fc4000ff5e0ff */
[C---:B------:R-:W-:Y:S02]  /*0a20*/  IADD3.X R13, PT, PT, R5.reuse, UR11, RZ, P1, !PT ;  /* 0x0000000b050d7c10 */ /* 0x040fe40008ffe4ff */
[C---:B------:R-:W-:Y:S02]  /*0a30*/  IADD3.X R11, PT, PT, R5.reuse, UR5, RZ, P2, !PT ;  /* 0x00000005050b7c10 */ /* 0x040fe400097fe4ff */
[----:B------:R-:W-:Y:S02]  /*0a40*/  IADD3.X R9, PT, PT, R5, UR9, RZ, P0, !PT ;  /* 0x0000000905097c10 */ /* 0x000fe400087fe4ff */
[----:B------:R0:W5:Y:S04]  /*0a50*/  LDG.E R13, desc[UR6][R12.64+0x10] ;  /* 0x000010060c0d7981 */ /* 0x000168000c1e1900 */
[----:B------:R0:W5:Y:S04]  /*0a60*/  LDG.E R5, desc[UR6][R8.64+0x10] ;  /* 0x0000100608057981 */ /* 0x000168000c1e1900 */
[----:B------:R0:W5:Y:S01]  /*0a70*/  LDG.E R11, desc[UR6][R10.64+0x10] ;  /* 0x000010060a0b7981 */ /* 0x000162000c1e1900 */
[----:B------:R-:W-:Y:S05]  /*0a80*/  BRA `(.L_x_141) ;  /* 0x0000000c00207947 */ /* 0x000fea0003800000 */
.L_x_140:
[----:B------:R-:W0:Y:S02]  /*0a90*/  LDC.64 R10, c[0x0][0x3d0] ;  /* 0x0000f400ff0a7b82 */ /* 0x000e240000000a00 */
[----:B0-----:R0:W2:Y:S01]  /*0aa0*/  LDG.E R10, desc[UR6][R10.64] ;  /* 0x000000060a0a7981 */ /* 0x0010a2000c1e1900 */
[----:B------:R-:W-:Y:S01]  /*0ab0*/  IABS R9, R5 ;  /* 0x0000000500097213 */ /* 0x000fe20000000000 */
[----:B------:R-:W-:Y:S03]  /*0ac0*/  BSSY.RECONVERGENT B0, `(.L_x_142) ;  /* 0x000003a000007945 */ /* 0x000fe60003800200 */
[----:B------:R-:W1:Y:S08]  /*0ad0*/  I2F.RP R14, R9 ;  /* 0x00000009000e7306 */ /* 0x000e700000209400 */
[----:B-1----:R-:W1:Y:S02]  /*0ae0*/  MUFU.RCP R14, R14 ;  /* 0x0000000e000e7308 */ /* 0x002e640000001000 */
[----:B-1----:R-:W-:Y:S01]  /*0af0*/  VIADD R12, R14, 0xffffffe ;  /* 0x0ffffffe0e0c7836 */ /* 0x002fe20000000000 */
[----:B------:R-:W-:-:S05]  /*0b00*/  IABS R14, R8 ;  /* 0x00000008000e7213 */ /* 0x000fca0000000000 */
[----:B------:R1:W3:Y:S02]  /*0b10*/  F2I.FTZ.U32.TRUNC.NTZ R13, R12 ;  /* 0x0000000c000d7305 */ /* 0x0002e4000021f000 */
[----:B-1----:R-:W-:Y:S02]  /*0b20*/  IMAD.MOV.U32 R12, RZ, RZ, RZ ;  /* 0x000000ffff0c7224 */ /* 0x002fe400078e00ff */
[----:B---3--:R-:W-:-:S04]  /*0b30*/  IMAD.MOV R18, RZ, RZ, -R13 ;  /* 0x000000ffff127224 */ /* 0x008fc800078e0a0d */
[----:B------:R-:W-:Y:S01]  /*0b40*/  IMAD R15, R18, R9, RZ ;  /* 0x00000009120f7224 */ /* 0x000fe200078e02ff */
[----:B------:R-:W-:-:S03]  /*0b50*/  IABS R18, R5 ;  /* 0x0000000500127213 */ /* 0x000fc60000000000 */
[----:B------:R-:W-:-:S04]  /*0b60*/  IMAD.HI.U32 R13, R13, R15, R12 ;  /* 0x0000000f0d0d7227 */ /* 0x000fc800078e000c */
[----:B------:R-:W-:Y:S02]  /*0b70*/  IMAD.MOV R18, RZ, RZ, -R18 ;  /* 0x000000ffff127224 */ /* 0x000fe400078e0a12 */
[----:B0-----:R-:W-:-:S04]  /*0b80*/  IMAD.HI.U32 R11, R13, R14, RZ ;  /* 0x0000000e0d0b7227 */ /* 0x001fc800078e00ff */
[----:B------:R-:W-:-:S05]  /*0b90*/  IMAD R12, R11, R18, R14 ;  /* 0x000000120b0c7224 */ /* 0x000fca00078e020e */
[----:B------:R-:W-:-:S13]  /*0ba0*/  ISETP.GT.U32.AND P0, PT, R9, R12, PT ;  /* 0x0000000c0900720c */ /* 0x000fda0003f04070 */
[----:B------:R-:W-:Y:S02]  /*0bb0*/  @!P0 IMAD.IADD R12, R12, 0x1, -R9 ;  /* 0x000000010c0c8824 */ /* 0x000fe400078e0a09 */
[----:B------:R-:W-:-:S03]  /*0bc0*/  @!P0 VIADD R11, R11, 0x1 ;  /* 0x000000010b0b8836 */ /* 0x000fc60000000000 */
[----:B------:R-:W-:-:S13]  /*0bd0*/  ISETP.GE.U32.AND P3, PT, R12, R9, PT ;  /* 0x000000090c00720c */ /* 0x000fda0003f66070 */
[----:B------:R-:W-:Y:S01]  /*0be0*/  @P3 VIADD R11, R11, 0x1 ;  /* 0x000000010b0b3836 */ /* 0x000fe20000000000 */
[----:B--2---:R-:W-:Y:S02]  /*0bf0*/  IABS R20, R10 ;  /* 0x0000000a00147213 */ /* 0x004fe40000000000 */
[----:B------:R-:W-:-:S03]  /*0c00*/  LOP3.LUT R12, R10, R5, RZ, 0x3c, !PT ;  /* 0x000000050a0c7212 */ /* 0x000fc600078e3cff */
[----:B------:R-:W-:Y:S01]  /*0c10*/  IMAD.HI.U32 R13, R13, R20, RZ ;  /* 0x000000140d0d7227 */ /* 0x000fe200078e00ff */
[----:B------:R-:W-:Y:S02]  /*0c20*/  ISETP.GE.AND P0, PT, R12, RZ, PT ;  /* 0x000000ff0c00720c */ /* 0x000fe40003f06270 */
[----:B------:R-:W-:Y:S01]  /*0c30*/  LOP3.LUT R12, RZ, R5, RZ, 0x33, !PT ;  /* 0x00000005ff0c7212 */ /* 0x000fe200078e33ff */
[----:B------:R-:W-:-:S05]  /*0c40*/  IMAD R14, R13, R18, R20 ;  /* 0x000000120d0e7224 */ /* 0x000fca00078e0214 */
[----:B------:R-:W-:-:S13]  /*0c50*/  ISETP.GT.U32.AND P2, PT, R9, R14, PT ;  /* 0x0000000e0900720c */ /* 0x000fda0003f44070 */
[----:B------:R-:W-:Y:S02]  /*0c60*/  @!P2 IMAD.IADD R14, R14, 0x1, -R9 ;  /* 0x000000010e0ea824 */ /* 0x000fe400078e0a09 */
[----:B------:R-:W-:Y:S01]  /*0c70*/  @!P2 VIADD R13, R13, 0x1 ;  /* 0x000000010d0da836 */ /* 0x000fe20000000000 */
[----:B------:R-:W-:Y:S02]  /*0c80*/  ISETP.NE.AND P2, PT, R5, RZ, PT ;  /* 0x000000ff0500720c */ /* 0x000fe40003f45270 */
[----:B------:R-:W-:Y:S02]  /*0c90*/  ISETP.GE.U32.AND P4, PT, R14, R9, PT ;  /* 0x000000090e00720c */ /* 0x000fe40003f86070 */
[----:B------:R-:W-:-:S04]  /*0ca0*/  LOP3.LUT R9, R8, R5, RZ, 0x3c, !PT ;  /* 0x0000000508097212 */ /* 0x000fc800078e3cff */
[----:B------:R-:W-:-:S07]  /*0cb0*/  ISETP.GE.AND P1, PT, R9, RZ, PT ;  /* 0x000000ff0900720c */ /* 0x000fce0003f26270 */
[----:B------:R-:W-:-:S04]  /*0cc0*/  @P4 VIADD R13, R13, 0x1 ;  /* 0x000000010d0d4836 */ /* 0x000fc80000000000 */
[----:B------:R-:W-:Y:S02]  /*0cd0*/  @!P0 IMAD.MOV R13, RZ, RZ, -R13 ;  /* 0x000000ffff0d8224 */ /* 0x000fe400078e0a0d */
[----:B------:R-:W-:-:S05]  /*0ce0*/  @!P1 IMAD.MOV R11, RZ, RZ, -R11 ;  /* 0x000000ffff0b9224 */ /* 0x000fca00078e0a0b */
[C---:B------:R-:W-:Y:S02]  /*0cf0*/  SEL R11, R12.reuse, R11, !P2 ;  /* 0x0000000b0c0b7207 */ /* 0x040fe40005000000 */
[----:B------:R-:W-:-:S03]  /*0d00*/  SEL R12, R12, R13, !P2 ;  /* 0x0000000d0c0c7207 */ /* 0x000fc60005000000 */
[----:B------:R-:W-:Y:S02]  /*0d10*/  IMAD.MOV R9, RZ, RZ, -R11 ;  /* 0x000000ffff097224 */ /* 0x000fe400078e0a0b */
[C---:B------:R-:W-:Y:S02]  /*0d20*/  IMAD R10, R5.reuse, R12, -R10 ;  /* 0x0000000c050a7224 */ /* 0x040fe400078e0a0a */
[----:B------:R-:W-:Y:S02]  /*0d30*/  IMAD R5, R5, R9, R8 ;  /* 0x0000000905057224 */ /* 0x000fe400078e0208 */
[----:B------:R-:W-:Y:S02]  /*0d40*/  IMAD.IADD R12, R11, 0x1, -R12 ;  /* 0x000000010b0c7824 */ /* 0x000fe400078e0a0c */
[----:B------:R-:W-:Y:S02]  /*0d50*/  IMAD.IADD R5, R5, 0x1, R10 ;  /* 0x0000000105057824 */ /* 0x000fe400078e020a */
[----:B------:R-:W-:-:S04]  /*0d60*/  IMAD R12, R12, R12, RZ ;  /* 0x0000000c0c0c7224 */ /* 0x000fc800078e02ff */
[----:B------:R-:W-:-:S05]  /*0d70*/  IMAD R12, R5, R5, R12 ;  /* 0x00000005050c7224 */ /* 0x000fca00078e020c */
[----:B------:R-:W-:-:S04]  /*0d80*/  I2FP.F32.U32 R5, R12 ;  /* 0x0000000c00057245 */ /* 0x000fc80000201000 */
[----:B------:R0:W1:Y:S01]  /*0d90*/  MUFU.RSQ R8, R5 ;  /* 0x0000000500087308 */ /* 0x0000620000001400 */
[----:B------:R-:W-:-:S05]  /*0da0*/  VIADD R9, R5, 0xf3000000 ;  /* 0xf300000005097836 */ /* 0x000fca0000000000 */
[----:B------:R-:W-:-:S13]  /*0db0*/  ISETP.GT.U32.AND P0, PT, R9, 0x727fffff, PT ;  /* 0x727fffff0900780c */ /* 0x000fda0003f04070 */
[----:B01----:R-:W-:Y:S05]  /*0dc0*/  @!P0 BRA `(.L_x_143) ;  /* 0x0000000000148947 */ /* 0x003fea0003800000 */
[----:B------:R-:W-:Y:S01]  /*0dd0*/  BSSY.RECONVERGENT B1, `(.L_x_144) ;  /* 0x0000003000017945 */ /* 0x000fe20003800200 */
[----:B------:R-:W-:-:S07]  /*0de0*/  MOV R13, 0xe00 ;  /* 0x00000e00000d7802 */ /* 0x000fce0000000f00 */
[----:B------:R-:W-:Y:S05]  /*0df0*/  CALL.REL.NOINC `($__internal_9_$__cuda_sm20_sqrt_rn_f32_slowpath) ;  /* 0x0000001000107944 */ /* 0x000fea0003c00000 */
[----:B------:R-:W-:Y:S05]  /*0e00*/  BSYNC.RECONVERGENT B1 ;  /* 0x0000000000017941 */ /* 0x000fea0003800200 */
.L_x_144:
[----:B------:R-:W-:Y:S05]  /*0e10*/  BRA `(.L_x_145) ;  /* 0x0000000000107947 */ /* 0x000fea0003800000 */
.L_x_143:
[----:B------:R-:W-:Y:S01]  /*0e20*/  FMUL.FTZ R26, R5, R8 ;  /* 0x00000008051a7220 */ /* 0x000fe20000410000 */
[----:B------:R-:W-:-:S03]  /*0e30*/  FMUL.FTZ R8, R8, 0.5 ;  /* 0x3f00000008087820 */ /* 0x000fc60000410000 */
[----:B------:R-:W-:-:S04]  /*0e40*/  FFMA R5, -R26, R26, R5 ;  /* 0x0000001a1a057223 */ /* 0x000fc80000000105 */
[----:B------:R-:W-:-:S07]  /*0e50*/  FFMA R26, R5, R8, R26 ;  /* 0x00000008051a7223 */ /* 0x000fce000000001a */
.L_x_145:
[----:B------:R-:W-:Y:S05]  /*0e60*/  BSYNC.RECONVERGENT B0 ;  /* 0x0000000000007941 */ /* 0x000fea0003800200 */
.L_x_142:
[----:B------:R-:W0:Y:S01]  /*0e70*/  LDCU UR4, c[0x0][0x3d8] ;  /* 0x00007b00ff0477ac */ /* 0x000e220008000800 */
[----:B------:R-:W0:Y:S01]  /*0e80*/  F2I.TRUNC.NTZ R26, R26 ;  /* 0x0000001a001a7305 */ /* 0x000e22000020f100 */
[----:B------:R-:W-:Y:S01]  /*0e90*/  BSSY.RECONVERGENT B2, `(.L_x_141) ;  /* 0x0000087000027945 */ /* 0x000fe20003800200 */
[----:B0-----:R-:W-:-:S13]  /*0ea0*/  ISETP.GT.AND P0, PT, R26, UR4, PT ;  /* 0x000000041a007c0c */ /* 0x001fda000bf04270 */
[----:B------:R-:W-:Y:S05]  /*0eb0*/  @P0 BRA `(.L_x_146) ;  /* 0x00000000001c0947 */ /* 0x000fea0003800000 */
[----:B------:R-:W0:Y:S02]  /*0ec0*/  LDCU.64 UR8, c[0x0][0x3a0] ;  /* 0x00007400ff0877ac */ /* 0x000e240008000a00 */
[----:B0-----:R-:W-:-:S04]  /*0ed0*/  LEA R8, P0, R0, UR8, 0x2 ;  /* 0x0000000800087c11 */ /* 0x001fc8000f8010ff */
[----:B------:R-:W-:-:S05]  /*0ee0*/  LEA.HI.X R9, R0, UR9, R3, 0x2, P0 ;  /* 0x0000000900097c11 */ /* 0x000fca00080f1403 */
[----:B------:R-:W2:Y:S02]  /*0ef0*/  LDG.E R5, desc[UR6][R8.64+0x10] ;  /* 0x0000100608057981 */ /* 0x000ea4000c1e1900 */
[--C-:B--2---:R-:W-:Y:S02]  /*0f00*/  IMAD.MOV.U32 R13, RZ, RZ, R5.reuse ;  /* 0x000000ffff0d7224 */ /* 0x104fe400078e0005 */
[----:B------:R-:W-:Y:S01]  /*0f10*/  IMAD.MOV.U32 R11, RZ, RZ, R5 ;  /* 0x000000ffff0b7224 */ /* 0x000fe200078e0005 */
[----:B------:R-:W-:Y:S06]  /*0f20*/  BRA `(.L_x_147) ;  /* 0x0000000400f47947 */ /* 0x000fec0003800000 */
.L_x_146:
[----:B------:R-:W0:Y:S02]  /*0f30*/  LDC R9, c[0x0][0x3dc] ;  /* 0x0000f700ff097b82 */ /* 0x000e240000000800 */
[----:B0-----:R-:W-:-:S13]  /*0f40*/  ISETP.GT.AND P0, PT, R26, R9, PT ;  /* 0x000000091a00720c */ /* 0x001fda0003f04270 */
[----:B------:R-:W-:Y:S05]  /*0f50*/  @P0 BRA `(.L_x_148) ;  /* 0x0000000400b40947 */ /* 0x000fea0003800000 */
[----:B------:R-:W0:Y:S01]  /*0f60*/  LDCU.128 UR8, c[0x0][0x3a0] ;  /* 0x00007400ff0877ac */ /* 0x000e220008000c00 */
[C---:B------:R-:W-:Y:S01]  /*0f70*/  IMAD.SHL.U32 R18, R0.reuse, 0x4, RZ ;  /* 0x0000000400127824 */ /* 0x040fe200078e00ff */
[----:B------:R-:W-:-:S04]  /*0f80*/  SHF.L.U64.HI R19, R0, 0x2, R3 ;  /* 0x0000000200137819 */ /* 0x000fc80000010203 */
[C---:B0-----:R-:W-:Y:S02]  /*0f90*/  IADD3 R22, P0, PT, R18.reuse, UR8, RZ ;  /* 0x0000000812167c10 */ /* 0x041fe4000ff1e0ff */
[----:B------:R-:W-:Y:S02]  /*0fa0*/  IADD3 R20, P1, PT, R18, UR10, RZ ;  /* 0x0000000a12147c10 */ /* 0x000fe4000ff3e0ff */
[C---:B------:R-:W-:Y:S02]  /*0fb0*/  IADD3.X R23, PT, PT, R19.reuse, UR9, RZ, P0, !PT ;  /* 0x0000000913177c10 */ /* 0x040fe400087fe4ff */
[----:B------:R-:W-:-:S03]  /*0fc0*/  IADD3.X R21, PT, PT, R19, UR11, RZ, P1, !PT ;  /* 0x0000000b13157c10 */ /* 0x000fc60008ffe4ff */
[----:B------:R0:W5:Y:S04]  /*0fd0*/  LDG.E R5, desc[UR6][R22.64+0x10] ;  /* 0x0000100616057981 */ /* 0x000168000c1e1900 */
[----:B------:R0:W5:Y:S01]  /*0fe0*/  LDG.E R20, desc[UR6][R20.64+0x10] ;  /* 0x0000100614147981 */ /* 0x000162000c1e1900 */
[----:B------:R-:W-:Y:S01]  /*0ff0*/  VIADD R12, R9, -UR4 ;  /* 0x80000004090c7c36 */ /* 0x000fe20008000000 */
[----:B------:R-:W-:Y:S01]  /*1000*/  UMOV UR8, 0x542fe938 ;  /* 0x542fe93800087882 */ /* 0x000fe20000000000 */
[----:B------:R-:W-:Y:S01]  /*1010*/  IMAD.MOV.U32 R8, RZ, RZ, 0x1 ;  /* 0x00000001ff087424 */ /* 0x000fe200078e00ff */
[----:B------:R-:W-:-:S03]  /*1020*/  UMOV UR9, 0x400921fb ;  /* 0x400921fb00097882 */ /* 0x000fc60000000000 */
[----:B------:R-:W1:Y:S08]  /*1030*/  I2F.F64 R12, R12 ;  /* 0x0000000c000c7312 */ /* 0x000e700000201c00 */
[----:B-1----:R-:W1:Y:S02]  /*1040*/  MUFU.RCP64H R9, R13 ;  /* 0x0000000d00097308 */ /* 0x002e640000001800 */
[----:B-1----:R-:W-:-:S08]  /*1050*/  DFMA R10, -R12, R8, 1 ;  /* 0x3ff000000c0a742b */ /* 0x002fd00000000108 */
[----:B------:R-:W-:-:S08]  /*1060*/  DFMA R10, R10, R10, R10 ;  /* 0x0000000a0a0a722b */ /* 0x000fd0000000000a */
[----:B------:R-:W-:-:S08]  /*1070*/  DFMA R10, R8, R10, R8 ;  /* 0x0000000a080a722b */ /* 0x000fd00000000008 */
[----:B------:R-:W-:-:S08]  /*1080*/  DFMA R14, -R12, R10, 1 ;  /* 0x3ff000000c0e742b */ /* 0x000fd0000000010a */
[----:B------:R-:W-:-:S08]  /*1090*/  DFMA R14, R10, R14, R10 ;  /* 0x0000000e0a0e722b */ /* 0x000fd0000000000a */
[----:B------:R-:W-:-:S08]  /*10a0*/  DMUL R8, R14, UR8 ;  /* 0x000000080e087c28 */ /* 0x000fd00008000000 */
[----:B------:R-:W-:-:S08]  /*10b0*/  DFMA R10, -R12, R8, UR8 ;  /* 0x000000080c0a7e2b */ /* 0x000fd00008000108 */
[----:B------:R-:W-:-:S10]  /*10c0*/  DFMA R8, R14, R10, R8 ;  /* 0x0000000a0e08722b */ /* 0x000fd40000000008 */
[----:B------:R-:W-:-:S05]  /*10d0*/  FFMA R10, RZ, R13, R9 ;  /* 0x0000000dff0a7223 */ /* 0x000fca0000000009 */
[----:B------:R-:W-:-:S13]  /*10e0*/  FSETP.GT.AND P0, PT, |R10|, 1.469367938527859385e-39, PT ;  /* 0x001000000a00780b */ /* 0x000fda0003f04200 */
[----:B0-----:R-:W-:Y:S05]  /*10f0*/  @P0 BRA `(.L_x_149) ;  /* 0x0000000000080947 */ /* 0x001fea0003800000 */
[----:B------:R-:W-:-:S07]  /*1100*/  MOV R28, 0x1120 ;  /* 0x00001120001c7802 */ /* 0x000fce0000000f00 */
[----:B-----5:R-:W-:Y:S05]  /*1110*/  CALL.REL.NOINC `($__internal_8_$__cuda_sm20_div_rn_f64_full) ;  /* 0x0000000800087944 */ /* 0x020fea0003c00000 */
.L_x_149:
[----:B------:R-:W0:Y:S01]  /*1120*/  LDCU UR5, c[0x0][0x3d8] ;  /* 0x00007b00ff0577ac */ /* 0x000e220008000800 */
[----:B------:R-:W-:Y:S01]  /*1130*/  BSSY.RECONVERGENT B1, `(.L_x_150) ;  /* 0x0000021000017945 */ /* 0x000fe20003800200 */
[----:B------:R-:W-:Y:S01]  /*1140*/  UMOV UR8, 0x542fe938 ;  /* 0x542fe93800087882 */ /* 0x000fe20000000000 */
[----:B------:R-:W-:Y:S01]  /*1150*/  UMOV UR9, 0x400921fb ;  /* 0x400921fb00097882 */ /* 0x000fe20000000000 */
[----:B0-----:R-:W-:-:S06]  /*1160*/  VIADD R10, R26, -UR5 ;  /* 0x800000051a0a7c36 */ /* 0x001fcc0008000000 */
[----:B------:R-:W0:Y:S02]  /*1170*/  I2F.F64 R10, R10 ;  /* 0x0000000a000a7312 */ /* 0x000e240000201c00 */
[----:B0-----:R-:W-:-:S08]  /*1180*/  DFMA R8, R10, R8, UR8 ;  /* 0x000000080a087e2b */ /* 0x001fd00008000008 */
[----:B------:R-:W-:-:S14]  /*1190*/  DSETP.NEU.AND P0, PT, |R8|, +INF , PT ;  /* 0x7ff000000800742a */ /* 0x000fdc0003f0d200 */
[----:B------:R-:W-:Y:S01]  /*11a0*/  @!P0 DMUL R24, RZ, R8 ;  /* 0x00000008ff188228 */ /* 0x000fe20000000000 */
[----:B------:R-:W-:Y:S01]  /*11b0*/  @!P0 IMAD.MOV.U32 R21, RZ, RZ, 0x1 ;  /* 0x00000001ff158424 */ /* 0x000fe200078e00ff */
[----:B------:R-:W-:Y:S09]  /*11c0*/  @!P0 BRA `(.L_x_151) ;  /* 0x00000000005c8947 */ /* 0x000ff20003800000 */
[----:B------:R-:W-:Y:S01]  /*11d0*/  UMOV UR8, 0x6dc9c883 ;  /* 0x6dc9c88300087882 */ /* 0x000fe20000000000 */
[----:B------:R-:W-:Y:S01]  /*11e0*/  UMOV UR9, 0x3fe45f30 ;  /* 0x3fe45f3000097882 */ /* 0x000fe20000000000 */
[C---:B------:R-:W-:Y:S01]  /*11f0*/  DSETP.GE.AND P0, PT, |R8|.reuse, 2.14748364800000000000e+09, PT ;  /* 0x41e000000800742a */ /* 0x040fe20003f06200 */
[----:B------:R-:W-:Y:S01]  /*1200*/  BSSY.RECONVERGENT B0, `(.L_x_152) ;  /* 0x0000012000007945 */ /* 0x000fe20003800200 */
[----:B------:R-:W-:Y:S01]  /*1210*/  DMUL R10, R8, UR8 ;  /* 0x00000008080a7c28 */ /* 0x000fe20008000000 */
[----:B------:R-:W-:Y:S01]  /*1220*/  UMOV UR8, 0x54442d18 ;  /* 0x54442d1800087882 */ /* 0x000fe20000000000 */
[----:B------:R-:W-:-:S08]  /*1230*/  UMOV UR9, 0x3ff921fb ;  /* 0x3ff921fb00097882 */ /* 0x000fd00000000000 */
[----:B------:R-:W0:Y:S08]  /*1240*/  F2I.F64 R10, R10 ;  /* 0x0000000a000a7311 */ /* 0x000e300000301100 */
[----:B0-----:R-:W0:Y:S02]  /*1250*/  I2F.F64 R24, R10 ;  /* 0x0000000a00187312 */ /* 0x001e240000201c00 */
[----:B0-----:R-:W-:Y:S01]  /*1260*/  DFMA R12, R24, -UR8, R8 ;  /* 0x80000008180c7c2b */ /* 0x001fe20008000008 */
[----:B------:R-:W-:Y:S01]  /*1270*/  UMOV UR8, 0x33145c00 ;  /* 0x33145c0000087882 */ /* 0x000fe20000000000 */
[----:B------:R-:W-:-:S06]  /*1280*/  UMOV UR9, 0x3c91a626 ;  /* 0x3c91a62600097882 */ /* 0x000fcc0000000000 */
[----:B------:R-:W-:Y:S01]  /*1290*/  DFMA R12, R24, -UR8, R12 ;  /* 0x80000008180c7c2b */ /* 0x000fe2000800000c */
[----:B------:R-:W-:Y:S01]  /*12a0*/  UMOV UR8, 0x252049c0 ;  /* 0x252049c000087882 */ /* 0x000fe20000000000 */
[----:B------:R-:W-:-:S06]  /*12b0*/  UMOV UR9, 0x397b839a ;  /* 0x397b839a00097882 */ /* 0x000fcc0000000000 */
[----:B------:R-:W-:Y:S01]  /*12c0*/  DFMA R24, R24, -UR8, R12 ;  /* 0x8000000818187c2b */ /* 0x000fe2000800000c */
[----:B------:R-:W-:Y:S10]  /*12d0*/  @!P0 BRA `(.L_x_153) ;  /* 0x0000000000108947 */ /* 0x000ff40003800000 */
[----:B------:R-:W-:-:S07]  /*12e0*/  MOV R14, 0x1300 ;  /* 0x00001300000e7802 */ /* 0x000fce0000000f00 */
[----:B-----5:R-:W-:Y:S05]  /*12f0*/  CALL.REL.NOINC `($_Z14cuda_step_fd2dPfS_S_S_S_S_S_ffiibPiii$__internal_trig_reduction_slowpathd) ;  /* 0x0000000c002c7944 */ /* 0x020fea0003c00000 */
[----:B------:R-:W-:Y:S02]  /*1300*/  IMAD.MOV.U32 R24, RZ, RZ, R12 ;  /* 0x000000ffff187224 */ /* 0x000fe400078e000c */
[----:B------:R-:W-:-:S07]  /*1310*/  IMAD.MOV.U32 R25, RZ, RZ, R13 ;  /* 0x000000ffff197224 */ /* 0x000fce00078e000d */
.L_x_153:
[----:B------:R-:W-:Y:S05]  /*1320*/  BSYNC.RECONVERGENT B0 ;  /* 0x0000000000007941 */ /* 0x000fea0003800200 */
.L_x_152:
[----:B------:R-:W-:-:S07]  /*1330*/  VIADD R21, R10, 0x1 ;  /* 0x000000010a157836 */ /* 0x000fce0000000000 */
.L_x_151:
[----:B------:R-:W-:Y:S05]  /*1340*/  BSYNC.RECONVERGENT B1 ;  /* 0x0000000000017941 */ /* 0x000fea0003800200 */
.L_x_150:
[----:B------:R-:W0:Y:S01]  /*1350*/  LDCU.64 UR8, c[0x4][0x8] ;  /* 0x01000100ff0877ac */ /* 0x000e220008000a00 */
[----:B------:R-:W-:-:S05]  /*1360*/  IMAD.SHL.U32 R8, R21, 0x40, RZ ;  /* 0x0000004015087824 */ /* 0x000fca00078e00ff */
[----:B------:R-:W-:-:S04]  /*1370*/  LOP3.LUT R8, R8, 0x40, RZ, 0xc0, !PT ;  /* 0x0000004008087812 */ /* 0x000fc800078ec0ff */
[----:B0-----:R-:W-:-:S05]  /*1380*/  IADD3 R28, P0, PT, R8, UR8, RZ ;  /* 0x00000008081c7c10 */ /* 0x001fca000ff1e0ff */
[----:B------:R-:W-:Y:S01]  /*1390*/  IMAD.X R29, RZ, RZ, UR9, P0 ;  /* 0x00000009ff1d7e24 */ /* 0x000fe200080e06ff */
[----:B------:R-:W-:Y:S01]  /*13a0*/  LOP3.LUT R22, R21, 0x1, RZ, 0xc0, !PT ;  /* 0x0000000115167812 */ /* 0x000fe200078ec0ff */
[----:B------:R-:W-:Y:S01]  /*13b0*/  IMAD.MOV.U32 R26, RZ, RZ, 0x20fd8164 ;  /* 0x20fd8164ff1a7424 */ /* 0x000fe200078e00ff */
[----:B------:R-:W0:Y:S02]  /*13c0*/  LDCU.64 UR8, c[0x0][0x3b0] ;  /* 0x00007600ff0877ac */ /* 0x000e240008000a00 */
[----:B------:R-:W2:Y:S04]  /*13d0*/  LDG.E.128.CONSTANT R12, desc[UR6][R28.64] ;  /* 0x000000061c0c7981 */ /* 0x000ea8000c1e9d00 */
[----:B------:R-:W3:Y:S01]  /*13e0*/  LDG.E.128.CONSTANT R8, desc[UR6][R28.64+0x10] ;  /* 0x000010061c087981 */ /* 0x000ee2000c1e9d00 */
[----:B------:R-:W-:Y:S01]  /*13f0*/  ISETP.NE.U32.AND P0, PT, R22, 0x1, PT ;  /* 0x000000011600780c */ /* 0x000fe20003f05070 */
[----:B------:R-:W-:-:S03]  /*1400*/  IMAD.MOV.U32 R22, RZ, RZ, 0x3da8ff83 ;  /* 0x3da8ff83ff167424 */ /* 0x000fc600078e00ff */
[----:B------:R-:W-:Y:S02]  /*1410*/  FSEL R26, R26, -8.06006814911005101289e+34, !P0 ;  /* 0xf9785eba1a1a7808 */ /* 0x000fe40004000000 */
[----:B------:R-:W-:Y:S01]  /*1420*/  FSEL R27, -R22, 0.11223486810922622681, !P0 ;  /* 0x3de5db65161b7808 */ /* 0x000fe20004000100 */
[----:B------:R-:W-:Y:S01]  /*1430*/  DMUL R22, R24, R24 ;  /* 0x0000001818167228 */ /* 0x000fe20000000000 */
[----:B0-----:R-:W-:-:S04]  /*1440*/  IADD3 R18, P1, PT, R18, UR8, RZ ;  /* 0x0000000812127c10 */ /* 0x001fc8000ff3e0ff */
[----:B------:R-:W-:-:S05]  /*1450*/  IADD3.X R19, PT, PT, R19, UR9, RZ, P1, !PT ;  /* 0x0000000913137c10 */ /* 0x000fca0008ffe4ff */
[----:B------:R-:W4:Y:S01]  /*1460*/  LDG.E R18, desc[UR6][R18.64+0x10] ;  /* 0x0000100612127981 */ /* 0x000f22000c1e1900 */
[----:B--2---:R-:W-:-:S08]  /*1470*/  DFMA R12, R22, R26, R12 ;  /* 0x0000001a160c722b */ /* 0x004fd0000000000c */
[----:B------:R-:W-:-:S08]  /*1480*/  DFMA R12, R22, R12, R14 ;  /* 0x0000000c160c722b */ /* 0x000fd0000000000e */
[C---:B---3--:R-:W-:Y:S02]  /*1490*/  DFMA R8, R22.reuse, R12, R8 ;  /* 0x0000000c1608722b */ /* 0x048fe40000000008 */
[----:B------:R-:W2:Y:S06]  /*14a0*/  LDG.E.128.CONSTANT R12, desc[UR6][R28.64+0x20] ;  /* 0x000020061c0c7981 */ /* 0x000eac000c1e9d00 */
[C---:B------:R-:W-:Y:S01]  /*14b0*/  DFMA R8, R22.reuse, R8, R10 ;  /* 0x000000081608722b */ /* 0x040fe2000000000a */
[----:B-----5:R-:W-:Y:S01]  /*14c0*/  FADD R20, -R5, R20 ;  /* 0x0000001405147221 */ /* 0x020fe20000000100 */
[----:B------:R-:W-:Y:S06]  /*14d0*/  F2F.F64.F32 R10, R5 ;  /* 0x00000005000a7310 */ /* 0x000fec0000201800 */
[----:B--2---:R-:W-:-:S08]  /*14e0*/  DFMA R8, R22, R8, R12 ;  /* 0x000000081608722b */ /* 0x004fd0000000000c */
[----:B------:R-:W-:-:S08]  /*14f0*/  DFMA R8, R22, R8, R14 ;  /* 0x000000081608722b */ /* 0x000fd0000000000e */
[----:B------:R-:W-:Y:S02]  /*1500*/  DFMA R24, R8, R24, R24 ;  /* 0x000000180818722b */ /* 0x000fe40000000018 */
[----:B------:R-:W-:Y:S01]  /*1510*/  DFMA R8, R22, R8, 1 ;  /* 0x3ff000001608742b */ /* 0x000fe20000000008 */
[----:B----4-:R-:W-:Y:S01]  /*1520*/  FADD R12, -R5, R18 ;  /* 0x00000012050c7221 */ /* 0x010fe20000000100 */
[----:B------:R-:W0:Y:S08]  /*1530*/  F2F.F64.F32 R14, R20 ;  /* 0x00000014000e7310 */ /* 0x000e300000201800 */
[----:B------:R-:W-:-:S02]  /*1540*/  FSEL R8, R8, R24, !P0 ;  /* 0x0000001808087208 */ /* 0x000fc40004000000 */
[----:B------:R-:W-:Y:S01]  /*1550*/  FSEL R9, R9, R25, !P0 ;  /* 0x0000001909097208 */ /* 0x000fe20004000000 */
[----:B------:R-:W1:Y:S05]  /*1560*/  F2F.F64.F32 R12, R12 ;  /* 0x0000000c000c7310 */ /* 0x000e6a0000201800 */
[----:B------:R-:W-:Y:S01]  /*1570*/  DADD R22, RZ, -R8 ;  /* 0x00000000ff167229 */ /* 0x000fe20000000808 */
[----:B------:R-:W-:Y:S01]  /*1580*/  LOP3.LUT P0, RZ, R21, 0x2, RZ, 0xc0, !PT ;  /* 0x0000000215ff7812 */ /* 0x000fe2000780c0ff */
[----:B0-----:R-:W-:-:S08]  /*1590*/  DMUL R14, R14, 0.5 ;  /* 0x3fe000000e0e7828 */ /* 0x001fd00000000000 */
[----:B------:R-:W-:Y:S02]  /*15a0*/  FSEL R8, R8, R22, !P0 ;  /* 0x0000001608087208 */ /* 0x000fe40004000000 */
[----:B------:R-:W-:Y:S01]  /*15b0*/  FSEL R9, R9, R23, !P0 ;  /* 0x0000001709097208 */ /* 0x000fe20004000000 */
[----:B-1----:R-:W-:-:S05]  /*15c0*/  DMUL R18, R12, 0.5 ;  /* 0x3fe000000c127828 */ /* 0x002fca0000000000 */
[----:B------:R-:W-:-:S08]  /*15d0*/  DADD R8, R8, 1 ;  /* 0x3ff0000008087429 */ /* 0x000fd00000000000 */
[C-C-:B------:R-:W-:Y:S02]  /*15e0*/  DFMA R14, R8.reuse, R14, R10.reuse ;  /* 0x0000000e080e722b */ /* 0x140fe4000000000a */
[----:B------:R-:W-:-:S04]  /*15f0*/  DFMA R18, R8, R18, R10 ;  /* 0x000000120812722b */ /* 0x000fc8000000000a */
[----:B------:R0:W1:Y:S08]  /*1600*/  F2F.F32.F64 R13, R14 ;  /* 0x0000000e000d7310 */ /* 0x0000700000301000 */
[----:B------:R0:W2:Y:S01]  /*1610*/  F2F.F32.F64 R11, R18 ;  /* 0x00000012000b7310 */ /* 0x0000a20000301000 */
[----:B------:R-:W-:Y:S05]  /*1620*/  BRA `(.L_x_147) ;  /* 0x0000000000347947 */ /* 0x000fea0003800000 */
.L_x_148:
        /* <DEDUP_REMOVED lines=12> */
[----:B------:R3:W5:Y:S02]  /*16f0*/  LDG.E R11, desc[UR6][R10.64+0x10] ;  /* 0x000010060a0b7981 */ /* 0x000764000c1e1900 */
.L_x_147:
[----:B------:R-:W-:Y:S05]  /*1700*/  BSYNC.RECONVERGENT B2 ;  /* 0x0000000000027941 */ /* 0x000fea0003800200 */
.L_x_141:
[----:B------:R-:W4:Y:S01]  /*1710*/  LDCU.64 UR8, c[0x0][0x380] ;  /* 0x00007000ff0877ac */ /* 0x000f220008000a00 */
[C---:B0--3--:R-:W-:Y:S01]  /*1720*/  IMAD.SHL.U32 R10, R0.reuse, 0x4, RZ ;  /* 0x00000004000a7824 */ /* 0x049fe200078e00ff */
[----:B------:R-:W-:Y:S01]  /*1730*/  SHF.L.U64.HI R0, R0, 0x2, R3 ;  /* 0x0000000200007819 */ /* 0x000fe20000010203 */
[----:B------:R-:W3:Y:S03]  /*1740*/  LDG.E R6, desc[UR6][R6.64+0x10] ;  /* 0x0000100606067981 */ /* 0x000ee6000c1e1900 */
[----:B----4-:R-:W-:-:S04]  /*1750*/  IADD3 R8, P0, PT, R10, UR8, RZ ;  /* 0x000000080a087c10 */ /* 0x010fc8000ff1e0ff */
[----:B------:R-:W-:Y:S01]  /*1760*/  IADD3.X R9, PT, PT, R0, UR9, RZ, P0, !PT ;  /* 0x0000000900097c10 */ /* 0x000fe200087fe4ff */
[----:B-----5:R-:W-:Y:S01]  /*1770*/  FMUL R4, R4, R5 ;  /* 0x0000000504047220 */ /* 0x020fe20000400000 */
[----:B-1----:R-:W-:Y:S01]  /*1780*/  FMUL R20, R2, R13 ;  /* 0x0000000d02147220 */ /* 0x002fe20000400000 */
[----:B------:R-:W0:Y:S02]  /*1790*/  LDCU.64 UR8, c[0x0][0x390] ;  /* 0x00007200ff0877ac */ /* 0x000e240008000a00 */
[----:B------:R-:W4:Y:S02]  /*17a0*/  LDG.E R3, desc[UR6][R8.64+0x10] ;  /* 0x0000100608037981 */ /* 0x000f24000c1e1900 */
[----:B------:R-:W-:Y:S08]  /*17b0*/  F2F.F64.F32 R4, R4 ;  /* 0x0000000400047310 */ /* 0x000ff00000201800 */
[----:B------:R-:W-:Y:S08]  /*17c0*/  F2F.F64.F32 R12, R20 ;  /* 0x00000014000c7310 */ /* 0x000ff00000201800 */
[----:B---3--:R-:W1:Y:S02]  /*17d0*/  F2F.F64.F32 R18, R6 ;  /* 0x0000000600127310 */ /* 0x008e640000201800 */
[----:B-1----:R-:W-:-:S06]  /*17e0*/  DADD R18, R18, R18 ;  /* 0x0000000012127229 */ /* 0x002fcc0000000012 */
[----:B----4-:R-:W1:Y:S02]  /*17f0*/  F2F.F64.F32 R14, R3 ;  /* 0x00000003000e7310 */ /* 0x010e640000201800 */
[----:B-1----:R-:W-:-:S08]  /*1800*/  DADD R14, R18, -R14 ;  /* 0x00000000120e7229 */ /* 0x002fd0000000080e */
[----:B------:R-:W-:-:S08]  /*1810*/  DADD R14, R14, R4 ;  /* 0x000000000e0e7229 */ /* 0x000fd00000000004 */
[----:B------:R-:W-:-:S10]  /*1820*/  DADD R12, R14, R12 ;  /* 0x000000000e0c7229 */ /* 0x000fd4000000000c */
[----:B------:R-:W1:Y:S01]  /*1830*/  F2F.F32.F64 R13, R12 ;  /* 0x0000000c000d7310 */ /* 0x000e620000301000 */
[----:B0-----:R-:W-:-:S04]  /*1840*/  IADD3 R6, P0, PT, R10, UR8, RZ ;  /* 0x000000080a067c10 */ /* 0x001fc8000ff1e0ff */
[----:B------:R-:W-:Y:S01]  /*1850*/  IADD3.X R7, PT, PT, R0, UR9, RZ, P0, !PT ;  /* 0x0000000900077c10 */ /* 0x000fe200087fe4ff */
[----:B-1----:R-:W-:Y:S04]  /*1860*/  STG.E desc[UR6][R8.64+0x10], R13 ;  /* 0x0000100d08007986 */ /* 0x002fe8000c101906 */
[----:B------:R-:W3:Y:S04]  /*1870*/  LDG.E R16, desc[UR6][R16.64+0x10] ;  /* 0x0000100610107981 */ /* 0x000ee8000c1e1900 */
[----:B------:R-:W4:Y:S01]  /*1880*/  LDG.E R18, desc[UR6][R6.64+0x10] ;  /* 0x0000100606127981 */ /* 0x000f22000c1e1900 */
[----:B--2---:R-:W-:-:S04]  /*1890*/  FMUL R11, R2, R11 ;  /* 0x0000000b020b7220 */ /* 0x004fc80000400000 */
[----:B------:R-:W-:Y:S08]  /*18a0*/  F2F.F64.F32 R2, R11 ;  /* 0x0000000b00027310 */ /* 0x000ff00000201800 */
[----:B---3--:R-:W0:Y:S08]  /*18b0*/  F2F.F64.F32 R14, R16 ;  /* 0x00000010000e7310 */ /* 0x008e300000201800 */
[----:B----4-:R-:W1:Y:S01]  /*18c0*/  F2F.F64.F32 R18, R18 ;  /* 0x0000001200127310 */ /* 0x010e620000201800 */
[----:B0-----:R-:W-:-:S08]  /*18d0*/  DADD R14, R14, R14 ;  /* 0x000000000e0e7229 */ /* 0x001fd0000000000e */
[----:B-1----:R-:W-:-:S08]  /*18e0*/  DADD R14, R14, -R18 ;  /* 0x000000000e0e7229 */ /* 0x002fd00000000812 */
[----:B------:R-:W-:-:S08]  /*18f0*/  DADD R14, R4, R14 ;  /* 0x00000000040e7229 */ /* 0x000fd0000000000e */
[----:B------:R-:W-:-:S10]  /*1900*/  DADD R2, R14, R2 ;  /* 0x000000000e027229 */ /* 0x000fd40000000002 */
[----:B------:R-:W0:Y:S02]  /*1910*/  F2F.F32.F64 R3, R2 ;  /* 0x0000000200037310 */ /* 0x000e240000301000 */
[----:B0-----:R-:W-:Y:S01]  /*1920*/  STG.E desc[UR6][R6.64+0x10], R3 ;  /* 0x0000100306007986 */ /* 0x001fe2000c101906 */
[----:B------:R-:W-:Y:S05]  /*1930*/  EXIT ;  /* 0x000000000000794d */ /* 0x000fea0003800000 */
        .weak           $__internal_8_$__cuda_sm20_div_rn_f64_full
        .type           $__internal_8_$__cuda_sm20_div_rn_f64_full,@function
        .size           $__internal_8_$__cuda_sm20_div_rn_f64_full,($__internal_9_$__cuda_sm20_sqrt_rn_f32_slowpath - $__internal_8_$__cuda_sm20_div_rn_f64_full)
$__internal_8_$__cuda_sm20_div_rn_f64_full:
[C---:B------:R-:W-:Y:S01]  /*1940*/  FSETP.GEU.AND P0, PT, |R13|.reuse, 1.469367938527859385e-39, PT ;  /* 0x001000000d00780b */ /* 0x040fe20003f0e200 */
[--C-:B------:R-:W-:Y:S01]  /*1950*/  IMAD.MOV.U32 R24, RZ, RZ, R12.reuse ;  /* 0x000000ffff187224 */ /* 0x100fe200078e000c */
[C---:B------:R-:W-:Y:S01]  /*1960*/  LOP3.LUT R22, R13.reuse, 0x800fffff, RZ, 0xc0, !PT ;  /* 0x800fffff0d167812 */ /* 0x040fe200078ec0ff */
[----:B------:R-:W-:Y:S01]  /*1970*/  IMAD.MOV.U32 R25, RZ, RZ, R13 ;  /* 0x000000ffff197224 */ /* 0x000fe200078e000d */
[----:B------:R-:W-:Y:S01]  /*1980*/  LOP3.LUT R27, R13, 0x7ff00000, RZ, 0xc0, !PT ;  /* 0x7ff000000d1b7812 */ /* 0x000fe200078ec0ff */
[----:B------:R-:W-:Y:S01]  /*1990*/  IMAD.MOV.U32 R10, RZ, RZ, 0x1 ;  /* 0x00000001ff0a7424 */ /* 0x000fe200078e00ff */
[----:B------:R-:W-:Y:S01]  /*19a0*/  LOP3.LUT R23, R22, 0x3ff00000, RZ, 0xfc, !PT ;  /* 0x3ff0000016177812 */ /* 0x000fe200078efcff */
[----:B------:R-:W-:Y:S01]  /*19b0*/  IMAD.MOV.U32 R22, RZ, RZ, R12 ;  /* 0x000000ffff167224 */ /* 0x000fe200078e000c */
[----:B------:R-:W-:Y:S01]  /*19c0*/  ISETP.LE.U32.AND P1, PT, R27, 0x40000000, PT ;  /* 0x400000001b00780c */ /* 0x000fe20003f23070 */
[----:B------:R-:W-:-:S04]  /*19d0*/  IMAD.MOV.U32 R21, RZ, RZ, 0x1ca00000 ;  /* 0x1ca00000ff157424 */ /* 0x000fc800078e00ff */
[----:B------:R-:W-:Y:S01]  /*19e0*/  @!P0 DMUL R22, R24, 8.98846567431157953865e+307 ;  /* 0x7fe0000018168828 */ /* 0x000fe20000000000 */
[----:B------:R-:W-:-:S05]  /*19f0*/  SEL R12, R21, 0x63400000, !P1 ;  /* 0x63400000150c7807 */ /* 0x000fca0004800000 */
[----:B------:R-:W0:Y:S04]  /*1a00*/  MUFU.RCP64H R11, R23 ;  /* 0x00000017000b7308 */ /* 0x000e280000001800 */
[----:B------:R-:W-:Y:S01]  /*1a10*/  @!P0 LOP3.LUT R27, R23, 0x7ff00000, RZ, 0xc0, !PT ;  /* 0x7ff00000171b8812 */ /* 0x000fe200078ec0ff */
[----:B0-----:R-:W-:-:S08]  /*1a20*/  DFMA R8, R10, -R22, 1 ;  /* 0x3ff000000a08742b */ /* 0x001fd00000000816 */
[----:B------:R-:W-:-:S08]  /*1a30*/  DFMA R8, R8, R8, R8 ;  /* 0x000000080808722b */ /* 0x000fd00000000008 */
[----:B------:R-:W-:-:S08]  /*1a40*/  DFMA R8, R10, R8, R10 ;  /* 0x000000080a08722b */ /* 0x000fd0000000000a */
[----:B------:R-:W-:-:S08]  /*1a50*/  DFMA R10, R8, -R22, 1 ;  /* 0x3ff00000080a742b */ /* 0x000fd00000000816 */
[----:B------:R-:W-:Y:S01]  /*1a60*/  DFMA R10, R8, R10, R8 ;  /* 0x0000000a080a722b */ /* 0x000fe20000000008 */
[----:B------:R-:W-:Y:S01]  /*1a70*/  LOP3.LUT R9, R12, 0x921fb, RZ, 0xfc, !PT ;  /* 0x000921fb0c097812 */ /* 0x000fe200078efcff */
[----:B------:R-:W-:-:S06]  /*1a80*/  IMAD.MOV.U32 R8, RZ, RZ, 0x542fe938 ;  /* 0x542fe938ff087424 */ /* 0x000fcc00078e00ff */
[----:B------:R-:W-:-:S08]  /*1a90*/  DMUL R12, R10, R8 ;  /* 0x000000080a0c7228 */ /* 0x000fd00000000000 */
[----:B------:R-:W-:-:S08]  /*1aa0*/  DFMA R14, R12, -R22, R8 ;  /* 0x800000160c0e722b */ /* 0x000fd00000000008 */
[----:B------:R-:W-:Y:S01]  /*1ab0*/  DFMA R14, R10, R14, R12 ;  /* 0x0000000e0a0e722b */ /* 0x000fe2000000000c */
[----:B------:R-:W-:-:S04]  /*1ac0*/  IMAD.MOV.U32 R10, RZ, RZ, 0x40000000 ;  /* 0x40000000ff0a7424 */ /* 0x000fc800078e00ff */
[----:B------:R-:W-:-:S05]  /*1ad0*/  VIADD R11, R10, 0xffffffff ;  /* 0xffffffff0a0b7836 */ /* 0x000fca0000000000 */
[----:B------:R-:W-:Y:S01]  /*1ae0*/  ISETP.GT.U32.AND P0, PT, R11, 0x7feffffe, PT ;  /* 0x7feffffe0b00780c */ /* 0x000fe20003f04070 */
[----:B------:R-:W-:-:S05]  /*1af0*/  VIADD R11, R27, 0xffffffff ;  /* 0xffffffff1b0b7836 */ /* 0x000fca0000000000 */
[----:B------:R-:W-:-:S13]  /*1b00*/  ISETP.GT.U32.OR P0, PT, R11, 0x7feffffe, P0 ;  /* 0x7feffffe0b00780c */ /* 0x000fda0000704470 */
[----:B------:R-:W-:Y:S05]  /*1b10*/  @P0 BRA `(.L_x_154) ;  /* 0x0000000000740947 */ /* 0x000fea0003800000 */
[----:B------:R-:W-:Y:S01]  /*1b20*/  LOP3.LUT R12, R25, 0x7ff00000, RZ, 0xc0, !PT ;  /* 0x7ff00000190c7812 */ /* 0x000fe200078ec0ff */
[----:B------:R-:W-:-:S03]  /*1b30*/  IMAD.MOV.U32 R10, RZ, RZ, 0x40000000 ;  /* 0x40000000ff0a7424 */ /* 0x000fc600078e00ff */
[----:B------:R-:W-:Y:S01]  /*1b40*/  ISETP.LE.U32.AND P0, PT, R12, 0x40000000, PT ;  /* 0x400000000c00780c */ /* 0x000fe20003f03070 */
[----:B------:R-:W-:-:S03]  /*1b50*/  IMAD.MOV R11, RZ, RZ, -R12 ;  /* 0x000000ffff0b7224 */ /* 0x000fc600078e0a0c */
[----:B------:R-:W-:Y:S02]  /*1b60*/  SEL R21, R21, 0x63400000, !P0 ;  /* 0x6340000015157807 */ /* 0x000fe40004000000 */
[----:B------:R-:W-:-:S04]  /*1b70*/  VIADDMNMX R10, R11, R10, 0xb9600000, !PT ;  /* 0xb96000000b0a7446 */ /* 0x000fc8000780010a */
[----:B------:R-:W-:-:S05]  /*1b80*/  VIMNMX R10, PT, PT, R10, 0x46a00000, PT ;  /* 0x46a000000a0a7848 */ /* 0x000fca0003fe0100 */
[----:B------:R-:W-:Y:S02]  /*1b90*/  IMAD.IADD R21, R10, 0x1, -R21 ;  /* 0x000000010a157824 */ /* 0x000fe400078e0a15 */
[----:B------:R-:W-:Y:S02]  /*1ba0*/  IMAD.MOV.U32 R10, RZ, RZ, RZ ;  /* 0x000000ffff0a7224 */ /* 0x000fe400078e00ff */
[----:B------:R-:W-:-:S06]  /*1bb0*/  VIADD R11, R21, 0x7fe00000 ;  /* 0x7fe00000150b7836 */ /* 0x000fcc0000000000 */
        /* <DEDUP_REMOVED lines=10> */
[----:B------:R-:W-:Y:S01]  /*1c60*/  DMUL.RP R10, R14, R10 ;  /* 0x0000000a0e0a7228 */ /* 0x000fe20000008000 */
[----:B------:R-:W-:Y:S01]  /*1c70*/  IMAD.MOV.U32 R8, RZ, RZ, RZ ;  /* 0x000000ffff087224 */ /* 0x000fe200078e00ff */
[----:B------:R-:W-:-:S05]  /*1c80*/  IADD3 R21, PT, PT, -R21, -0x43300000, RZ ;  /* 0xbcd0000015157810 */ /* 0x000fca0007ffe1ff */
[----:B------:R-:W-:-:S03]  /*1c90*/  DFMA R8, R12, -R8, R14 ;  /* 0x800000080c08722b */ /* 0x000fc6000000000e */
[----:B------:R-:W-:-:S07]  /*1ca0*/  LOP3.LUT R25, R11, R25, RZ, 0x3c, !PT ;  /* 0x000000190b197212 */ /* 0x000fce00078e3cff */
[----:B------:R-:W-:-:S04]  /*1cb0*/  FSETP.NEU.AND P0, PT, |R9|, R21, PT ;  /* 0x000000150900720b */ /* 0x000fc80003f0d200 */
[----:B------:R-:W-:Y:S02]  /*1cc0*/  FSEL R12, R10, R12, !P0 ;  /* 0x0000000c0a0c7208 */ /* 0x000fe40004000000 */
[----:B------:R-:W-:Y:S01]  /*1cd0*/  FSEL R13, R25, R13, !P0 ;  /* 0x0000000d190d7208 */ /* 0x000fe20004000000 */
[----:B------:R-:W-:Y:S06]  /*1ce0*/  BRA `(.L_x_155) ;  /* 0x0000000000447947 */ /* 0x000fec0003800000 */
.L_x_154:
[----:B------:R-:W-:-:S14]  /*1cf0*/  DSETP.NAN.AND P0, PT, R24, R24, PT ;  /* 0x000000181800722a */ /* 0x000fdc0003f08000 */
[----:B------:R-:W-:Y:S05]  /*1d00*/  @P0 BRA `(.L_x_156) ;  /* 0x0000000000340947 */ /* 0x000fea0003800000 */
[----:B------:R-:W-:Y:S01]  /*1d10*/  ISETP.NE.AND P0, PT, R10, R27, PT ;  /* 0x0000001b0a00720c */ /* 0x000fe20003f05270 */
[----:B------:R-:W-:Y:S02]  /*1d20*/  IMAD.MOV.U32 R12, RZ, RZ, 0x0 ;  /* 0x00000000ff0c7424 */ /* 0x000fe400078e00ff */
[----:B------:R-:W-:-:S10]  /*1d30*/  IMAD.MOV.U32 R13, RZ, RZ, -0x80000 ;  /* 0xfff80000ff0d7424 */ /* 0x000fd400078e00ff */
        /* <DEDUP_REMOVED lines=10> */
.L_x_156:
[----:B------:R-:W-:Y:S01]  /*1de0*/  LOP3.LUT R13, R25, 0x80000, RZ, 0xfc, !PT ;  /* 0x00080000190d7812 */ /* 0x000fe200078efcff */
[----:B------:R-:W-:-:S07]  /*1df0*/  IMAD.MOV.U32 R12, RZ, RZ, R24 ;  /* 0x000000ffff0c7224 */ /* 0x000fce00078e0018 */
.L_x_155:
[----:B------:R-:W-:Y:S02]  /*1e00*/  IMAD.MOV.U32 R29, RZ, RZ, 0x0 ;  /* 0x00000000ff1d7424 */ /* 0x000fe400078e00ff */
[----:B------:R-:W-:Y:S02]  /*1e10*/  IMAD.MOV.U32 R8, RZ, RZ, R12 ;  /* 0x000000ffff087224 */ /* 0x000fe400078e000c */
[----:B------:R-:W-:Y:S01]  /*1e20*/  IMAD.MOV.U32 R9, RZ, RZ, R13 ;  /* 0x000000ffff097224 */ /* 0x000fe200078e000d */
[----:B------:R-:W-:Y:S06]  /*1e30*/  RET.REL.NODEC R28 `(_Z14cuda_step_fd2dPfS_S_S_S_S_S_ffiibPiii) ;  /* 0xffffffe01c707950 */ /* 0x000fec0003c3ffff */
        .weak           $__internal_9_$__cuda_sm20_sqrt_rn_f32_slowpath
        .type           $__internal_9_$__cuda_sm20_sqrt_rn_f32_slowpath,@function
        .size           $__internal_9_$__cuda_sm20_sqrt_rn_f32_slowpath,($_Z14cuda_step_fd2dPfS_S_S_S_S_S_ffiibPiii$__internal_trig_reduction_slowpathd - $__internal_9_$__cuda_sm20_sqrt_rn_f32_slowpath)
$__internal_9_$__cuda_sm20_sqrt_rn_f32_slowpath:
[----:B------:R-:W-:-:S13]  /*1e40*/  LOP3.LUT P0, RZ, R5, 0x7fffffff, RZ, 0xc0, !PT ;  /* 0x7fffffff05ff7812 */ /* 0x000fda000780c0ff */
[----:B------:R-:W-:Y:S01]  /*1e50*/  @!P0 IMAD.MOV.U32 R8, RZ, RZ, R5 ;  /* 0x000000ffff088224 */ /* 0x000fe200078e0005 */
        /* <DEDUP_REMOVED lines=17> */
.L_x_157:
[----:B------:R-:W-:Y:S02]  /*1f70*/  IMAD.MOV.U32 R26, RZ, RZ, R8 ;  /* 0x000000ffff1a7224 */ /* 0x000fe400078e0008 */
[----:B------:R-:W-:Y:S02]  /*1f80*/  IMAD.MOV.U32 R8, RZ, RZ, R13 ;  /* 0x000000ffff087224 */ /* 0x000fe400078e000d */
[----:B------:R-:W-:-:S04]  /*1f90*/  IMAD.MOV.U32 R9, RZ, RZ, 0x0 ;  /* 0x00000000ff097424 */ /* 0x000fc800078e00ff */
[----:B------:R-:W-:Y:S05]  /*1fa0*/  RET.REL.NODEC R8 `(_Z14cuda_step_fd2dPfS_S_S_S_S_S_ffiibPiii) ;  /* 0xffffffe008147950 */ /* 0x000fea0003c3ffff */
        .type           $_Z14cuda_step_fd2dPfS_S_S_S_S_S_ffiibPiii$__internal_trig_reduction_slowpathd,@function
        .size           $_Z14cuda_step_fd2dPfS_S_S_S_S_S_ffiibPiii$__internal_trig_reduction_slowpathd,(.L_x_213 - $_Z14cuda_step_fd2dPfS_S_S_S_S_S_ffiibPiii$__internal_trig_reduction_slowpathd)
$_Z14cuda_step_fd2dPfS_S_S_S_S_S_ffiibPiii$__internal_trig_reduction_slowpathd:
[--C-:B------:R-:W-:Y:S01]  /*1fb0*/  SHF.R.U32.HI R15, RZ, 0x14, R9.reuse ;  /* 0x00000014ff0f7819 */ /* 0x100fe20000011609 */
[----:B------:R-:W-:Y:S02]  /*1fc0*/  IMAD.MOV.U32 R12, RZ, RZ, R8 ;  /* 0x000000ffff0c7224 */ /* 0x000fe400078e0008 */
[----:B------:R-:W-:Y:S01]  /*1fd0*/  IMAD.MOV.U32 R13, RZ, RZ, R9 ;  /* 0x000000ffff0d7224 */ /* 0x000fe200078e0009 */
[----:B------:R-:W-:Y:S01]  /*1fe0*/  LOP3.LUT R11, R15, 0x7ff, RZ, 0xc0, !PT ;  /* 0x000007ff0f0b7812 */ /* 0x000fe200078ec0ff */
[----:B------:R-:W-:-:S03]  /*1ff0*/  IMAD.MOV.U32 R10, RZ, RZ, RZ ;  /* 0x000000ffff0a7224 */ /* 0x000fc600078e00ff */
[----:B------:R-:W-:-:S13]  /*2000*/  ISETP.NE.AND P0, PT, R11, 0x7ff, PT ;  /* 0x000007ff0b00780c */ /* 0x000fda0003f05270 */
[----:B------:R-:W-:Y:S05]  /*2010*/  @!P0 BRA `(.L_x_158) ;  /* 0x0000000800688947 */ /* 0x000fea0003800000 */
[----:B------:R-:W-:Y:S01]  /*2020*/  VIADD R8, R11, 0xfffffc00 ;  /* 0xfffffc000b087836 */ /* 0x000fe20000000000 */
[----:B------:R-:W-:Y:S01]  /*2030*/  BSSY.RECONVERGENT B3, `(.L_x_159) ;  /* 0x0000034000037945 */ /* 0x000fe20003800200 */
[----:B------:R-:W-:Y:S01]  /*2040*/  IMAD.MOV.U32 R21, RZ, RZ, R9 ;  /* 0x000000ffff157224 */ /* 0x000fe200078e0009 */
[----:B------:R-:W-:Y:S02]  /*2050*/  CS2R R10, SRZ ;  /* 0x00000000000a7805 */ /* 0x000fe4000001ff00 */
[----:B------:R-:W-:Y:S02]  /*2060*/  SHF.R.U32.HI R24, RZ, 0x6, R8 ;  /* 0x00000006ff187819 */ /* 0x000fe40000011608 */
[----:B------:R-:W-:Y:S02]  /*2070*/  ISETP.GE.U32.AND P0, PT, R8, 0x80, PT ;  /* 0x000000800800780c */ /* 0x000fe40003f06070 */
[C---:B------:R-:W-:Y:S02]  /*2080*/  IADD3 R8, PT, PT, -R24.reuse, 0x13, RZ ;  /* 0x0000001318087810 */ /* 0x040fe40007ffe1ff */
[----:B------:R-:W-:-:S02]  /*2090*/  IADD3 R27, PT, PT, -R24, 0xf, RZ ;  /* 0x0000000f181b7810 */ /* 0x000fc40007ffe1ff */
[----:B------:R-:W-:-:S04]  /*20a0*/  SEL R22, R8, 0x12, P0 ;  /* 0x0000001208167807 */ /* 0x000fc80000000000 */
[----:B------:R-:W-:-:S13]  /*20b0*/  ISETP.GE.AND P0, PT, R27, R22, PT ;  /* 0x000000161b00720c */ /* 0x000fda0003f06270 */
[----:B------:R-:W-:Y:S05]  /*20c0*/  @P0 BRA `(.L_x_160) ;  /* 0x0000000000a80947 */ /* 0x000fea0003800000 */
[----:B------:R-:W0:Y:S01]  /*20d0*/  LDC.64 R8, c[0x0][0x358] ;  /* 0x0000d600ff087b82 */ /* 0x000e220000000a00 */
[C---:B------:R-:W-:Y:S01]  /*20e0*/  SHF.L.U64.HI R23, R12.reuse, 0xb, R13 ;  /* 0x0000000b0c177819 */ /* 0x040fe2000001020d */
[----:B------:R-:W-:Y:S01]  /*20f0*/  BSSY.RECONVERGENT B4, `(.L_x_161) ;  /* 0x0000021000047945 */ /* 0x000fe20003800200 */
[----:B------:R-:W-:Y:S01]  /*2100*/  IADD3 R24, PT, PT, RZ, -R24, -R22 ;  /* 0x80000018ff187210 */ /* 0x000fe20007ffe816 */
[----:B------:R-:W-:Y:S01]  /*2110*/  IMAD.SHL.U32 R25, R12, 0x800, RZ ;  /* 0x000008000c197824 */ /* 0x000fe200078e00ff */
[----:B------:R-:W-:Y:S01]  /*2120*/  CS2R R10, SRZ ;  /* 0x00000000000a7805 */ /* 0x000fe2000001ff00 */
[----:B------:R-:W-:Y:S01]  /*2130*/  IMAD.MOV.U32 R22, RZ, RZ, RZ ;  /* 0x000000ffff167224 */ /* 0x000fe200078e00ff */
[----:B------:R-:W-:-:S07]  /*2140*/  LOP3.LUT R23, R23, 0x80000000, RZ, 0xfc, !PT ;  /* 0x8000000017177812 */ /* 0x000fce00078efcff */
.L_x_162:
[----:B------:R-:W1:Y:S01]  /*2150*/  LDC.64 R12, c[0x4][RZ] ;  /* 0x01000000ff0c7b82 */ /* 0x000e620000000a00 */
[----:B0-----:R-:W-:Y:S02]  /*2160*/  R2UR UR8, R8 ;  /* 0x00000000080872ca */ /* 0x001fe400000e0000 */
[----:B------:R-:W-:Y:S01]  /*2170*/  R2UR UR9, R9 ;  /* 0x00000000090972ca */ /* 0x000fe200000e0000 */
[----:B-1----:R-:W-:-:S12]  /*2180*/  IMAD.WIDE R12, R27, 0x8, R12 ;  /* 0x000000081b0c7825 */ /* 0x002fd800078e020c */
[----:B------:R-:W2:Y:S01]  /*2190*/  LDG.E.64.CONSTANT R12, desc[UR8][R12.64] ;  /* 0x000000080c0c7981 */ /* 0x000ea2000c1e9b00 */
[----:B------:R-:W-:Y:S02]  /*21a0*/  VIADD R24, R24, 0x1 ;  /* 0x0000000118187836 */ /* 0x000fe40000000000 */
[----:B------:R-:W-:Y:S02]  /*21b0*/  VIADD R27, R27, 0x1 ;  /* 0x000000011b1b7836 */ /* 0x000fe40000000000 */
[----:B--2---:R-:W-:-:S04]  /*21c0*/  IMAD.WIDE.U32 R10, P2, R12, R25, R10 ;  /* 0x000000190c0a7225 */ /* 0x004fc8000784000a */
[----:B------:R-:W-:Y:S02]  /*21d0*/  IMAD R29, R12, R23, RZ ;  /* 0x000000170c1d7224 */ /* 0x000fe400078e02ff */
[C---:B------:R-:W-:Y:S02]  /*21e0*/  IMAD R26, R13.reuse, R25, RZ ;  /* 0x000000190d1a7224 */ /* 0x040fe400078e02ff */
[----:B------:R-:W-:Y:S01]  /*21f0*/  IMAD R28, R13, R23, RZ ;  /* 0x000000170d1c7224 */ /* 0x000fe200078e02ff */
[----:B------:R-:W-:Y:S01]  /*2200*/  IADD3 R11, P0, PT, R29, R11, RZ ;  /* 0x0000000b1d0b7210 */ /* 0x000fe20007f1e0ff */
[C---:B------:R-:W-:Y:S02]  /*2210*/  IMAD R29, R22.reuse, 0x8, R1 ;  /* 0x00000008161d7824 */ /* 0x040fe400078e0201 */
[----:B------:R-:W-:Y:S01]  /*2220*/  VIADD R22, R22, 0x1 ;  /* 0x0000000116167836 */ /* 0x000fe20000000000 */
[----:B------:R-:W-:Y:S01]  /*2230*/  IADD3 R11, P1, PT, R26, R11, RZ ;  /* 0x0000000b1a0b7210 */ /* 0x000fe20007f3e0ff */
[----:B------:R-:W-:-:S04]  /*2240*/  IMAD.HI.U32 R26, R12, R23, RZ ;  /* 0x000000170c1a7227 */ /* 0x000fc800078e00ff */
[----:B------:R-:W-:Y:S01]  /*2250*/  IMAD.X R12, RZ, RZ, R26, P2 ;  /* 0x000000ffff0c7224 */ /* 0x000fe200010e061a */
[----:B------:R0:W-:Y:S01]  /*2260*/  STL.64 [R29], R10 ;  /* 0x0000000a1d007387 */ /* 0x0001e20000100a00 */
[----:B------:R-:W-:-:S05]  /*2270*/  IMAD.HI.U32 R26, R13, R25, RZ ;  /* 0x000000190d1a7227 */ /* 0x000fca00078e00ff */
[----:B------:R-:W-:Y:S01]  /*2280*/  IADD3.X R12, P0, PT, R26, R12, RZ, P0, !PT ;  /* 0x0000000c1a0c7210 */ /* 0x000fe2000071e4ff */
[----:B------:R-:W-:-:S03]  /*2290*/  IMAD.HI.U32 R26, R13, R23, RZ ;  /* 0x000000170d1a7227 */ /* 0x000fc600078e00ff */
[----:B------:R-:W-:Y:S01]  /*22a0*/  IADD3.X R13, P1, PT, R28, R12, RZ, P1, !PT ;  /* 0x0000000c1c0d7210 */ /* 0x000fe20000f3e4ff */
[----:B------:R-:W-:Y:S01]  /*22b0*/  IMAD.X R12, RZ, RZ, R26, P0 ;  /* 0x000000ffff0c7224 */ /* 0x000fe200000e061a */
[----:B------:R-:W-:-:S03]  /*22c0*/  ISETP.NE.AND P0, PT, R24, -0xf, PT ;  /* 0xfffffff11800780c */ /* 0x000fc60003f05270 */
[----:B0-----:R-:W-:Y:S02]  /*22d0*/  IMAD.X R11, RZ, RZ, R12, P1 ;  /* 0x000000ffff0b7224 */ /* 0x001fe400008e060c */
[----:B------:R-:W-:-:S08]  /*22e0*/  IMAD.MOV.U32 R10, RZ, RZ, R13 ;  /* 0x000000ffff0a7224 */ /* 0x000fd000078e000d */
[----:B------:R-:W-:Y:S05]  /*22f0*/  @P0 BRA `(.L_x_162) ;  /* 0xfffffffc00940947 */ /* 0x000fea000383ffff */
[----:B------:R-:W-:Y:S05]  /*2300*/  BSYNC.RECONVERGENT B4 ;  /* 0x0000000000047941 */ /* 0x000fea0003800200 */
.L_x_161:
[----:B------:R-:W-:-:S05]  /*2310*/  LOP3.LUT R8, R15, 0x7ff, RZ, 0xc0, !PT ;  /* 0x000007ff0f087812 */ /* 0x000fca00078ec0ff */
[----:B------:R-:W-:-:S05]  /*2320*/  VIADD R8, R8, 0xfffffc00 ;  /* 0xfffffc0008087836 */ /* 0x000fca0000000000 */
[----:B------:R-:W-:Y:S02]  /*2330*/  SHF.R.U32.HI R9, RZ, 0x6, R8 ;  /* 0x00000006ff097819 */ /* 0x000fe40000011608 */
[----:B------:R-:W-:Y:S02]  /*2340*/  ISETP.GE.U32.AND P0, PT, R8, 0x80, PT ;  /* 0x000000800800780c */ /* 0x000fe40003f06070 */
[----:B------:R-:W-:-:S04]  /*2350*/  IADD3 R9, PT, PT, -R9, 0x13, RZ ;  /* 0x0000001309097810 */ /* 0x000fc80007ffe1ff */
[----:B------:R-:W-:-:S07]  /*2360*/  SEL R27, R9, 0x12, P0 ;  /* 0x00000012091b7807 */ /* 0x000fce0000000000 */
.L_x_160:
[----:B------:R-:W-:Y:S05]  /*2370*/  BSYNC.RECONVERGENT B3 ;  /* 0x0000000000037941 */ /* 0x000fea0003800200 */
.L_x_159:
[C---:B------:R-:W-:Y:S02]  /*2380*/  LOP3.LUT R8, R15.reuse, 0x7ff, RZ, 0xc0, !PT ;  /* 0x000007ff0f087812 */ /* 0x040fe400078ec0ff */
[----:B------:R-:W-:-:S03]  /*2390*/  LOP3.LUT P0, R25, R15, 0x3f, RZ, 0xc0, !PT ;  /* 0x0000003f0f197812 */ /* 0x000fc6000780c0ff */
[----:B------:R-:W-:-:S05]  /*23a0*/  VIADD R8, R8, 0xfffffc00 ;  /* 0xfffffc0008087836 */ /* 0x000fca0000000000 */
[----:B------:R-:W-:-:S05]  /*23b0*/  SHF.R.U32.HI R8, RZ, 0x6, R8 ;  /* 0x00000006ff087819 */ /* 0x000fca0000011608 */
[----:B------:R-:W-:-:S04]  /*23c0*/  IMAD.IADD R8, R8, 0x1, R27 ;  /* 0x0000000108087824 */ /* 0x000fc800078e021b */
[----:B------:R-:W-:-:S05]  /*23d0*/  IMAD.U32 R29, R8, 0x8, R1 ;  /* 0x00000008081d7824 */ /* 0x000fca00078e0001 */
[----:B------:R0:W-:Y:S04]  /*23e0*/  STL.64 [R29+-0x78], R10 ;  /* 0xffff880a1d007387 */ /* 0x0001e80000100a00 */
[----:B------:R-:W2:Y:S04]  /*23f0*/  @P0 LDL.64 R22, [R1+0x8] ;  /* 0x0000080001160983 */ /* 0x000ea80000100a00 */
[----:B------:R-:W3:Y:S04]  /*2400*/  LDL.64 R12, [R1+0x10] ;  /* 0x00001000010c7983 */ /* 0x000ee80000100a00 */
[----:B------:R-:W4:Y:S01]  /*2410*/  LDL.64 R8, [R1+0x18] ;  /* 0x0000180001087983 */ /* 0x000f220000100a00 */
[----:B------:R-:W-:Y:S01]  /*2420*/  @P0 LOP3.LUT R15, R25, 0x3f, RZ, 0x3c, !PT ;  /* 0x0000003f190f0812 */ /* 0x000fe200078e3cff */
[----:B------:R-:W-:Y:S01]  /*2430*/  BSSY.RECONVERGENT B3, `(.L_x_163) ;  /* 0x0000034000037945 */ /* 0x000fe20003800200 */
[----:B--2---:R-:W-:-:S02]  /*2440*/  @P0 SHF.R.U64 R22, R22, 0x1, R23 ;  /* 0x0000000116160819 */ /* 0x004fc40000001217 */
[----:B------:R-:W-:Y:S02]  /*2450*/  @P0 SHF.R.U32.HI R24, RZ, 0x1, R23 ;  /* 0x00000001ff180819 */ /* 0x000fe40000011617 */
[----:B---3--:R-:W-:Y:S02]  /*2460*/  @P0 SHF.L.U32 R23, R12, R25, RZ ;  /* 0x000000190c170219 */ /* 0x008fe400000006ff */
[----:B------:R-:W-:Y:S02]  /*2470*/  @P0 SHF.R.U64 R22, R22, R15, R24 ;  /* 0x0000000f16160219 */ /* 0x000fe40000001218 */
[C-C-:B------:R-:W-:Y:S02]  /*2480*/  @P0 SHF.R.U64 R26, R12.reuse, 0x1, R13.reuse ;  /* 0x000000010c1a0819 */ /* 0x140fe4000000120d */
[----:B------:R-:W-:Y:S02]  /*2490*/  @P0 SHF.L.U64.HI R27, R12, R25, R13 ;  /* 0x000000190c1b0219 */ /* 0x000fe4000001020d */
[----:B------:R-:W-:-:S02]  /*24a0*/  @P0 LOP3.LUT R12, R23, R22, RZ, 0xfc, !PT ;  /* 0x00000016170c0212 */ /* 0x000fc400078efcff */
[----:B------:R-:W-:Y:S02]  /*24b0*/  @P0 SHF.R.U32.HI R22, RZ, 0x1, R13 ;  /* 0x00000001ff160819 */ /* 0x000fe4000001160d */
[----:B0-----:R-:W-:Y:S02]  /*24c0*/  @P0 SHF.R.U32.HI R10, RZ, R15, R24 ;  /* 0x0000000fff0a0219 */ /* 0x001fe40000011618 */
[----:B----4-:R-:W-:Y:S02]  /*24d0*/  @P0 SHF.L.U32 R11, R8, R25, RZ ;  /* 0x00000019080b0219 */ /* 0x010fe400000006ff */
[----:B------:R-:W-:Y:S02]  /*24e0*/  @P0 SHF.R.U64 R26, R26, R15, R22 ;  /* 0x0000000f1a1a0219 */ /* 0x000fe40000001216 */
[----:B------:R-:W-:Y:S01]  /*24f0*/  @P0 LOP3.LUT R13, R27, R10, RZ, 0xfc, !PT ;  /* 0x0000000a1b0d0212 */ /* 0x000fe200078efcff */
[----:B------:R-:W-:Y:S01]  /*2500*/  IMAD.SHL.U32 R10, R12, 0x4, RZ ;  /* 0x000000040c0a7824 */ /* 0x000fe200078e00ff */
[----:B------:R-:W-:-:S02]  /*2510*/  @P0 SHF.L.U64.HI R24, R8, R25, R9 ;  /* 0x0000001908180219 */ /* 0x000fc40000010209 */
[----:B------:R-:W-:Y:S02]  /*2520*/  @P0 SHF.R.U32.HI R15, RZ, R15, R22 ;  /* 0x0000000fff0f0219 */ /* 0x000fe40000011616 */
[----:B------:R-:W-:Y:S02]  /*2530*/  @P0 LOP3.LUT R8, R11, R26, RZ, 0xfc, !PT ;  /* 0x0000001a0b080212 */ /* 0x000fe400078efcff */
[----:B------:R-:W-:Y:S02]  /*2540*/  SHF.L.U64.HI R12, R12, 0x2, R13 ;  /* 0x000000020c0c7819 */ /* 0x000fe4000001020d */
[----:B------:R-:W-:Y:S02]  /*2550*/  @P0 LOP3.LUT R9, R24, R15, RZ, 0xfc, !PT ;  /* 0x0000000f18090212 */ /* 0x000fe400078efcff */
[----:B------:R-:W-:Y:S02]  /*2560*/  SHF.L.W.U32.HI R13, R13, 0x2, R8 ;  /* 0x000000020d0d7819 */ /* 0x000fe40000010e08 */
[----:B------:R-:W-:-:S02]  /*2570*/  IADD3 RZ, P0, PT, RZ, -R10, RZ ;  /* 0x8000000affff7210 */ /* 0x000fc40007f1e0ff */
[----:B------:R-:W-:Y:S02]  /*2580*/  LOP3.LUT R11, RZ, R12, RZ, 0x33, !PT ;  /* 0x0000000cff0b7212 */ /* 0x000fe400078e33ff */
[----:B------:R-:W-:Y:S02]  /*2590*/  SHF.L.W.U32.HI R8, R8, 0x2, R9 ;  /* 0x0000000208087819 */ /* 0x000fe40000010e09 */
[----:B------:R-:W-:Y:S02]  /*25a0*/  LOP3.LUT R15, RZ, R13, RZ, 0x33, !PT ;  /* 0x0000000dff0f7212 */ /* 0x000fe400078e33ff */
[----:B------:R-:W-:Y:S02]  /*25b0*/  IADD3.X R11, P0, PT, RZ, R11, RZ, P0, !PT ;  /* 0x0000000bff0b7210 */ /* 0x000fe4000071e4ff */
[----:B------:R-:W-:Y:S02]  /*25c0*/  LOP3.LUT R22, RZ, R8, RZ, 0x33, !PT ;  /* 0x00000008ff167212 */ /* 0x000fe400078e33ff */
[----:B------:R-:W-:-:S02]  /*25d0*/  IADD3.X R24, P1, PT, RZ, R15, RZ, P0, !PT ;  /* 0x0000000fff187210 */ /* 0x000fc4000073e4ff */
[----:B------:R-:W-:-:S03]  /*25e0*/  ISETP.GT.U32.AND P2, PT, R13, -0x1, PT ;  /* 0xffffffff0d00780c */ /* 0x000fc60003f44070 */
[----:B------:R-:W-:Y:S01]  /*25f0*/  IMAD.X R15, RZ, RZ, R22, P1 ;  /* 0x000000ffff0f7224 */ /* 0x000fe200008e0616 */
[----:B------:R-:W-:-:S04]  /*2600*/  ISETP.GT.AND.EX P0, PT, R8, -0x1, PT, P2 ;  /* 0xffffffff0800780c */ /* 0x000fc80003f04320 */
[----:B------:R-:W-:Y:S02]  /*2610*/  SEL R15, R8, R15, P0 ;  /* 0x0000000f080f7207 */ /* 0x000fe40000000000 */
[----:B------:R-:W-:Y:S02]  /*2620*/  SEL R24, R13, R24, P0 ;  /* 0x000000180d187207 */ /* 0x000fe40000000000 */
[----:B------:R-:W-:-:S04]  /*2630*/  ISETP.NE.U32.AND P1, PT, R15, RZ, PT ;  /* 0x000000ff0f00720c */ /* 0x000fc80003f25070 */
[----:B------:R-:W-:Y:S01]  /*2640*/  SEL R13, R24, R15, !P1 ;  /* 0x0000000f180d7207 */ /* 0x000fe20004800000 */
[----:B------:R-:W-:-:S05]  /*2650*/  @!P0 IMAD.MOV R10, RZ, RZ, -R10 ;  /* 0x000000ffff0a8224 */ /* 0x000fca00078e0a0a */
[----:B------:R-:W0:Y:S02]  /*2660*/  FLO.U32 R13, R13 ;  /* 0x0000000d000d7300 */ /* 0x000e2400000e0000 */
[C---:B0-----:R-:W-:Y:S02]  /*2670*/  IADD3 R23, PT, PT, -R13.reuse, 0x1f, RZ ;  /* 0x0000001f0d177810 */ /* 0x041fe40007ffe1ff */
[----:B------:R-:W-:-:S03]  /*2680*/  IADD3 R22, PT, PT, -R13, 0x3f, RZ ;  /* 0x0000003f0d167810 */ /* 0x000fc60007ffe1ff */
[----:B------:R-:W-:Y:S01]  /*2690*/  @P1 IMAD.MOV R22, RZ, RZ, R23 ;  /* 0x000000ffff161224 */ /* 0x000fe200078e0217 */
[----:B------:R-:W-:-:S04]  /*26a0*/  SEL R23, R12, R11, P0 ;  /* 0x0000000b0c177207 */ /* 0x000fc80000000000 */
[----:B------:R-:W-:-:S13]  /*26b0*/  ISETP.NE.AND P1, PT, R22, RZ, PT ;  /* 0x000000ff1600720c */ /* 0x000fda0003f25270 */
[----:B------:R-:W-:Y:S05]  /*26c0*/  @!P1 BRA `(.L_x_164) ;  /* 0x0000000000289947 */ /* 0x000fea0003800000 */
[----:B------:R-:W-:Y:S02]  /*26d0*/  LOP3.LUT R11, R22, 0x3f, RZ, 0xc0, !PT ;  /* 0x0000003f160b7812 */ /* 0x000fe400078ec0ff */
[--C-:B------:R-:W-:Y:S02]  /*26e0*/  SHF.R.U64 R13, R10, 0x1, R23.reuse ;  /* 0x000000010a0d7819 */ /* 0x100fe40000001217 */
[----:B------:R-:W-:Y:S02]  /*26f0*/  SHF.R.U32.HI R23, RZ, 0x1, R23 ;  /* 0x00000001ff177819 */ /* 0x000fe40000011617 */
[----:B------:R-:W-:Y:S02]  /*2700*/  LOP3.LUT R10, R22, 0x3f, RZ, 0xc, !PT ;  /* 0x0000003f160a7812 */ /* 0x000fe400078e0cff */
[CC--:B------:R-:W-:Y:S02]  /*2710*/  SHF.L.U64.HI R15, R24.reuse, R11.reuse, R15 ;  /* 0x0000000b180f7219 */ /* 0x0c0fe4000001020f */
[----:B------:R-:W-:-:S02]  /*2720*/  SHF.L.U32 R11, R24, R11, RZ ;  /* 0x0000000b180b7219 */ /* 0x000fc400000006ff */
[-CC-:B------:R-:W-:Y:S02]  /*2730*/  SHF.R.U64 R24, R13, R10.reuse, R23.reuse ;  /* 0x0000000a0d187219 */ /* 0x180fe40000001217 */
[----:B------:R-:W-:Y:S02]  /*2740*/  SHF.R.U32.HI R10, RZ, R10, R23 ;  /* 0x0000000aff0a7219 */ /* 0x000fe40000011617 */
[----:B------:R-:W-:Y:S02]  /*2750*/  LOP3.LUT R24, R11, R24, RZ, 0xfc, !PT ;  /* 0x000000180b187212 */ /* 0x000fe400078efcff */
[----:B------:R-:W-:-:S07]  /*2760*/  LOP3.LUT R15, R15, R10, RZ, 0xfc, !PT ;  /* 0x0000000a0f0f7212 */ /* 0x000fce00078efcff */
.L_x_164:
[----:B------:R-:W-:Y:S05]  /*2770*/  BSYNC.RECONVERGENT B3 ;  /* 0x0000000000037941 */ /* 0x000fea0003800200 */
.L_x_163:
[----:B------:R-:W-:-:S04]  /*2780*/  IMAD.WIDE.U32 R12, R24, 0x2168c235, RZ ;  /* 0x2168c235180c7825 */ /* 0x000fc800078e00ff */
[----:B------:R-:W-:Y:S01]  /*2790*/  IMAD.MOV.U32 R10, RZ, RZ, R13 ;  /* 0x000000ffff0a7224 */ /* 0x000fe200078e000d */
[----:B------:R-:W-:Y:S01]  /*27a0*/  IADD3 RZ, P1, PT, R12, R12, RZ ;  /* 0x0000000c0cff7210 */ /* 0x000fe20007f3e0ff */
[----:B------:R-:W-:Y:S02]  /*27b0*/  IMAD.MOV.U32 R11, RZ, RZ, RZ ;  /* 0x000000ffff0b7224 */ /* 0x000fe400078e00ff */
[----:B------:R-:W-:-:S04]  /*27c0*/  IMAD.HI.U32 R13, R15, -0x36f0255e, RZ ;  /* 0xc90fdaa20f0d7827 */ /* 0x000fc800078e00ff */
[----:B------:R-:W-:-:S04]  /*27d0*/  IMAD.WIDE.U32 R10, R24, -0x36f0255e, R10 ;  /* 0xc90fdaa2180a7825 */ /* 0x000fc800078e000a */
[----:B------:R-:W-:-:S04]  /*27e0*/  IMAD.WIDE.U32 R10, P2, R15, 0x2168c235, R10 ;  /* 0x2168c2350f0a7825 */ /* 0x000fc8000784000a */
[----:B------:R-:W-:Y:S01]  /*27f0*/  IMAD R15, R15, -0x36f0255e, RZ ;  /* 0xc90fdaa20f0f7824 */ /* 0x000fe200078e02ff */
[----:B------:R-:W-:Y:S01]  /*2800*/  IADD3.X RZ, P1, PT, R10, R10, RZ, P1, !PT ;  /* 0x0000000a0aff7210 */ /* 0x000fe20000f3e4ff */
[----:B------:R-:W-:-:S03]  /*2810*/  IMAD.X R12, RZ, RZ, R13, P2 ;  /* 0x000000ffff0c7224 */ /* 0x000fc600010e060d */
[----:B------:R-:W-:-:S04]  /*2820*/  IADD3 R11, P2, PT, R15, R11, RZ ;  /* 0x0000000b0f0b7210 */ /* 0x000fc80007f5e0ff */
[C---:B------:R-:W-:Y:S01]  /*2830*/  ISETP.GT.U32.AND P3, PT, R11.reuse, RZ, PT ;  /* 0x000000ff0b00720c */ /* 0x040fe20003f64070 */
[----:B------:R-:W-:Y:S01]  /*2840*/  IMAD.X R12, RZ, RZ, R12, P2 ;  /* 0x000000ffff0c7224 */ /* 0x000fe200010e060c */
[----:B------:R-:W-:-:S04]  /*2850*/  IADD3.X R10, P2, PT, R11, R11, RZ, P1, !PT ;  /* 0x0000000b0b0a7210 */ /* 0x000fc80000f5e4ff */
[C---:B------:R-:W-:Y:S01]  /*2860*/  ISETP.GT.AND.EX P1, PT, R12.reuse, RZ, PT, P3 ;  /* 0x000000ff0c00720c */ /* 0x040fe20003f24330 */
[----:B------:R-:W-:-:S03]  /*2870*/  IMAD.X R13, R12, 0x1, R12, P2 ;  /* 0x000000010c0d7824 */ /* 0x000fc600010e060c */
[----:B------:R-:W-:Y:S02]  /*2880*/  SEL R10, R10, R11, P1 ;  /* 0x0000000b0a0a7207 */ /* 0x000fe40000800000 */
[----:B------:R-:W-:Y:S02]  /*2890*/  SEL R11, R13, R12, P1 ;  /* 0x0000000c0d0b7207 */ /* 0x000fe40000800000 */
[----:B------:R-:W-:Y:S02]  /*28a0*/  IADD3 R12, P2, PT, R10, 0x1, RZ ;  /* 0x000000010a0c7810 */ /* 0x000fe40007f5e0ff */
[----:B------:R-:W-:Y:S02]  /*28b0*/  SEL R15, RZ, 0xffffffff, !P1 ;  /* 0xffffffffff0f7807 */ /* 0x000fe40004800000 */
[----:B------:R-:W-:Y:S01]  /*28c0*/  LOP3.LUT P1, R13, R21, 0x80000000, RZ, 0xc0, !PT ;  /* 0x80000000150d7812 */ /* 0x000fe2000782c0ff */
[----:B------:R-:W-:Y:S02]  /*28d0*/  IMAD.X R11, RZ, RZ, R11, P2 ;  /* 0x000000ffff0b7224 */ /* 0x000fe400010e060b */
[----:B------:R-:W-:Y:S01]  /*28e0*/  IMAD.IADD R22, R15, 0x1, -R22 ;  /* 0x000000010f167824 */ /* 0x000fe200078e0a16 */
[----:B------:R-:W-:-:S02]  /*28f0*/  SHF.R.U32.HI R15, RZ, 0x1e, R9 ;  /* 0x0000001eff0f7819 */ /* 0x000fc40000011609 */
[----:B------:R-:W-:Y:S01]  /*2900*/  SHF.R.U64 R12, R12, 0xa, R11 ;  /* 0x0000000a0c0c7819 */ /* 0x000fe2000000120b */
[----:B------:R-:W-:Y:S01]  /*2910*/  IMAD.SHL.U32 R9, R22, 0x100000, RZ ;  /* 0x0010000016097824 */ /* 0x000fe200078e00ff */
[----:B------:R-:W-:Y:S02]  /*2920*/  LEA.HI R10, R8, R15, RZ, 0x1 ;  /* 0x0000000f080a7211 */ /* 0x000fe400078f08ff */
[----:B------:R-:W-:Y:S02]  /*2930*/  IADD3 R12, P2, PT, R12, 0x1, RZ ;  /* 0x000000010c0c7810 */ /* 0x000fe40007f5e0ff */
[----:B------:R-:W-:Y:S01]  /*2940*/  @!P0 LOP3.LUT R13, R13, 0x80000000, RZ, 0x3c, !PT ;  /* 0x800000000d0d8812 */ /* 0x000fe200078e3cff */
[----:B------:R-:W-:Y:S01]  /*2950*/  @P1 IMAD.MOV R10, RZ, RZ, -R10 ;  /* 0x000000ffff0a1224 */ /* 0x000fe200078e0a0a */
[----:B------:R-:W-:-:S04]  /*2960*/  LEA.HI.X R11, R11, RZ, RZ, 0x16, P2 ;  /* 0x000000ff0b0b7211 */ /* 0x000fc800010fb4ff */
[--C-:B------:R-:W-:Y:S02]  /*2970*/  SHF.R.U64 R12, R12, 0x1, R11.reuse ;  /* 0x000000010c0c7819 */ /* 0x100fe4000000120b */
[----:B------:R-:W-:Y:S02]  /*2980*/  SHF.R.U32.HI R22, RZ, 0x1, R11 ;  /* 0x00000001ff167819 */ /* 0x000fe4000001160b */
[----:B------:R-:W-:-:S04]  /*2990*/  IADD3 R12, P2, P3, RZ, RZ, R12 ;  /* 0x000000ffff0c7210 */ /* 0x000fc80007b5e00c */
[----:B------:R-:W-:-:S04]  /*29a0*/  IADD3.X R8, PT, PT, R9, 0x3fe00000, R22, P2, P3 ;  /* 0x3fe0000009087810 */ /* 0x000fc800017e6416 */
[----:B------:R-:W-:-:S07]  /*29b0*/  LOP3.LUT R13, R8, R13, RZ, 0xfc, !PT ;  /* 0x0000000d080d7212 */ /* 0x000fce00078efcff */
.L_x_158:
[----:B------:R-:W-:-:S04]  /*29c0*/  IMAD.MOV.U32 R15, RZ, RZ, 0x0 ;  /* 0x00000000ff0f7424 */ /* 0x000fc800078e00ff */
[----:B------:R-:W-:Y:S05]  /*29d0*/  RET.REL.NODEC R14 `(_Z14cuda_step_fd2dPfS_S_S_S_S_S_ffiibPiii) ;  /* 0xffffffd40e887950 */ /* 0x000fea0003c3ffff */
.L_x_165:
        /* <DEDUP_REMOVED lines=10> */
.L_x_213:


//--------------------- .text._Z15cuda_add_sourcebPfS_Pii --------------------------
	.section	.text._Z15cuda_add_sourcebPfS_Pii,"ax",@progbits
	.align	128
        .global         _Z15cuda_add_sourcebPfS_Pii
        .type           _Z15cuda_add_sourcebPfS_Pii,@function
        .size           _Z15cuda_add_sourcebPfS_Pii,(.L_x_229 - _Z15cuda_add_sourcebPfS_Pii)
        .other          _Z15cuda_add_sourcebPfS_Pii,@"STO_CUDA_ENTRY STV_DEFAULT"
_Z15cuda_add_sourcebPfS_Pii:
.text._Z15cuda_add_sourcebPfS_Pii:
[----:B------:R-:W-:Y:S01]  /*0000*/  LDC R1, c[0x0][0x37c] ;  /* 0x0000df00ff017b82 */ /* 0x000fe20000000800 */
[----:B------:R-:W0:Y:S07]  /*0010*/  S2R R11, SR_TID.X ;  /* 0x00000000000b7919 */ /* 0x000e2e0000002100 */
[----:B------:R-:W0:Y:S01]  /*0020*/  S2UR UR4, SR_CTAID.X ;  /* 0x00000000000479c3 */ /* 0x000e220000002500 */
[----:B------:R-:W1:Y:S07]  /*0030*/  LDCU UR5, c[0x0][0x3a0] ;  /* 0x00007400ff0577ac */ /* 0x000e6e0008000800 */
[----:B------:R-:W0:Y:S02]  /*0040*/  LDC R0, c[0x0][0x360] ;  /* 0x0000d800ff007b82 */ /* 0x000e240000000800 */
[----:B0-----:R-:W-:-:S05]  /*0050*/  IMAD R11, R0, UR4, R11 ;  /* 0x00000004000b7c24 */ /* 0x001fca000f8e020b */
[----:B-1----:R-:W-:-:S13]  /*0060*/  ISETP.GE.AND P0, PT, R11, UR5, PT ;  /* 0x000000050b007c0c */ /* 0x002fda000bf06270 */
[----:B------:R-:W-:Y:S05]  /*0070*/  @P0 EXIT ;  /* 0x000000000000094d */ /* 0x000fea0003800000 */
[----:B------:R-:W0:Y:S02]  /*0080*/  LDCU.U8 UR4, c[0x0][0x380] ;  /* 0x00007000ff0477ac */ /* 0x000e240008000000 */
[----:B0-----:R-:W-:-:S04]  /*0090*/  UPRMT UR4, UR4, 0x8880, URZ ;  /* 0x0000888004047896 */ /* 0x001fc800080000ff */
[----:B------:R-:W-:-:S07]  /*00a0*/  UISETP.NE.AND UP0, UPT, UR4, URZ, UPT ;  /* 0x000000ff0400728c */ /* 0x000fce000bf05270 */
[----:B------:R-:W0:Y:S02]  /*00b0*/  LDCU.64 UR4, c[0x0][0x358] ;  /* 0x00006b00ff0477ac */ /* 0x000e240008000a00 */
[----:B------:R-:W-:Y:S05]  /*00c0*/  BRA.U !UP0, `(.L_x_166) ;  /* 0x0000000108307547 */ /* 0x000fea000b800000 */
[----:B------:R-:W1:Y:S08]  /*00d0*/  LDC.64 R4, c[0x0][0x398] ;  /* 0x0000e600ff047b82 */ /* 0x000e700000000a00 */
[----:B------:R-:W2:Y:S08]  /*00e0*/  LDC.64 R2, c[0x0][0x390] ;  /* 0x0000e400ff027b82 */ /* 0x000eb00000000a00 */
[----:B------:R-:W3:Y:S01]  /*00f0*/  LDC.64 R6, c[0x0][0x388] ;  /* 0x0000e200ff067b82 */ /* 0x000ee20000000a00 */
[----:B-1----:R-:W-:-:S06]  /*0100*/  IMAD.WIDE R4, R11, 0x4, R4 ;  /* 0x000000040b047825 */ /* 0x002fcc00078e0204 */
[----:B0-----:R-:W3:Y:S01]  /*0110*/  LDG.E R5, desc[UR4][R4.64] ;  /* 0x0000000404057981 */ /* 0x001ee2000c1e1900 */
[----:B--2---:R-:W-:-:S06]  /*0120*/  IMAD.WIDE R2, R11, 0x4, R2 ;  /* 0x000000040b027825 */ /* 0x004fcc00078e0202 */
[----:B------:R-:W2:Y:S01]  /*0130*/  LDG.E R2, desc[UR4][R2.64] ;  /* 0x0000000402027981 */ /* 0x000ea2000c1e1900 */
[----:B---3--:R-:W-:-:S05]  /*0140*/  IMAD.WIDE R6, R5, 0x4, R6 ;  /* 0x0000000405067825 */ /* 0x008fca00078e0206 */
[----:B------:R-:W2:Y:S02]  /*0150*/  LDG.E R9, desc[UR4][R6.64] ;  /* 0x0000000406097981 */ /* 0x000ea4000c1e1900 */
[----:B--2---:R-:W-:-:S05]  /*0160*/  FADD R9, R2, R9 ;  /* 0x0000000902097221 */ /* 0x004fca0000000000 */
[----:B------:R-:W-:Y:S01]  /*0170*/  STG.E desc[UR4][R6.64], R9 ;  /* 0x0000000906007986 */ /* 0x000fe2000c101904 */
[----:B------:R-:W-:Y:S05]  /*0180*/  EXIT ;  /* 0x000000000000794d */ /* 0x000fea0003800000 */
.L_x_166:
[----:B------:R-:W1:Y:S08]  /*0190*/  LDC.64 R2, c[0x0][0x398] ;  /* 0x0000e600ff027b82 */ /* 0x000e700000000a00 */
[----:B------:R-:W2:Y:S01]  /*01a0*/  LDC.64 R8, c[0x0][0x388] ;  /* 0x0000e200ff087b82 */ /* 0x000ea20000000a00 */
[----:B-1----:R-:W-:-:S07]  /*01b0*/  IMAD.WIDE R6, R11, 0x4, R2 ;  /* 0x000000040b067825 */ /* 0x002fce00078e0202 */
[----:B------:R-:W1:Y:S01]  /*01c0*/  LDC.64 R2, c[0x0][0x390] ;  /* 0x0000e400ff027b82 */ /* 0x000e620000000a00 */
[----:B0-----:R-:W2:Y:S01]  /*01d0*/  LDG.E R7, desc[UR4][R6.64] ;  /* 0x0000000406077981 */ /* 0x001ea2000c1e1900 */
[----:B-1----:R-:W-:-:S06]  /*01e0*/  IMAD.WIDE R4, R11, 0x4, R2 ;  /* 0x000000040b047825 */ /* 0x002fcc00078e0202 */
[----:B------:R-:W3:Y:S01]  /*01f0*/  LDG.E R4, desc[UR4][R4.64] ;  /* 0x0000000404047981 */ /* 0x000ee2000c1e1900 */
[----:B--2---:R-:W-:-:S05]  /*0200*/  IMAD.WIDE R2, R7, 0x4, R8 ;  /* 0x0000000407027825 */ /* 0x004fca00078e0208 */
[----:B------:R-:W3:Y:S02]  /*0210*/  LDG.E R9, desc[UR4][R2.64] ;  /* 0x0000000402097981 */ /* 0x000ee4000c1e1900 */
[----:B---3--:R-:W-:-:S05]  /*0220*/  FADD R9, -R4, R9 ;  /* 0x0000000904097221 */ /* 0x008fca0000000100 */
[----:B------:R-:W-:Y:S01]  /*0230*/  STG.E desc[UR4][R2.64], R9 ;  /* 0x0000000902007986 */ /* 0x000fe2000c101904 */
[----:B------:R-:W-:Y:S05]  /*0240*/  EXIT ;  /* 0x000000000000794d */ /* 0x000fea0003800000 */
.L_x_167:
        /* <DEDUP_REMOVED lines=11> */
.L_x_229:


//--------------------- .text._Z11cuda_recordPfS_Piib --------------------------
	.section	.text._Z11cuda_recordPfS_Piib,"ax",@progbits
	.align	128
        .global         _Z11cuda_recordPfS_Piib
        .type           _Z11cuda_recordPfS_Piib,@function
        .size           _Z11cuda_recordPfS_Piib,(.L_x_230 - _Z11cuda_recordPfS_Piib)
        .other          _Z11cuda_recordPfS_Piib,@"STO_CUDA_ENTRY STV_DEFAULT"
_Z11cuda_recordPfS_Piib:
.text._Z11cuda_recordPfS_Piib:
        /* <DEDUP_REMOVED lines=17> */
[----:B0-----:R-:W2:Y:S02]  /*0110*/  LDG.E R3, desc[UR4][R2.64] ;  /* 0x0000000402037981 */ /* 0x001ea4000c1e1900 */
[----:B--2---:R-:W-:-:S06]  /*0120*/  IMAD.WIDE R4, R3, 0x4, R4 ;  /* 0x0000000403047825 */ /* 0x004fcc00078e0204 */
[----:B------:R-:W2:Y:S01]  /*0130*/  LDG.E R5, desc[UR4][R4.64] ;  /* 0x0000000404057981 */ /* 0x000ea2000c1e1900 */
[----:B---3--:R-:W-:-:S05]  /*0140*/  IMAD.WIDE R6, R9, 0x4, R6 ;  /* 0x0000000409067825 */ /* 0x008fca00078e0206 */
[----:B--2---:R-:W-:Y:S01]  /*0150*/  STG.E desc[UR4][R6.64], R5 ;  /* 0x0000000506007986 */ /* 0x004fe2000c101904 */
[----:B------:R-:W-:Y:S05]  /*0160*/  EXIT ;  /* 0x000000000000794d */ /* 0x000fea0003800000 */
.L_x_168:
[----:B------:R-:W1:Y:S08]  /*0170*/  LDC.64 R4, c[0x0][0x390] ;  /* 0x0000e400ff047b82 */ /* 0x000e700000000a00 */
[----:B------:R-:W2:Y:S01]  /*0180*/  LDC.64 R2, c[0x0][0x388] ;  /* 0x0000e200ff027b82 */ /* 0x000ea20000000a00 */
[----:B-1----:R-:W-:-:S06]  /*0190*/  IMAD.WIDE R6, R9, 0x4, R4 ;  /* 0x0000000409067825 */ /* 0x002fcc00078e0204 */
[----:B0-----:R-:W3:Y:S01]  /*01a0*/  LDG.E R7, desc[UR4][R6.64] ;  /* 0x0000000406077981 */ /* 0x001ee2000c1e1900 */
[----:B--2---:R-:W-:Y:S02]  /*01b0*/  IMAD.WIDE R4, R9, 0x4, R2 ;  /* 0x0000000409047825 */ /* 0x004fe400078e0202 */
[----:B------:R-:W3:Y:S04]  /*01c0*/  LDC.64 R2, c[0x0][0x380] ;  /* 0x0000e000ff027b82 */ /* 0x000ee80000000a00 */
[----:B------:R-:W2:Y:S01]  /*01d0*/  LDG.E R5, desc[UR4][R4.64] ;  /* 0x0000000404057981 */ /* 0x000ea2000c1e1900 */
[----:B---3--:R-:W-:-:S05]  /*01e0*/  IMAD.WIDE R2, R7, 0x4, R2 ;  /* 0x0000000407027825 */ /* 0x008fca00078e0202 */
[----:B--2---:R-:W-:Y:S01]  /*01f0*/  STG.E desc[UR4][R2.64], R5 ;  /* 0x0000000502007986 */ /* 0x004fe2000c101904 */
[----:B------:R-:W-:Y:S05]  /*0200*/  EXIT ;  /* 0x000000000000794d */ /* 0x000fea0003800000 */
.L_x_169:
        /* <DEDUP_REMOVED lines=15> */
.L_x_230:


//--------------------- .text._Z16cuda_absorb_bndrPfS_S_S_iif --------------------------
	.section	.text._Z16cuda_absorb_bndrPfS_S_S_iif,"ax",@progbits
	.align	128
        .global         _Z16cuda_absorb_bndrPfS_S_S_iif
        .type           _Z16cuda_absorb_bndrPfS_S_S_iif,@function
        .size           _Z16cuda_absorb_bndrPfS_S_S_iif,(.L_x_215 - _Z16cuda_absorb_bndrPfS_S_S_iif)
        .other          _Z16cuda_absorb_bndrPfS_S_S_iif,@"STO_CUDA_ENTRY STV_DEFAULT"
_Z16cuda_absorb_bndrPfS_S_S_iif:
.text._Z16cuda_absorb_bndrPfS_S_S_iif:
[----:B------:R-:W-:Y:S01]  /*0000*/  LDC R1, c[0x0][0x37c] ;  /* 0x0000df00ff017b82 */ /* 0x000fe20000000800 */
[----:B------:R-:W0:Y:S07]  /*0010*/  S2R R0, SR_TID.Y ;  /* 0x0000000000007919 */ /* 0x000e2e0000002200 */
[----:B------:R-:W1:Y:S01]  /*0020*/  LDC R4, c[0x0][0x360] ;  /* 0x0000d800ff047b82 */ /* 0x000e620000000800 */
[----:B------:R-:W2:Y:S01]  /*0030*/  LDCU UR4, c[0x0][0x3a0] ;  /* 0x00007400ff0477ac */ /* 0x000ea20008000800 */
[----:B------:R-:W-:Y:S01]  /*0040*/  BSSY.RECONVERGENT B0, `(.L_x_170) ;  /* 0x00000a8000007945 */ /* 0x000fe20003800200 */
[----:B------:R-:W1:Y:S01]  /*0050*/  S2R R3, SR_TID.X ;  /* 0x0000000000037919 */ /* 0x000e620000002100 */
[----:B------:R-:W-:-:S04]  /*0060*/  IMAD.MOV.U32 R5, RZ, RZ, 0x40490000 ;  /* 0x40490000ff057424 */ /* 0x000fc800078e00ff */
[----:B------:R-:W0:Y:S08]  /*0070*/  S2UR UR6, SR_CTAID.Y ;  /* 0x00000000000679c3 */ /* 0x000e300000002600 */
[----:B------:R-:W0:Y:S01]  /*0080*/  LDC R11, c[0x0][0x364] ;  /* 0x0000d900ff0b7b82 */ /* 0x000e220000000800 */
[----:B--2---:R-:W-:-:S07]  /*0090*/  UIADD3 UR4, UPT, UPT, UR4, 0x6c, URZ ;  /* 0x0000006c04047890 */ /* 0x004fce000fffe0ff */
[----:B------:R-:W1:Y:S01]  /*00a0*/  S2UR UR5, SR_CTAID.X ;  /* 0x00000000000579c3 */ /* 0x000e620000002500 */
[----:B0-----:R-:W-:Y:S01]  /*00b0*/  IMAD R11, R11, UR6, R0 ;  /* 0x000000060b0b7c24 */ /* 0x001fe2000f8e0200 */
[----:B------:R-:W0:Y:S04]  /*00c0*/  LDCU.64 UR6, c[0x0][0x358] ;  /* 0x00006b00ff0677ac */ /* 0x000e280008000a00 */
[----:B------:R-:W-:Y:S01]  /*00d0*/  ISETP.GT.U32.AND P0, PT, R11, 0x31, PT ;  /* 0x000000310b00780c */ /* 0x000fe20003f04070 */
[----:B-1----:R-:W-:-:S04]  /*00e0*/  IMAD R4, R4, UR5, R3 ;  /* 0x0000000504047c24 */ /* 0x002fc8000f8e0203 */
[----:B------:R-:W-:Y:S01]  /*00f0*/  IMAD R26, R11, UR4, R4 ;  /* 0x000000040b1a7c24 */ /* 0x000fe2000f8e0204 */
[----:B------:R-:W-:-:S07]  /*0100*/  UMOV UR4, URZ ;  /* 0x000000ff00047c82 */ /* 0x000fce0008000000 */
[----:B------:R-:W-:Y:S05]  /*0110*/  @P0 BRA `(.L_x_171) ;  /* 0x00000004002c0947 */ /* 0x000fea0003800000 */
[----:B------:R-:W1:Y:S01]  /*0120*/  MUFU.RCP64H R3, 50 ;  /* 0x4049000000037908 */ /* 0x000e620000001800 */
[----:B------:R-:W-:Y:S01]  /*0130*/  IMAD.MOV.U32 R8, RZ, RZ, 0x0 ;  /* 0x00000000ff087424 */ /* 0x000fe200078e00ff */
[----:B------:R-:W-:Y:S01]  /*0140*/  BSSY.RECONVERGENT B1, `(.L_x_172) ;  /* 0x0000017000017945 */ /* 0x000fe20003800200 */
[----:B------:R-:W-:Y:S02]  /*0150*/  IMAD.MOV.U32 R9, RZ, RZ, 0x40490000 ;  /* 0x40490000ff097424 */ /* 0x000fe400078e00ff */
[----:B------:R-:W-:-:S06]  /*0160*/  IMAD.MOV.U32 R2, RZ, RZ, 0x1 ;  /* 0x00000001ff027424 */ /* 0x000fcc00078e00ff */
[----:B-1----:R-:W-:-:S08]  /*0170*/  DFMA R6, R2, -R8, 1 ;  /* 0x3ff000000206742b */ /* 0x002fd00000000808 */
[----:B------:R-:W-:-:S08]  /*0180*/  DFMA R6, R6, R6, R6 ;  /* 0x000000060606722b */ /* 0x000fd00000000006 */
[----:B------:R-:W-:Y:S01]  /*0190*/  DFMA R2, R2, R6, R2 ;  /* 0x000000060202722b */ /* 0x000fe20000000002 */
[----:B------:R-:W-:-:S07]  /*01a0*/  IADD3 R6, PT, PT, -R11, 0x32, RZ ;  /* 0x000000320b067810 */ /* 0x000fce0007ffe1ff */
[C---:B------:R-:W-:Y:S01]  /*01b0*/  DFMA R8, R2.reuse, -R8, 1 ;  /* 0x3ff000000208742b */ /* 0x040fe20000000808 */
[----:B------:R-:W1:Y:S07]  /*01c0*/  I2F.F64.U32 R6, R6 ;  /* 0x0000000600067312 */ /* 0x000e6e0000201800 */
[----:B------:R-:W-:-:S08]  /*01d0*/  DFMA R2, R2, R8, R2 ;  /* 0x000000080202722b */ /* 0x000fd00000000002 */
[----:B-1----:R-:W-:Y:S01]  /*01e0*/  DMUL R8, R6, R2 ;  /* 0x0000000206087228 */ /* 0x002fe20000000000 */
[----:B------:R-:W-:-:S07]  /*01f0*/  FSETP.GEU.AND P1, PT, |R7|, 6.5827683646048100446e-37, PT ;  /* 0x036000000700780b */ /* 0x000fce0003f2e200 */
[----:B------:R-:W-:-:S08]  /*0200*/  DFMA R10, R8, -50, R6 ;  /* 0xc0490000080a782b */ /* 0x000fd00000000006 */
[----:B------:R-:W-:-:S10]  /*0210*/  DFMA R2, R2, R10, R8 ;  /* 0x0000000a0202722b */ /* 0x000fd40000000008 */
[----:B------:R-:W-:-:S05]  /*0220*/  FFMA R0, RZ, 3.140625, R3 ;  /* 0x40490000ff007823 */ /* 0x000fca0000000003 */
[----:B------:R-:W-:-:S13]  /*0230*/  FSETP.GT.AND P0, PT, |R0|, 1.469367938527859385e-39, PT ;  /* 0x001000000000780b */ /* 0x000fda0003f04200 */
[----:B------:R-:W-:Y:S05]  /*0240*/  @P0 BRA P1, `(.L_x_173) ;  /* 0x0000000000180947 */ /* 0x000fea0000800000 */
[----:B------:R-:W-:Y:S01]  /*0250*/  IMAD.MOV.U32 R10, RZ, RZ, R6 ;  /* 0x000000ffff0a7224 */ /* 0x000fe200078e0006 */
[----:B------:R-:W-:Y:S01]  /*0260*/  MOV R0, 0x290 ;  /* 0x0000029000007802 */ /* 0x000fe20000000f00 */
[----:B------:R-:W-:-:S07]  /*0270*/  IMAD.MOV.U32 R11, RZ, RZ, R7 ;  /* 0x000000ffff0b7224 */ /* 0x000fce00078e0007 */
[----:B0-----:R-:W-:Y:S05]  /*0280*/  CALL.REL.NOINC `($__internal_10_$__cuda_sm20_div_rn_f64_full) ;  /* 0x0000001000847944 */ /* 0x001fea0003c00000 */
[----:B------:R-:W-:Y:S01]  /*0290*/  IMAD.MOV.U32 R2, RZ, RZ, R12 ;  /* 0x000000ffff027224 */ /* 0x000fe200078e000c */
[----:B------:R-:W-:-:S07]  /*02a0*/  MOV R3, R13 ;  /* 0x0000000d00037202 */ /* 0x000fce0000000f00 */
.L_x_173:
[----:B0-----:R-:W-:Y:S05]  /*02b0*/  BSYNC.RECONVERGENT B1 ;  /* 0x0000000000017941 */ /* 0x001fea0003800200 */
.L_x_172:
[----:B------:R-:W-:Y:S01]  /*02c0*/  BSSY.RECONVERGENT B1, `(.L_x_174) ;  /* 0x0000005000017945 */ /* 0x000fe20003800200 */
[----:B------:R-:W-:Y:S01]  /*02d0*/  IMAD.MOV.U32 R16, RZ, RZ, R2 ;  /* 0x000000ffff107224 */ /* 0x000fe200078e0002 */
[----:B------:R-:W-:Y:S01]  /*02e0*/  MOV R0, 0x310 ;  /* 0x0000031000007802 */ /* 0x000fe20000000f00 */
[----:B------:R-:W-:-:S07]  /*02f0*/  IMAD.MOV.U32 R27, RZ, RZ, R3 ;  /* 0x000000ffff1b7224 */ /* 0x000fce00078e0003 */
[----:B------:R-:W-:Y:S05]  /*0300*/  CALL.REL.NOINC `($_Z16cuda_absorb_bndrPfS_S_S_iif$__internal_accurate_pow) ;  /* 0x0000001400dc7944 */ /* 0x000fea0003c00000 */
[----:B------:R-:W-:Y:S05]  /*0310*/  BSYNC.RECONVERGENT B1 ;  /* 0x0000000000017941 */ /* 0x000fea0003800200 */
.L_x_174:
[----:B------:R-:W0:Y:S01]  /*0320*/  LDC.64 R8, c[0x0][0x380] ;  /* 0x0000e000ff087b82 */ /* 0x000e220000000a00 */
[C---:B------:R-:W-:Y:S01]  /*0330*/  DADD R10, R2.reuse, 2 ;  /* 0x40000000020a7429 */ /* 0x040fe20000000000 */
[----:B------:R-:W1:Y:S01]  /*0340*/  LDCU UR5, c[0x0][0x3a8] ;  /* 0x00007500ff0577ac */ /* 0x000e620008000800 */
[----:B------:R-:W-:-:S05]  /*0350*/  DSETP.NEU.AND P1, PT, R2, RZ, PT ;  /* 0x000000ff0200722a */ /* 0x000fca0003f2d000 */
[----:B------:R-:W2:Y:S08]  /*0360*/  LDC.64 R14, c[0x0][0x390] ;  /* 0x0000e400ff0e7b82 */ /* 0x000eb00000000a00 */
[----:B------:R-:W3:Y:S01]  /*0370*/  LDC.64 R16, c[0x0][0x398] ;  /* 0x0000e600ff107b82 */ /* 0x000ee20000000a00 */
[----:B0-----:R-:W-:-:S05]  /*0380*/  IMAD.WIDE R8, R26, 0x4, R8 ;  /* 0x000000041a087825 */ /* 0x001fca00078e0208 */
[----:B------:R-:W4:Y:S01]  /*0390*/  LDG.E R0, desc[UR6][R8.64] ;  /* 0x0000000608007981 */ /* 0x000f22000c1e1900 */
[----:B------:R-:W-:Y:S02]  /*03a0*/  LOP3.LUT R10, R11, 0x7ff00000, RZ, 0xc0, !PT ;  /* 0x7ff000000b0a7812 */ /* 0x000fe400078ec0ff */
[----:B------:R-:W-:Y:S01]  /*03b0*/  @!P1 CS2R R6, SRZ ;  /* 0x0000000000069805 */ /* 0x000fe2000001ff00 */
[C---:B------:R-:W-:Y:S01]  /*03c0*/  DSETP.NEU.AND P1, PT, R2.reuse, 1, PT ;  /* 0x3ff000000200742a */ /* 0x040fe20003f2d000 */
[----:B------:R-:W-:Y:S02]  /*03d0*/  ISETP.NE.AND P0, PT, R10, 0x7ff00000, PT ;  /* 0x7ff000000a00780c */ /* 0x000fe40003f05270 */
[----:B-1----:R-:W0:Y:S11]  /*03e0*/  F2F.F64.F32 R10, UR5 ;  /* 0x00000005000a7d10 */ /* 0x002e360008201800 */
[----:B------:R-:W-:-:S14]  /*03f0*/  DSETP.NEU.OR P0, PT, R2, +INF , P0 ;  /* 0x7ff000000200742a */ /* 0x000fdc000070d400 */
[----:B------:R-:W-:Y:S02]  /*0400*/  @!P0 IMAD.MOV.U32 R6, RZ, RZ, 0x0 ;  /* 0x00000000ff068424 */ /* 0x000fe400078e00ff */
[----:B------:R-:W-:-:S03]  /*0410*/  @!P0 IMAD.MOV.U32 R7, RZ, RZ, 0x7ff00000 ;  /* 0x7ff00000ff078424 */ /* 0x000fc600078e00ff */
[----:B------:R-:W-:Y:S02]  /*0420*/  FSEL R2, R6, RZ, P1 ;  /* 0x000000ff06027208 */ /* 0x000fe40000800000 */
[----:B------:R-:W-:Y:S02]  /*0430*/  FSEL R3, R7, 1.875, P1 ;  /* 0x3ff0000007037808 */ /* 0x000fe40000800000 */
[----:B------:R-:W1:Y:S04]  /*0440*/  LDC.64 R6, c[0x0][0x388] ;  /* 0x0000e200ff067b82 */ /* 0x000e680000000a00 */
[----:B0-----:R-:W-:Y:S01]  /*0450*/  DFMA R2, R10, R2, 1 ;  /* 0x3ff000000a02742b */ /* 0x001fe20000000002 */
[----:B-1----:R-:W-:Y:S01]  /*0460*/  IMAD.WIDE R6, R26, 0x4, R6 ;  /* 0x000000041a067825 */ /* 0x002fe200078e0206 */
[----:B----4-:R-:W0:Y:S06]  /*0470*/  F2F.F64.F32 R12, R0 ;  /* 0x00000000000c7310 */ /* 0x010e2c0000201800 */
[----:B0-----:R-:W-:-:S06]  /*0480*/  DMUL R12, R2, R12 ;  /* 0x0000000c020c7228 */ /* 0x001fcc0000000000 */
[----:B------:R-:W0:Y:S02]  /*0490*/  F2F.F32.F64 R19, R12 ;  /* 0x0000000c00137310 */ /* 0x000e240000301000 */
[----:B0-----:R3:W-:Y:S04]  /*04a0*/  STG.E desc[UR6][R8.64], R19 ;  /* 0x0000001308007986 */ /* 0x0017e8000c101906 */
[----:B------:R-:W4:Y:S01]  /*04b0*/  LDG.E R18, desc[UR6][R6.64] ;  /* 0x0000000606127981 */ /* 0x000f22000c1e1900 */
[----:B--2---:R-:W-:Y:S01]  /*04c0*/  IMAD.WIDE R14, R26, 0x4, R14 ;  /* 0x000000041a0e7825 */ /* 0x004fe200078e020e */
[----:B----4-:R-:W0:Y:S02]  /*04d0*/  F2F.F64.F32 R10, R18 ;  /* 0x00000012000a7310 */ /* 0x010e240000201800 */
[----:B0-----:R-:W-:-:S06]  /*04e0*/  DMUL R10, R2, R10 ;  /* 0x0000000a020a7228 */ /* 0x001fcc0000000000 */
[----:B------:R-:W0:Y:S02]  /*04f0*/  F2F.F32.F64 R21, R10 ;  /* 0x0000000a00157310 */ /* 0x000e240000301000 */
[----:B0-----:R2:W-:Y:S04]  /*0500*/  STG.E desc[UR6][R6.64], R21 ;  /* 0x0000001506007986 */ /* 0x0015e8000c101906 */
[----:B------:R-:W4:Y:S01]  /*0510*/  LDG.E R0, desc[UR6][R14.64] ;  /* 0x000000060e007981 */ /* 0x000f22000c1e1900 */
[----:B---3--:R-:W-:Y:S01]  /*0520*/  IMAD.WIDE R8, R26, 0x4, R16 ;  /* 0x000000041a087825 */ /* 0x008fe200078e0210 */
[----:B----4-:R-:W0:Y:S02]  /*0530*/  F2F.F64.F32 R12, R0 ;  /* 0x00000000000c7310 */ /* 0x010e240000201800 */
[----:B0-----:R-:W-:-:S10]  /*0540*/  DMUL R12, R2, R12 ;  /* 0x0000000c020c7228 */ /* 0x001fd40000000000 */
[----:B------:R-:W0:Y:S02]  /*0550*/  F2F.F32.F64 R13, R12 ;  /* 0x0000000c000d7310 */ /* 0x000e240000301000 */
[----:B0-----:R2:W-:Y:S04]  /*0560*/  STG.E desc[UR6][R14.64], R13 ;  /* 0x0000000d0e007986 */ /* 0x0015e8000c101906 */
[----:B------:R-:W3:Y:S02]  /*0570*/  LDG.E R16, desc[UR6][R8.64] ;  /* 0x0000000608107981 */ /* 0x000ee4000c1e1900 */
[----:B---3--:R-:W0:Y:S02]  /*0580*/  F2F.F64.F32 R10, R16 ;  /* 0x00000010000a7310 */ /* 0x008e240000201800 */
[----:B0-----:R-:W-:-:S10]  /*0590*/  DMUL R10, R2, R10 ;  /* 0x0000000a020a7228 */ /* 0x001fd40000000000 */
[----:B------:R-:W0:Y:S02]  /*05a0*/  F2F.F32.F64 R11, R10 ;  /* 0x0000000a000b7310 */ /* 0x000e240000301000 */
[----:B0-----:R2:W-:Y:S01]  /*05b0*/  STG.E desc[UR6][R8.64], R11 ;  /* 0x0000000b08007986 */ /* 0x0015e2000c101906 */
[----:B------:R-:W-:Y:S05]  /*05c0*/  BRA `(.L_x_175) ;  /* 0x00000004003c7947 */ /* 0x000fea0003800000 */
.L_x_171:
[----:B------:R-:W1:Y:S02]  /*05d0*/  LDC R10, c[0x0][0x3a4] ;  /* 0x0000e900ff0a7b82 */ /* 0x000e640000000800 */
[----:B-1----:R-:W-:-:S05]  /*05e0*/  VIADD R0, R10, 0x3a ;  /* 0x0000003a0a007836 */ /* 0x002fca0000000000 */
[----:B------:R-:W-:-:S13]  /*05f0*/  ISETP.GE.AND P0, PT, R11, R0, PT ;  /* 0x000000000b00720c */ /* 0x000fda0003f06270 */
[----:B------:R-:W-:Y:S05]  /*0600*/  @!P0 BRA `(.L_x_175) ;  /* 0x00000004002c8947 */ /* 0x000fea0003800000 */
[----:B------:R-:W1:Y:S01]  /*0610*/  MUFU.RCP64H R3, 50 ;  /* 0x4049000000037908 */ /* 0x000e620000001800 */
[----:B------:R-:W-:Y:S01]  /*0620*/  IMAD.MOV.U32 R6, RZ, RZ, 0x0 ;  /* 0x00000000ff067424 */ /* 0x000fe200078e00ff */
[----:B------:R-:W-:Y:S01]  /*0630*/  MOV R2, 0x1 ;  /* 0x0000000100027802 */ /* 0x000fe20000000f00 */
[----:B------:R-:W-:Y:S01]  /*0640*/  IMAD.MOV.U32 R7, RZ, RZ, 0x40490000 ;  /* 0x40490000ff077424 */ /* 0x000fe200078e00ff */
[----:B------:R-:W-:Y:S01]  /*0650*/  IADD3 R0, PT, PT, R11, -0x3a, -R10 ;  /* 0xffffffc60b007810 */ /* 0x000fe20007ffe80a */
[----:B------:R-:W-:Y:S04]  /*0660*/  BSSY.RECONVERGENT B1, `(.L_x_176) ;  /* 0x0000014000017945 */ /* 0x000fe80003800200 */
[----:B-1----:R-:W-:-:S08]  /*0670*/  DFMA R8, R2, -R6, 1 ;  /* 0x3ff000000208742b */ /* 0x002fd00000000806 */
[----:B------:R-:W-:-:S08]  /*0680*/  DFMA R8, R8, R8, R8 ;  /* 0x000000080808722b */ /* 0x000fd00000000008 */
[----:B------:R-:W-:-:S08]  /*0690*/  DFMA R8, R2, R8, R2 ;  /* 0x000000080208722b */ /* 0x000fd00000000002 */
[C---:B------:R-:W-:Y:S01]  /*06a0*/  DFMA R2, R8.reuse, -R6, 1 ;  /* 0x3ff000000802742b */ /* 0x040fe20000000806 */
[----:B------:R-:W1:Y:S07]  /*06b0*/  I2F.F64 R6, R0 ;  /* 0x0000000000067312 */ /* 0x000e6e0000201c00 */
        /* <DEDUP_REMOVED lines=12> */
[----:B------:R-:W-:Y:S02]  /*0780*/  IMAD.MOV.U32 R2, RZ, RZ, R12 ;  /* 0x000000ffff027224 */ /* 0x000fe400078e000c */
[----:B------:R-:W-:-:S07]  /*0790*/  IMAD.MOV.U32 R3, RZ, RZ, R13 ;  /* 0x000000ffff037224 */ /* 0x000fce00078e000d */
.L_x_177:
[----:B0-----:R-:W-:Y:S05]  /*07a0*/  BSYNC.RECONVERGENT B1 ;  /* 0x0000000000017941 */ /* 0x001fea0003800200 */
.L_x_176:
[----:B------:R-:W-:Y:S01]  /*07b0*/  DADD R6, -RZ, |R2| ;  /* 0x00000000ff067229 */ /* 0x000fe20000000502 */
[----:B------:R-:W-:Y:S01]  /*07c0*/  BSSY.RECONVERGENT B1, `(.L_x_178) ;  /* 0x0000005000017945 */ /* 0x000fe20003800200 */
[----:B------:R-:W-:-:S08]  /*07d0*/  MOV R0, 0x810 ;  /* 0x0000081000007802 */ /* 0x000fd00000000f00 */
[----:B------:R-:W-:Y:S02]  /*07e0*/  IMAD.MOV.U32 R16, RZ, RZ, R6 ;  /* 0x000000ffff107224 */ /* 0x000fe400078e0006 */
[----:B------:R-:W-:-:S07]  /*07f0*/  IMAD.MOV.U32 R27, RZ, RZ, R7 ;  /* 0x000000ffff1b7224 */ /* 0x000fce00078e0007 */
[----:B------:R-:W-:Y:S05]  /*0800*/  CALL.REL.NOINC `($_Z16cuda_absorb_bndrPfS_S_S_iif$__internal_accurate_pow) ;  /* 0x00000010009c7944 */ /* 0x000fea0003c00000 */
[----:B------:R-:W-:Y:S05]  /*0810*/  BSYNC.RECONVERGENT B1 ;  /* 0x0000000000017941 */ /* 0x000fea0003800200 */
.L_x_178:
        /* <DEDUP_REMOVED lines=8> */
[----:B------:R-:W-:Y:S01]  /*08a0*/  LOP3.LUT R10, R11, 0x7ff00000, RZ, 0xc0, !PT ;  /* 0x7ff000000b0a7812 */ /* 0x000fe200078ec0ff */
[----:B-1----:R-:W0:Y:S01]  /*08b0*/  F2F.F64.F32 R12, UR5 ;  /* 0x00000005000c7d10 */ /* 0x002e220008201800 */
[----:B------:R-:W-:Y:S01]  /*08c0*/  @!P1 CS2R R6, SRZ ;  /* 0x0000000000069805 */ /* 0x000fe2000001ff00 */
[----:B------:R-:W-:Y:S01]  /*08d0*/  DSETP.NEU.AND P1, PT, R2, 1, PT ;  /* 0x3ff000000200742a */ /* 0x000fe20003f2d000 */
[----:B------:R-:W-:-:S13]  /*08e0*/  ISETP.NE.AND P0, PT, R10, 0x7ff00000, PT ;  /* 0x7ff000000a00780c */ /* 0x000fda0003f05270 */
[----:B------:R-:W-:-:S14]  /*08f0*/  DSETP.NEU.OR P0, PT, |R2|, +INF , P0 ;  /* 0x7ff000000200742a */ /* 0x000fdc000070d600 */
[----:B------:R-:W-:Y:S01]  /*0900*/  @!P0 IMAD.MOV.U32 R6, RZ, RZ, 0x0 ;  /* 0x00000000ff068424 */ /* 0x000fe200078e00ff */
[----:B------:R-:W-:-:S04]  /*0910*/  @!P0 MOV R7, 0x7ff00000 ;  /* 0x7ff0000000078802 */ /* 0x000fc80000000f00 */
        /* <DEDUP_REMOVED lines=11> */
[----:B----4-:R-:W1:Y:S02]  /*09d0*/  F2F.F64.F32 R6, R18 ;  /* 0x0000001200067310 */ /* 0x010e640000201800 */
[----:B-1----:R-:W-:-:S06]  /*09e0*/  DMUL R6, R2, R6 ;  /* 0x0000000602067228 */ /* 0x002fcc0000000000 */
[----:B------:R-:W1:Y:S02]  /*09f0*/  F2F.F32.F64 R21, R6 ;  /* 0x0000000600157310 */ /* 0x000e640000301000 */
[----:B-1----:R1:W-:Y:S04]  /*0a00*/  STG.E desc[UR6][R12.64], R21 ;  /* 0x000000150c007986 */ /* 0x0023e8000c101906 */
[----:B------:R-:W2:Y:S01]  /*0a10*/  LDG.E R0, desc[UR6][R14.64] ;  /* 0x000000060e007981 */ /* 0x000ea2000c1e1900 */
[----:B---3--:R-:W-:Y:S01]  /*0a20*/  IMAD.WIDE R16, R26, 0x4, R16 ;  /* 0x000000041a107825 */ /* 0x008fe200078e0210 */
[----:B--2---:R-:W2:Y:S02]  /*0a30*/  F2F.F64.F32 R10, R0 ;  /* 0x00000000000a7310 */ /* 0x004ea40000201800 */
[----:B--2---:R-:W-:-:S10]  /*0a40*/  DMUL R10, R2, R10 ;  /* 0x0000000a020a7228 */ /* 0x004fd40000000000 */
[----:B------:R-:W2:Y:S02]  /*0a50*/  F2F.F32.F64 R11, R10 ;  /* 0x0000000a000b7310 */ /* 0x000ea40000301000 */
[----:B--2---:R1:W-:Y:S04]  /*0a60*/  STG.E desc[UR6][R14.64], R11 ;  /* 0x0000000b0e007986 */ /* 0x0043e8000c101906 */
[----:B0-----:R-:W2:Y:S02]  /*0a70*/  LDG.E R8, desc[UR6][R16.64] ;  /* 0x0000000610087981 */ /* 0x001ea4000c1e1900 */
[----:B--2---:R-:W0:Y:S02]  /*0a80*/  F2F.F64.F32 R6, R8 ;  /* 0x0000000800067310 */ /* 0x004e240000201800 */
[----:B0-----:R-:W-:-:S10]  /*0a90*/  DMUL R6, R2, R6 ;  /* 0x0000000602067228 */ /* 0x001fd40000000000 */
[----:B------:R-:W0:Y:S02]  /*0aa0*/  F2F.F32.F64 R7, R6 ;  /* 0x0000000600077310 */ /* 0x000e240000301000 */
[----:B0-----:R1:W-:Y:S02]  /*0ab0*/  STG.E desc[UR6][R16.64], R7 ;  /* 0x0000000710007986 */ /* 0x0013e4000c101906 */
.L_x_175:
[----:B0-----:R-:W-:Y:S05]  /*0ac0*/  BSYNC.RECONVERGENT B0 ;  /* 0x0000000000007941 */ /* 0x001fea0003800200 */
.L_x_170:
[----:B------:R-:W-:-:S13]  /*0ad0*/  ISETP.GT.AND P0, PT, R4, 0x31, PT ;  /* 0x000000310400780c */ /* 0x000fda0003f04270 */
[----:B------:R-:W-:Y:S05]  /*0ae0*/  @P0 BRA `(.L_x_179) ;  /* 0x00000004002c0947 */ /* 0x000fea0003800000 */
[----:B------:R-:W0:Y:S01]  /*0af0*/  MUFU.RCP64H R3, 50 ;  /* 0x4049000000037908 */ /* 0x000e220000001800 */
[----:B--2---:R-:W-:Y:S01]  /*0b00*/  IMAD.MOV.U32 R6, RZ, RZ, 0x0 ;  /* 0x00000000ff067424 */ /* 0x004fe200078e00ff */
[----:B------:R-:W-:Y:S01]  /*0b10*/  IADD3 R4, PT, PT, -R4, 0x32, RZ ;  /* 0x0000003204047810 */ /* 0x000fe20007ffe1ff */
[----:B-1----:R-:W-:Y:S01]  /*0b20*/  IMAD.MOV.U32 R7, RZ, RZ, 0x40490000 ;  /* 0x40490000ff077424 */ /* 0x002fe200078e00ff */
[----:B------:R-:W-:Y:S01]  /*0b30*/  BSSY.RECONVERGENT B0, `(.L_x_180) ;  /* 0x0000015000007945 */ /* 0x000fe20003800200 */
[----:B------:R-:W-:-:S06]  /*0b40*/  IMAD.MOV.U32 R2, RZ, RZ, 0x1 ;  /* 0x00000001ff027424 */ /* 0x000fcc00078e00ff */
[----:B0-----:R-:W-:-:S08]  /*0b50*/  DFMA R8, R2, -R6, 1 ;  /* 0x3ff000000208742b */ /* 0x001fd00000000806 */
[----:B------:R-:W-:-:S08]  /*0b60*/  DFMA R8, R8, R8, R8 ;  /* 0x000000080808722b */ /* 0x000fd00000000008 */
[----:B------:R-:W-:-:S08]  /*0b70*/  DFMA R8, R2, R8, R2 ;  /* 0x000000080208722b */ /* 0x000fd00000000002 */
[C---:B------:R-:W-:Y:S01]  /*0b80*/  DFMA R2, R8.reuse, -R6, 1 ;  /* 0x3ff000000802742b */ /* 0x040fe20000000806 */
[----:B------:R-:W0:Y:S07]  /*0b90*/  I2F.F64.U32 R6, R4 ;  /* 0x0000000400067312 */ /* 0x000e2e0000201800 */
[----:B------:R-:W-:-:S08]  /*0ba0*/  DFMA R10, R8, R2, R8 ;  /* 0x00000002080a722b */ /* 0x000fd00000000008 */
[----:B0-----:R-:W-:Y:S01]  /*0bb0*/  DMUL R2, R10, R6 ;  /* 0x000000060a027228 */ /* 0x001fe20000000000 */
        /* <DEDUP_REMOVED lines=9> */
[----:B------:R-:W-:Y:S05]  /*0c50*/  CALL.REL.NOINC `($__internal_10_$__cuda_sm20_div_rn_f64_full) ;  /* 0x0000000800107944 */ /* 0x000fea0003c00000 */
[----:B------:R-:W-:Y:S01]  /*0c60*/  IMAD.MOV.U32 R2, RZ, RZ, R12 ;  /* 0x000000ffff027224 */ /* 0x000fe200078e000c */
[----:B------:R-:W-:-:S07]  /*0c70*/  MOV R3, R13 ;  /* 0x0000000d00037202 */ /* 0x000fce0000000f00 */
.L_x_181:
[----:B------:R-:W-:Y:S05]  /*0c80*/  BSYNC.RECONVERGENT B0 ;  /* 0x0000000000007941 */ /* 0x000fea0003800200 */
.L_x_180:
[----:B------:R-:W-:Y:S01]  /*0c90*/  BSSY.RECONVERGENT B0, `(.L_x_182) ;  /* 0x0000005000007945 */ /* 0x000fe20003800200 */
[----:B------:R-:W-:Y:S01]  /*0ca0*/  IMAD.MOV.U32 R16, RZ, RZ, R2 ;  /* 0x000000ffff107224 */ /* 0x000fe200078e0002 */
[----:B------:R-:W-:Y:S01]  /*0cb0*/  MOV R0, 0xce0 ;  /* 0x00000ce000007802 */ /* 0x000fe20000000f00 */
[----:B------:R-:W-:-:S07]  /*0cc0*/  IMAD.MOV.U32 R27, RZ, RZ, R3 ;  /* 0x000000ffff1b7224 */ /* 0x000fce00078e0003 */
[----:B------:R-:W-:Y:S05]  /*0cd0*/  CALL.REL.NOINC `($_Z16cuda_absorb_bndrPfS_S_S_iif$__internal_accurate_pow) ;  /* 0x0000000c00687944 */ /* 0x000fea0003c00000 */
[----:B------:R-:W-:Y:S05]  /*0ce0*/  BSYNC.RECONVERGENT B0 ;  /* 0x0000000000007941 */ /* 0x000fea0003800200 */
.L_x_182:
        /* <DEDUP_REMOVED lines=28> */
[----:B-1----:R-:W-:-:S10]  /*0eb0*/  DMUL R6, R2, R6 ;  /* 0x0000000602067228 */ /* 0x002fd40000000000 */
[----:B------:R-:W1:Y:S02]  /*0ec0*/  F2F.F32.F64 R7, R6 ;  /* 0x0000000600077310 */ /* 0x000e640000301000 */
[----:B-1----:R-:W-:Y:S04]  /*0ed0*/  STG.E desc[UR6][R10.64], R7 ;  /* 0x000000070a007986 */ /* 0x002fe8000c101906 */
[----:B------:R-:W2:Y:S01]  /*0ee0*/  LDG.E R0, desc[UR6][R12.64] ;  /* 0x000000060c007981 */ /* 0x000ea2000c1e1900 */
[----:B---3--:R-:W-:Y:S01]  /*0ef0*/  IMAD.WIDE R14, R26, 0x4, R14 ;  /* 0x000000041a0e7825 */ /* 0x008fe200078e020e */
[----:B--2---:R-:W1:Y:S02]  /*0f00*/  F2F.F64.F32 R8, R0 ;  /* 0x0000000000087310 */ /* 0x004e640000201800 */
[----:B-1----:R-:W-:-:S10]  /*0f10*/  DMUL R8, R2, R8 ;  /* 0x0000000802087228 */ /* 0x002fd40000000000 */
[----:B------:R-:W1:Y:S02]  /*0f20*/  F2F.F32.F64 R9, R8 ;  /* 0x0000000800097310 */ /* 0x000e640000301000 */
[----:B-1----:R-:W-:Y:S04]  /*0f30*/  STG.E desc[UR6][R12.64], R9 ;  /* 0x000000090c007986 */ /* 0x002fe8000c101906 */
[----:B------:R-:W0:Y:S02]  /*0f40*/  LDG.E R16, desc[UR6][R14.64] ;  /* 0x000000060e107981 */ /* 0x000e24000c1e1900 */
[----:B0-----:R-:W0:Y:S02]  /*0f50*/  F2F.F64.F32 R4, R16 ;  /* 0x0000001000047310 */ /* 0x001e240000201800 */
[----:B0-----:R-:W-:-:S10]  /*0f60*/  DMUL R4, R2, R4 ;  /* 0x0000000402047228 */ /* 0x001fd40000000000 */
[----:B------:R-:W0:Y:S02]  /*0f70*/  F2F.F32.F64 R5, R4 ;  /* 0x0000000400057310 */ /* 0x000e240000301000 */
[----:B0-----:R-:W-:Y:S01]  /*0f80*/  STG.E desc[UR6][R14.64], R5 ;  /* 0x000000050e007986 */ /* 0x001fe2000c101906 */
[----:B------:R-:W-:Y:S05]  /*0f90*/  EXIT ;  /* 0x000000000000794d */ /* 0x000fea0003800000 */
.L_x_179:
[----:B-12---:R-:W0:Y:S02]  /*0fa0*/  LDC R11, c[0x0][0x3a0] ;  /* 0x0000e800ff0b7b82 */ /* 0x006e240000000800 */
[----:B0-----:R-:W-:-:S05]  /*0fb0*/  VIADD R3, R11, 0x3a ;  /* 0x0000003a0b037836 */ /* 0x001fca0000000000 */
[----:B------:R-:W-:-:S13]  /*0fc0*/  ISETP.GE.AND P0, PT, R4, R3, PT ;  /* 0x000000030400720c */ /* 0x000fda0003f06270 */
[----:B------:R-:W-:Y:S05]  /*0fd0*/  @!P0 EXIT ;  /* 0x000000000000894d */ /* 0x000fea0003800000 */
[----:B------:R-:W0:Y:S01]  /*0fe0*/  MUFU.RCP64H R3, 50 ;  /* 0x4049000000037908 */ /* 0x000e220000001800 */
[----:B------:R-:W-:Y:S01]  /*0ff0*/  IMAD.MOV.U32 R6, RZ, RZ, 0x0 ;  /* 0x00000000ff067424 */ /* 0x000fe200078e00ff */
[----:B------:R-:W-:Y:S01]  /*1000*/  MOV R7, 0x40490000 ;  /* 0x4049000000077802 */ /* 0x000fe20000000f00 */
[----:B------:R-:W-:Y:S01]  /*1010*/  IMAD.MOV.U32 R2, RZ, RZ, 0x1 ;  /* 0x00000001ff027424 */ /* 0x000fe200078e00ff */
[----:B------:R-:W-:Y:S01]  /*1020*/  IADD3 R4, PT, PT, R4, -0x3a, -R11 ;  /* 0xffffffc604047810 */ /* 0x000fe20007ffe80b */
[----:B------:R-:W-:Y:S04]  /*1030*/  BSSY.RECONVERGENT B0, `(.L_x_183) ;  /* 0x0000014000007945 */ /* 0x000fe80003800200 */
[----:B0-----:R-:W-:-:S08]  /*1040*/  DFMA R8, R2, -R6, 1 ;  /* 0x3ff000000208742b */ /* 0x001fd00000000806 */
[----:B------:R-:W-:-:S08]  /*1050*/  DFMA R8, R8, R8, R8 ;  /* 0x000000080808722b */ /* 0x000fd00000000008 */
[----:B------:R-:W-:-:S08]  /*1060*/  DFMA R8, R2, R8, R2 ;  /* 0x000000080208722b */ /* 0x000fd00000000002 */
[C---:B------:R-:W-:Y:S01]  /*1070*/  DFMA R2, R8.reuse, -R6, 1 ;  /* 0x3ff000000802742b */ /* 0x040fe20000000806 */
[----:B------:R-:W0:Y:S07]  /*1080*/  I2F.F64 R6, R4 ;  /* 0x0000000400067312 */ /* 0x000e2e0000201c00 */
        /* <DEDUP_REMOVED lines=12> */
[----:B------:R-:W-:Y:S02]  /*1150*/  IMAD.MOV.U32 R2, RZ, RZ, R12 ;  /* 0x000000ffff027224 */ /* 0x000fe400078e000c */
[----:B------:R-:W-:-:S07]  /*1160*/  IMAD.MOV.U32 R3, RZ, RZ, R13 ;  /* 0x000000ffff037224 */ /* 0x000fce00078e000d */
.L_x_184:
[----:B------:R-:W-:Y:S05]  /*1170*/  BSYNC.RECONVERGENT B0 ;  /* 0x0000000000007941 */ /* 0x000fea0003800200 */
.L_x_183:
[----:B------:R-:W-:Y:S01]  /*1180*/  DADD R4, -RZ, |R2| ;  /* 0x00000000ff047229 */ /* 0x000fe20000000502 */
[----:B------:R-:W-:Y:S01]  /*1190*/  BSSY.RECONVERGENT B0, `(.L_x_185) ;  /* 0x0000005000007945 */ /* 0x000fe20003800200 */
[----:B------:R-:W-:-:S08]  /*11a0*/  MOV R0, 0x11e0 ;  /* 0x000011e000007802 */ /* 0x000fd00000000f00 */
[----:B------:R-:W-:Y:S01]  /*11b0*/  IMAD.MOV.U32 R16, RZ, RZ, R4 ;  /* 0x000000ffff107224 */ /* 0x000fe200078e0004 */
[----:B------:R-:W-:-:S07]  /*11c0*/  MOV R27, R5 ;  /* 0x00000005001b7202 */ /* 0x000fce0000000f00 */
[----:B------:R-:W-:Y:S05]  /*11d0*/  CALL.REL.NOINC `($_Z16cuda_absorb_bndrPfS_S_S_iif$__internal_accurate_pow) ;  /* 0x0000000800287944 */ /* 0x000fea0003c00000 */
[----:B------:R-:W-:Y:S05]  /*11e0*/  BSYNC.RECONVERGENT B0 ;  /* 0x0000000000007941 */ /* 0x000fea0003800200 */
.L_x_185:
        /* <DEDUP_REMOVED lines=43> */
        .weak           $__internal_10_$__cuda_sm20_div_rn_f64_full
        .type           $__internal_10_$__cuda_sm20_div_rn_f64_full,@function
        .size           $__internal_10_$__cuda_sm20_div_rn_f64_full,($_Z16cuda_absorb_bndrPfS_S_S_iif$__internal_accurate_pow - $__internal_10_$__cuda_sm20_div_rn_f64_full)
$__internal_10_$__cuda_sm20_div_rn_f64_full:
[C---:B------:R-:W-:Y:S01]  /*14a0*/  FSETP.GEU.AND P0, PT, |R5|.reuse, 1.469367938527859385e-39, PT ;  /* 0x001000000500780b */ /* 0x040fe20003f0e200 */
[----:B------:R-:W-:Y:S01]  /*14b0*/  IMAD.U32 R8, RZ, RZ, UR4 ;  /* 0x00000004ff087e24 */ /* 0x000fe2000f8e00ff */
[----:B------:R-:W-:Y:S01]  /*14c0*/  LOP3.LUT R2, R5, 0x800fffff, RZ, 0xc0, !PT ;  /* 0x800fffff05027812 */ /* 0x000fe200078ec0ff */
[----:B------:R-:W-:Y:S01]  /*14d0*/  IMAD.MOV.U32 R9, RZ, RZ, R5 ;  /* 0x000000ffff097224 */ /* 0x000fe200078e0005 */
[C---:B------:R-:W-:Y:S01]  /*14e0*/  FSETP.GEU.AND P2, PT, |R11|.reuse, 1.469367938527859385e-39, PT ;  /* 0x001000000b00780b */ /* 0x040fe20003f4e200 */
[----:B------:R-:W-:Y:S01]  /*14f0*/  IMAD.U32 R6, RZ, RZ, UR4 ;  /* 0x00000004ff067e24 */ /* 0x000fe2000f8e00ff */
[----:B------:R-:W-:Y:S01]  /*1500*/  LOP3.LUT R7, R2, 0x3ff00000, RZ, 0xfc, !PT ;  /* 0x3ff0000002077812 */ /* 0x000fe200078efcff */
[----:B------:R-:W-:Y:S01]  /*1510*/  IMAD.MOV.U32 R14, RZ, RZ, 0x1 ;  /* 0x00000001ff0e7424 */ /* 0x000fe200078e00ff */
[----:B------:R-:W-:Y:S01]  /*1520*/  LOP3.LUT R12, R11, 0x7ff00000, RZ, 0xc0, !PT ;  /* 0x7ff000000b0c7812 */ /* 0x000fe200078ec0ff */
[----:B------:R-:W-:Y:S01]  /*1530*/  BSSY.RECONVERGENT B2, `(.L_x_186) ;  /* 0x0000051000027945 */ /* 0x000fe20003800200 */
[----:B------:R-:W-:-:S03]  /*1540*/  LOP3.LUT R19, R5, 0x7ff00000, RZ, 0xc0, !PT ;  /* 0x7ff0000005137812 */ /* 0x000fc600078ec0ff */
[----:B------:R-:W-:Y:S01]  /*1550*/  @!P0 DMUL R6, R8, 8.98846567431157953865e+307 ;  /* 0x7fe0000008068828 */ /* 0x000fe20000000000 */
[----:B------:R-:W-:-:S03]  /*1560*/  ISETP.GE.U32.AND P1, PT, R12, R19, PT ;  /* 0x000000130c00720c */ /* 0x000fc60003f26070 */
[----:B------:R-:W-:Y:S02]  /*1570*/  @!P2 LOP3.LUT R13, R9, 0x7ff00000, RZ, 0xc0, !PT ;  /* 0x7ff00000090da812 */ /* 0x000fe400078ec0ff */
[----:B------:R-:W0:Y:S02]  /*1580*/  MUFU.RCP64H R15, R7 ;  /* 0x00000007000f7308 */ /* 0x000e240000001800 */
[----:B------:R-:W-:Y:S02]  /*1590*/  @!P2 ISETP.GE.U32.AND P3, PT, R12, R13, PT ;  /* 0x0000000d0c00a20c */ /* 0x000fe40003f66070 */
[----:B------:R-:W-:-:S04]  /*15a0*/  MOV R13, 0x1ca00000 ;  /* 0x1ca00000000d7802 */ /* 0x000fc80000000f00 */
[----:B------:R-:W-:-:S04]  /*15b0*/  @!P2 SEL R17, R13, 0x63400000, !P3 ;  /* 0x634000000d11a807 */ /* 0x000fc80005800000 */
[----:B------:R-:W-:-:S04]  /*15c0*/  @!P2 LOP3.LUT R20, R17, 0x80000000, R11, 0xf8, !PT ;  /* 0x800000001114a812 */ /* 0x000fc800078ef80b */
[----:B------:R-:W-:Y:S01]  /*15d0*/  @!P2 LOP3.LUT R21, R20, 0x100000, RZ, 0xfc, !PT ;  /* 0x001000001415a812 */ /* 0x000fe200078efcff */
[----:B0-----:R-:W-:Y:S01]  /*15e0*/  DFMA R2, R14, -R6, 1 ;  /* 0x3ff000000e02742b */ /* 0x001fe20000000806 */
[----:B------:R-:W-:-:S07]  /*15f0*/  @!P2 IMAD.MOV.U32 R20, RZ, RZ, RZ ;  /* 0x000000ffff14a224 */ /* 0x000fce00078e00ff */
[----:B------:R-:W-:-:S08]  /*1600*/  DFMA R2, R2, R2, R2 ;  /* 0x000000020202722b */ /* 0x000fd00000000002 */
[----:B------:R-:W-:Y:S01]  /*1610*/  DFMA R14, R14, R2, R14 ;  /* 0x000000020e0e722b */ /* 0x000fe2000000000e */
[----:B------:R-:W-:Y:S01]  /*1620*/  SEL R3, R13, 0x63400000, !P1 ;  /* 0x634000000d037807 */ /* 0x000fe20004800000 */
[----:B------:R-:W-:-:S03]  /*1630*/  IMAD.MOV.U32 R2, RZ, RZ, R10 ;  /* 0x000000ffff027224 */ /* 0x000fc600078e000a */
[----:B------:R-:W-:-:S03]  /*1640*/  LOP3.LUT R3, R3, 0x800fffff, R11, 0xf8, !PT ;  /* 0x800fffff03037812 */ /* 0x000fc600078ef80b */
[----:B------:R-:W-:-:S03]  /*1650*/  DFMA R16, R14, -R6, 1 ;  /* 0x3ff000000e10742b */ /* 0x000fc60000000806 */
[----:B------:R-:W-:Y:S01]  /*1660*/  @!P2 DFMA R2, R2, 2, -R20 ;  /* 0x400000000202a82b */ /* 0x000fe20000000814 */
[----:B------:R-:W-:-:S04]  /*1670*/  IMAD.MOV.U32 R21, RZ, RZ, R12 ;  /* 0x000000ffff157224 */ /* 0x000fc800078e000c */
[----:B------:R-:W-:Y:S01]  /*1680*/  DFMA R14, R14, R16, R14 ;  /* 0x000000100e0e722b */ /* 0x000fe2000000000e */
[----:B------:R-:W-:Y:S01]  /*1690*/  IMAD.MOV.U32 R20, RZ, RZ, R19 ;  /* 0x000000ffff147224 */ /* 0x000fe200078e0013 */
[----:B------:R-:W-:-:S03]  /*16a0*/  @!P0 LOP3.LUT R20, R7, 0x7ff00000, RZ, 0xc0, !PT ;  /* 0x7ff0000007148812 */ /* 0x000fc600078ec0ff */
[----:B------:R-:W-:Y:S02]  /*16b0*/  @!P2 LOP3.LUT R21, R3, 0x7ff00000, RZ, 0xc0, !PT ;  /* 0x7ff000000315a812 */ /* 0x000fe400078ec0ff */
[----:B------:R-:W-:Y:S01]  /*16c0*/  VIADD R23, R20, 0xffffffff ;  /* 0xffffffff14177836 */ /* 0x000fe20000000000 */
[----:B------:R-:W-:Y:S02]  /*16d0*/  DMUL R16, R14, R2 ;  /* 0x000000020e107228 */ /* 0x000fe40000000000 */
[----:B------:R-:W-:-:S05]  /*16e0*/  VIADD R22, R21, 0xffffffff ;  /* 0xffffffff15167836 */ /* 0x000fca0000000000 */
[----:B------:R-:W-:Y:S01]  /*16f0*/  ISETP.GT.U32.AND P0, PT, R22, 0x7feffffe, PT ;  /* 0x7feffffe1600780c */ /* 0x000fe20003f04070 */
[----:B------:R-:W-:-:S03]  /*1700*/  DFMA R18, R16, -R6, R2 ;  /* 0x800000061012722b */ /* 0x000fc60000000002 */
[----:B------:R-:W-:-:S05]  /*1710*/  ISETP.GT.U32.OR P0, PT, R23, 0x7feffffe, P0 ;  /* 0x7feffffe1700780c */ /* 0x000fca0000704470 */
[----:B------:R-:W-:-:S08]  /*1720*/  DFMA R14, R14, R18, R16 ;  /* 0x000000120e0e722b */ /* 0x000fd00000000010 */
[----:B------:R-:W-:Y:S05]  /*1730*/  @P0 BRA `(.L_x_187) ;  /* 0x00000000006c0947 */ /* 0x000fea0003800000 */
[----:B------:R-:W-:-:S04]  /*1740*/  LOP3.LUT R11, R9, 0x7ff00000, RZ, 0xc0, !PT ;  /* 0x7ff00000090b7812 */ /* 0x000fc800078ec0ff */
[CC--:B------:R-:W-:Y:S02]  /*1750*/  VIADDMNMX R10, R12.reuse, -R11.reuse, 0xb9600000, !PT ;  /* 0xb96000000c0a7446 */ /* 0x0c0fe4000780090b */
[----:B------:R-:W-:Y:S02]  /*1760*/  ISETP.GE.U32.AND P0, PT, R12, R11, PT ;  /* 0x0000000b0c00720c */ /* 0x000fe40003f06070 */
[----:B------:R-:W-:Y:S02]  /*1770*/  VIMNMX R10, PT, PT, R10, 0x46a00000, PT ;  /* 0x46a000000a0a7848 */ /* 0x000fe40003fe0100 */
[----:B------:R-:W-:-:S04]  /*1780*/  SEL R13, R13, 0x63400000, !P0 ;  /* 0x634000000d0d7807 */ /* 0x000fc80004000000 */
[----:B------:R-:W-:Y:S01]  /*1790*/  IADD3 R16, PT, PT, -R13, R10, RZ ;  /* 0x0000000a0d107210 */ /* 0x000fe20007ffe1ff */
[----:B------:R-:W-:-:S04]  /*17a0*/  IMAD.MOV.U32 R10, RZ, RZ, RZ ;  /* 0x000000ffff0a7224 */ /* 0x000fc800078e00ff */
        /* <DEDUP_REMOVED lines=12> */
[----:B------:R-:W-:-:S06]  /*1870*/  IMAD.MOV.U32 R2, RZ, RZ, RZ ;  /* 0x000000ffff027224 */ /* 0x000fcc00078e00ff */
[----:B------:R-:W-:-:S03]  /*1880*/  DFMA R2, R12, -R2, R14 ;  /* 0x800000020c02722b */ /* 0x000fc6000000000e */
[----:B------:R-:W-:-:S03]  /*1890*/  LOP3.LUT R7, R11, R7, RZ, 0x3c, !PT ;  /* 0x000000070b077212 */ /* 0x000fc600078e3cff */
[----:B------:R-:W-:-:S04]  /*18a0*/  IADD3 R2, PT, PT, -R16, -0x43300000, RZ ;  /* 0xbcd0000010027810 */ /* 0x000fc80007ffe1ff */
[----:B------:R-:W-:-:S04]  /*18b0*/  FSETP.NEU.AND P0, PT, |R3|, R2, PT ;  /* 0x000000020300720b */ /* 0x000fc80003f0d200 */
[----:B------:R-:W-:Y:S02]  /*18c0*/  FSEL R12, R10, R12, !P0 ;  /* 0x0000000c0a0c7208 */ /* 0x000fe40004000000 */
[----:B------:R-:W-:Y:S01]  /*18d0*/  FSEL R13, R7, R13, !P0 ;  /* 0x0000000d070d7208 */ /* 0x000fe20004000000 */
[----:B------:R-:W-:Y:S06]  /*18e0*/  BRA `(.L_x_188) ;  /* 0x0000000000547947 */ /* 0x000fec0003800000 */
.L_x_187:
[----:B------:R-:W-:-:S14]  /*18f0*/  DSETP.NAN.AND P0, PT, R10, R10, PT ;  /* 0x0000000a0a00722a */ /* 0x000fdc0003f08000 */
[----:B------:R-:W-:Y:S05]  /*1900*/  @P0 BRA `(.L_x_189) ;  /* 0x0000000000440947 */ /* 0x000fea0003800000 */
[----:B------:R-:W-:-:S14]  /*1910*/  DSETP.NAN.AND P0, PT, R8, R8, PT ;  /* 0x000000080800722a */ /* 0x000fdc0003f08000 */
[----:B------:R-:W-:Y:S05]  /*1920*/  @P0 BRA `(.L_x_190) ;  /* 0x0000000000300947 */ /* 0x000fea0003800000 */
[----:B------:R-:W-:Y:S01]  /*1930*/  ISETP.NE.AND P0, PT, R21, R20, PT ;  /* 0x000000141500720c */ /* 0x000fe20003f05270 */
[----:B------:R-:W-:Y:S01]  /*1940*/  IMAD.MOV.U32 R12, RZ, RZ, 0x0 ;  /* 0x00000000ff0c7424 */ /* 0x000fe200078e00ff */
[----:B------:R-:W-:-:S11]  /*1950*/  MOV R13, 0xfff80000 ;  /* 0xfff80000000d7802 */ /* 0x000fd60000000f00 */
[----:B------:R-:W-:Y:S05]  /*1960*/  @!P0 BRA `(.L_x_188) ;  /* 0x0000000000348947 */ /* 0x000fea0003800000 */
[----:B------:R-:W-:Y:S02]  /*1970*/  ISETP.NE.AND P0, PT, R21, 0x7ff00000, PT ;  /* 0x7ff000001500780c */ /* 0x000fe40003f05270 */
[----:B------:R-:W-:Y:S02]  /*1980*/  LOP3.LUT R13, R11, 0x80000000, R9, 0x48, !PT ;  /* 0x800000000b0d7812 */ /* 0x000fe400078e4809 */
[----:B------:R-:W-:-:S13]  /*1990*/  ISETP.EQ.OR P0, PT, R20, RZ, !P0 ;  /* 0x000000ff1400720c */ /* 0x000fda0004702670 */
[----:B------:R-:W-:Y:S01]  /*19a0*/  @P0 LOP3.LUT R2, R13, 0x7ff00000, RZ, 0xfc, !PT ;  /* 0x7ff000000d020812 */ /* 0x000fe200078efcff */
[----:B------:R-:W-:Y:S02]  /*19b0*/  @!P0 IMAD.MOV.U32 R12, RZ, RZ, RZ ;  /* 0x000000ffff0c8224 */ /* 0x000fe400078e00ff */
[----:B------:R-:W-:Y:S02]  /*19c0*/  @P0 IMAD.MOV.U32 R12, RZ, RZ, RZ ;  /* 0x000000ffff0c0224 */ /* 0x000fe400078e00ff */
[----:B------:R-:W-:Y:S01]  /*19d0*/  @P0 IMAD.MOV.U32 R13, RZ, RZ, R2 ;  /* 0x000000ffff0d0224 */ /* 0x000fe200078e0002 */
[----:B------:R-:W-:Y:S06]  /*19e0*/  BRA `(.L_x_188) ;  /* 0x0000000000147947 */ /* 0x000fec0003800000 */
.L_x_190:
[----:B------:R-:W-:Y:S01]  /*19f0*/  LOP3.LUT R13, R9, 0x80000, RZ, 0xfc, !PT ;  /* 0x00080000090d7812 */ /* 0x000fe200078efcff */
[----:B------:R-:W-:Y:S01]  /*1a00*/  IMAD.MOV.U32 R12, RZ, RZ, R8 ;  /* 0x000000ffff0c7224 */ /* 0x000fe200078e0008 */
[----:B------:R-:W-:Y:S06]  /*1a10*/  BRA `(.L_x_188) ;  /* 0x0000000000087947 */ /* 0x000fec0003800000 */
.L_x_189:
[----:B------:R-:W-:Y:S01]  /*1a20*/  LOP3.LUT R13, R11, 0x80000, RZ, 0xfc, !PT ;  /* 0x000800000b0d7812 */ /* 0x000fe200078efcff */
[----:B------:R-:W-:-:S07]  /*1a30*/  IMAD.MOV.U32 R12, RZ, RZ, R10 ;  /* 0x000000ffff0c7224 */ /* 0x000fce00078e000a */
.L_x_188:
[----:B------:R-:W-:Y:S05]  /*1a40*/  BSYNC.RECONVERGENT B2 ;  /* 0x0000000000027941 */ /* 0x000fea0003800200 */
.L_x_186:
[----:B------:R-:W-:Y:S01]  /*1a50*/  IMAD.MOV.U32 R2, RZ, RZ, R0 ;  /* 0x000000ffff027224 */ /* 0x000fe200078e0000 */
[----:B------:R-:W-:-:S04]  /*1a60*/  MOV R3, 0x0 ;  /* 0x0000000000037802 */ /* 0x000fc80000000f00 */
[----:B------:R-:W-:Y:S05]  /*1a70*/  RET.REL.NODEC R2 `(_Z16cuda_absorb_bndrPfS_S_S_iif) ;  /* 0xffffffe402607950 */ /* 0x000fea0003c3ffff */
        .type           $_Z16cuda_absorb_bndrPfS_S_S_iif$__internal_accurate_pow,@function
        .size           $_Z16cuda_absorb_bndrPfS_S_S_iif$__internal_accurate_pow,(.L_x_215 - $_Z16cuda_absorb_bndrPfS_S_S_iif$__internal_accurate_pow)
$_Z16cuda_absorb_bndrPfS_S_S_iif$__internal_accurate_pow:
[----:B------:R-:W-:Y:S01]  /*1a80*/  ISETP.GT.U32.AND P0, PT, R27, 0xfffff, PT ;  /* 0x000fffff1b00780c */ /* 0x000fe20003f04070 */
[----:B------:R-:W-:Y:S01]  /*1a90*/  IMAD.MOV.U32 R6, RZ, RZ, R16 ;  /* 0x000000ffff067224 */ /* 0x000fe200078e0010 */
[----:B------:R-:W-:Y:S01]  /*1aa0*/  UMOV UR8, 0x7d2cafe2 ;  /* 0x7d2cafe200087882 */ /* 0x000fe20000000000 */
[--C-:B------:R-:W-:Y:S01]  /*1ab0*/  IMAD.MOV.U32 R7, RZ, RZ, R27.reuse ;  /* 0x000000ffff077224 */ /* 0x100fe200078e001b */
[----:B------:R-:W-:Y:S01]  /*1ac0*/  UMOV UR9, 0x3eb0f5ff ;  /* 0x3eb0f5ff00097882 */ /* 0x000fe20000000000 */
[----:B------:R-:W-:Y:S01]  /*1ad0*/  IMAD.MOV.U32 R8, RZ, RZ, R27 ;  /* 0x000000ffff087224 */ /* 0x000fe200078e001b */
[----:B------:R-:W-:Y:S01]  /*1ae0*/  UMOV UR10, 0x3b39803f ;  /* 0x3b39803f000a7882 */ /* 0x000fe20000000000 */
[----:B------:R-:W-:Y:S01]  /*1af0*/  IMAD.MOV.U32 R20, RZ, RZ, RZ ;  /* 0x000000ffff147224 */ /* 0x000fe200078e00ff */
[----:B------:R-:W-:Y:S01]  /*1b00*/  UMOV UR11, 0x3c7abc9e ;  /* 0x3c7abc9e000b7882 */ /* 0x000fe20000000000 */
[----:B------:R-:W-:Y:S02]  /*1b10*/  IMAD.MOV.U32 R10, RZ, RZ, 0x41ad3b5a ;  /* 0x41ad3b5aff0a7424 */ /* 0x000fe400078e00ff */
[----:B------:R-:W-:-:S02]  /*1b20*/  IMAD.MOV.U32 R11, RZ, RZ, 0x3ed0f5d2 ;  /* 0x3ed0f5d2ff0b7424 */ /* 0x000fc400078e00ff */
[----:B------:R-:W-:-:S10]  /*1b30*/  @!P0 DMUL R6, R6, 1.80143985094819840000e+16 ;  /* 0x4350000006068828 */ /* 0x000fd40000000000 */
[----:B------:R-:W-:Y:S02]  /*1b40*/  @!P0 IMAD.MOV.U32 R8, RZ, RZ, R7 ;  /* 0x000000ffff088224 */ /* 0x000fe400078e0007 */
[----:B------:R-:W-:-:S03]  /*1b50*/  @!P0 IMAD.MOV.U32 R16, RZ, RZ, R6 ;  /* 0x000000ffff108224 */ /* 0x000fc600078e0006 */
[----:B------:R-:W-:-:S04]  /*1b60*/  LOP3.LUT R8, R8, 0x800fffff, RZ, 0xc0, !PT ;  /* 0x800fffff08087812 */ /* 0x000fc800078ec0ff */
[----:B------:R-:W-:-:S04]  /*1b70*/  LOP3.LUT R17, R8, 0x3ff00000, RZ, 0xfc, !PT ;  /* 0x3ff0000008117812 */ /* 0x000fc800078efcff */
[----:B------:R-:W-:-:S13]  /*1b80*/  ISETP.GE.U32.AND P1, PT, R17, 0x3ff6a09f, PT ;  /* 0x3ff6a09f1100780c */ /* 0x000fda0003f26070 */
[----:B------:R-:W-:-:S05]  /*1b90*/  @P1 VIADD R9, R17, 0xfff00000 ;  /* 0xfff0000011091836 */ /* 0x000fca0000000000 */
[----:B------:R-:W-:-:S06]  /*1ba0*/  @P1 MOV R17, R9 ;  /* 0x0000000900111202 */ /* 0x000fcc0000000f00 */
[C---:B------:R-:W-:Y:S02]  /*1bb0*/  DADD R12, R16.reuse, 1 ;  /* 0x3ff00000100c7429 */ /* 0x040fe40000000000 */
[----:B------:R-:W-:-:S04]  /*1bc0*/  DADD R16, R16, -1 ;  /* 0xbff0000010107429 */ /* 0x000fc80000000000 */
[----:B------:R-:W0:Y:S02]  /*1bd0*/  MUFU.RCP64H R21, R13 ;  /* 0x0000000d00157308 */ /* 0x000e240000001800 */
[----:B0-----:R-:W-:-:S08]  /*1be0*/  DFMA R8, -R12, R20, 1 ;  /* 0x3ff000000c08742b */ /* 0x001fd00000000114 */
[----:B------:R-:W-:-:S08]  /*1bf0*/  DFMA R8, R8, R8, R8 ;  /* 0x000000080808722b */ /* 0x000fd00000000008 */
[----:B------:R-:W-:-:S08]  /*1c00*/  DFMA R20, R20, R8, R20 ;  /* 0x000000081414722b */ /* 0x000fd00000000014 */
[----:B------:R-:W-:-:S08]  /*1c10*/  DMUL R8, R16, R20 ;  /* 0x0000001410087228 */ /* 0x000fd00000000000 */
[----:B------:R-:W-:-:S08]  /*1c20*/  DFMA R8, R16, R20, R8 ;  /* 0x000000141008722b */ /* 0x000fd00000000008 */
[-C--:B------:R-:W-:Y:S02]  /*1c30*/  DMUL R18, R8, R8.reuse ;  /* 0x0000000808127228 */ /* 0x080fe40000000000 */
[----:B------:R-:W-:Y:S02]  /*1c40*/  DADD R12, R16, -R8 ;  /* 0x00000000100c7229 */ /* 0x000fe40000000808 */
[----:B------:R-:W-:-:S04]  /*1c50*/  DMUL R24, R8, R8 ;  /* 0x0000000808187228 */ /* 0x000fc80000000000 */
[----:B------:R-:W-:Y:S01]  /*1c60*/  DFMA R10, R18, UR8, R10 ;  /* 0x00000008120a7c2b */ /* 0x000fe2000800000a */
[----:B------:R-:W-:Y:S01]  /*1c70*/  UMOV UR8, 0x75488a3f ;  /* 0x75488a3f00087882 */ /* 0x000fe20000000000 */
[----:B------:R-:W-:Y:S01]  /*1c80*/  UMOV UR9, 0x3ef3b20a ;  /* 0x3ef3b20a00097882 */ /* 0x000fe20000000000 */
[----:B------:R-:W-:-:S05]  /*1c90*/  DADD R12, R12, R12 ;  /* 0x000000000c0c7229 */ /* 0x000fca000000000c */
[----:B------:R-:W-:Y:S01]  /*1ca0*/  DFMA R14, R18, R10, UR8 ;  /* 0x00000008120e7e2b */ /* 0x000fe2000800000a */
[----:B------:R-:W-:Y:S01]  /*1cb0*/  UMOV UR8, 0xe4faecd5 ;  /* 0xe4faecd500087882 */ /* 0x000fe20000000000 */
[----:B------:R-:W-:Y:S01]  /*1cc0*/  UMOV UR9, 0x3f1745cd ;  /* 0x3f1745cd00097882 */ /* 0x000fe20000000000 */
[----:B------:R-:W-:-:S05]  /*1cd0*/  DFMA R12, R16, -R8, R12 ;  /* 0x80000008100c722b */ /* 0x000fca000000000c */
[----:B------:R-:W-:Y:S01]  /*1ce0*/  DFMA R14, R18, R14, UR8 ;  /* 0x00000008120e7e2b */ /* 0x000fe2000800000e */
[----:B------:R-:W-:Y:S01]  /*1cf0*/  UMOV UR8, 0x258a578b ;  /* 0x258a578b00087882 */ /* 0x000fe20000000000 */
[----:B------:R-:W-:Y:S01]  /*1d00*/  UMOV UR9, 0x3f3c71c7 ;  /* 0x3f3c71c700097882 */ /* 0x000fe20000000000 */
[----:B------:R-:W-:Y:S02]  /*1d10*/  DMUL R12, R20, R12 ;  /* 0x0000000c140c7228 */ /* 0x000fe40000000000 */
[----:B------:R-:W-:-:S03]  /*1d20*/  DFMA R20, R8, R8, -R24 ;  /* 0x000000080814722b */ /* 0x000fc60000000818 */
[----:B------:R-:W-:Y:S01]  /*1d30*/  DFMA R14, R18, R14, UR8 ;  /* 0x00000008120e7e2b */ /* 0x000fe2000800000e */
[----:B------:R-:W-:Y:S01]  /*1d40*/  UMOV UR8, 0x9242b910 ;  /* 0x9242b91000087882 */ /* 0x000fe20000000000 */
[----:B------:R-:W-:-:S06]  /*1d50*/  UMOV UR9, 0x3f624924 ;  /* 0x3f62492400097882 */ /* 0x000fcc0000000000 */
[----:B------:R-:W-:Y:S01]  /*1d60*/  DFMA R14, R18, R14, UR8 ;  /* 0x00000008120e7e2b */ /* 0x000fe2000800000e */
[----:B------:R-:W-:Y:S01]  /*1d70*/  UMOV UR8, 0x99999dfb ;  /* 0x99999dfb00087882 */ /* 0x000fe20000000000 */
[----:B------:R-:W-:-:S06]  /*1d80*/  UMOV UR9, 0x3f899999 ;  /* 0x3f89999900097882 */ /* 0x000fcc0000000000 */
[----:B------:R-:W-:Y:S01]  /*1d90*/  DFMA R14, R18, R14, UR8 ;  /* 0x00000008120e7e2b */ /* 0x000fe2000800000e */
[----:B------:R-:W-:Y:S01]  /*1da0*/  UMOV UR8, 0x55555555 ;  /* 0x5555555500087882 */ /* 0x000fe20000000000 */
[----:B------:R-:W-:-:S06]  /*1db0*/  UMOV UR9, 0x3fb55555 ;  /* 0x3fb5555500097882 */ /* 0x000fcc0000000000 */
[----:B------:R-:W-:-:S08]  /*1dc0*/  DFMA R10, R18, R14, UR8 ;  /* 0x00000008120a7e2b */ /* 0x000fd0000800000e */
[----:B------:R-:W-:Y:S01]  /*1dd0*/  DADD R16, -R10, UR8 ;  /* 0x000000080a107e29 */ /* 0x000fe20008000100 */
[----:B------:R-:W-:Y:S01]  /*1de0*/  UMOV UR8, 0xb9e7b0 ;  /* 0x00b9e7b000087882 */ /* 0x000fe20000000000 */
[----:B------:R-:W-:-:S06]  /*1df0*/  UMOV UR9, 0x3c46a4cb ;  /* 0x3c46a4cb00097882 */ /* 0x000fcc0000000000 */
[----:B------:R-:W-:Y:S02]  /*1e00*/  DFMA R16, R18, R14, R16 ;  /* 0x0000000e1210722b */ /* 0x000fe40000000010 */
[----:B------:R-:W-:Y:S01]  /*1e10*/  DMUL R14, R8, R24 ;  /* 0x00000018080e7228 */ /* 0x000fe20000000000 */
[----:B------:R-:W-:Y:S02]  /*1e20*/  VIADD R19, R13, 0x100000 ;  /* 0x001000000d137836 */ /* 0x000fe40000000000 */
[----:B------:R-:W-:-:S03]  /*1e30*/  IMAD.MOV.U32 R18, RZ, RZ, R12 ;  /* 0x000000ffff127224 */ /* 0x000fc600078e000c */
[----:B------:R-:W-:Y:S01]  /*1e40*/  DADD R16, R16, -UR8 ;  /* 0x8000000810107e29 */ /* 0x000fe20008000000 */
[----:B------:R-:W-:Y:S01]  /*1e50*/  UMOV UR8, 0x80000000 ;  /* 0x8000000000087882 */ /* 0x000fe20000000000 */
[C---:B------:R-:W-:Y:S01]  /*1e60*/  DFMA R22, R8.reuse, R24, -R14 ;  /* 0x000000180816722b */ /* 0x040fe2000000080e */
[----:B------:R-:W-:Y:S01]  /*1e70*/  UMOV UR9, 0x43300000 ;  /* 0x4330000000097882 */ /* 0x000fe20000000000 */
[----:B------:R-:W-:-:S04]  /*1e80*/  DFMA R18, R8, R18, R20 ;  /* 0x000000120812722b */ /* 0x000fc80000000014 */
[----:B------:R-:W-:Y:S02]  /*1e90*/  DADD R20, R10, R16 ;  /* 0x000000000a147229 */ /* 0x000fe40000000010 */
[----:B------:R-:W-:-:S06]  /*1ea0*/  DFMA R22, R12, R24, R22 ;  /* 0x000000180c16722b */ /* 0x000fcc0000000016 */
[----:B------:R-:W-:Y:S02]  /*1eb0*/  DMUL R24, R20, R14 ;  /* 0x0000000e14187228 */ /* 0x000fe40000000000 */
[----:B------:R-:W-:Y:S02]  /*1ec0*/  DFMA R18, R8, R18, R22 ;  /* 0x000000120812722b */ /* 0x000fe40000000016 */
[----:B------:R-:W-:-:S04]  /*1ed0*/  DADD R22, R10, -R20 ;  /* 0x000000000a167229 */ /* 0x000fc80000000814 */
[----:B------:R-:W-:-:S04]  /*1ee0*/  DFMA R10, R20, R14, -R24 ;  /* 0x0000000e140a722b */ /* 0x000fc80000000818 */
[----:B------:R-:W-:-:S04]  /*1ef0*/  DADD R22, R16, R22 ;  /* 0x0000000010167229 */ /* 0x000fc80000000016 */
[----:B------:R-:W-:-:S08]  /*1f00*/  DFMA R10, R20, R18, R10 ;  /* 0x00000012140a722b */ /* 0x000fd0000000000a */
[----:B------:R-:W-:-:S08]  /*1f10*/  DFMA R22, R22, R14, R10 ;  /* 0x0000000e1616722b */ /* 0x000fd0000000000a */
[----:B------:R-:W-:-:S08]  /*1f20*/  DADD R14, R24, R22 ;  /* 0x00000000180e7229 */ /* 0x000fd00000000016 */
[--C-:B------:R-:W-:Y:S02]  /*1f30*/  DADD R10, R8, R14.reuse ;  /* 0x00000000080a7229 */ /* 0x100fe4000000000e */
[----:B------:R-:W-:-:S06]  /*1f40*/  DADD R24, R24, -R14 ;  /* 0x0000000018187229 */ /* 0x000fcc000000080e */
[----:B------:R-:W-:Y:S02]  /*1f50*/  DADD R8, R8, -R10 ;  /* 0x0000000008087229 */ /* 0x000fe4000000080a */
[----:B------:R-:W-:-:S06]  /*1f60*/  DADD R24, R22, R24 ;  /* 0x0000000016187229 */ /* 0x000fcc0000000018 */
[----:B------:R-:W-:Y:S01]  /*1f70*/  DADD R8, R14, R8 ;  /* 0x000000000e087229 */ /* 0x000fe20000000008 */
[----:B------:R-:W-:Y:S02]  /*1f80*/  SHF.R.U32.HI R14, RZ, 0x14, R27 ;  /* 0x00000014ff0e7819 */ /* 0x000fe4000001161b */
[----:B------:R-:W-:-:S05]  /*1f90*/  @!P0 LEA.HI R14, R7, 0xffffffca, RZ, 0xc ;  /* 0xffffffca070e8811 */ /* 0x000fca00078f60ff */
[----:B------:R-:W-:Y:S01]  /*1fa0*/  DADD R8, R24, R8 ;  /* 0x0000000018087229 */ /* 0x000fe20000000008 */
[C---:B------:R-:W-:Y:S01]  /*1fb0*/  VIADD R6, R14.reuse, 0xfffffc01 ;  /* 0xfffffc010e067836 */ /* 0x040fe20000000000 */
[----:B------:R-:W-:-:S06]  /*1fc0*/  @P1 IADD3 R6, PT, PT, R14, -0x3fe, RZ ;  /* 0xfffffc020e061810 */ /* 0x000fcc0007ffe0ff */
[----:B------:R-:W-:Y:S01]  /*1fd0*/  DADD R14, R12, R8 ;  /* 0x000000000c0e7229 */ /* 0x000fe20000000008 */
[----:B------:R-:W-:Y:S01]  /*1fe0*/  LOP3.LUT R8, R6, 0x80000000, RZ, 0x3c, !PT ;  /* 0x8000000006087812 */ /* 0x000fe200078e3cff */
[----:B------:R-:W-:-:S06]  /*1ff0*/  IMAD.MOV.U32 R9, RZ, RZ, 0x43300000 ;  /* 0x43300000ff097424 */ /* 0x000fcc00078e00ff */
[----:B------:R-:W-:Y:S02]  /*2000*/  DADD R12, R10, R14 ;  /* 0x000000000a0c7229 */ /* 0x000fe4000000000e */
[----:B------:R-:W-:Y:S01]  /*2010*/  DADD R8, R8, -UR8 ;  /* 0x8000000808087e29 */ /* 0x000fe20008000000 */
[----:B------:R-:W-:Y:S01]  /*2020*/  UMOV UR8, 0xfefa39ef ;  /* 0xfefa39ef00087882 */ /* 0x000fe20000000000 */
[----:B------:R-:W-:-:S04]  /*2030*/  UMOV UR9, 0x3fe62e42 ;  /* 0x3fe62e4200097882 */ /* 0x000fc80000000000 */
[--C-:B------:R-:W-:Y:S02]  /*2040*/  DADD R16, R10, -R12.reuse ;  /* 0x000000000a107229 */ /* 0x100fe4000000080c */
[----:B------:R-:W-:-:S06]  /*2050*/  DFMA R6, R8, UR8, R12 ;  /* 0x0000000808067c2b */ /* 0x000fcc000800000c */
[----:B------:R-:W-:Y:S02]  /*2060*/  DADD R16, R14, R16 ;  /* 0x000000000e107229 */ /* 0x000fe40000000010 */
[----:B------:R-:W-:-:S08]  /*2070*/  DFMA R10, R8, -UR8, R6 ;  /* 0x80000008080a7c2b */ /* 0x000fd00008000006 */
[----:B------:R-:W-:-:S08]  /*2080*/  DADD R10, -R12, R10 ;  /* 0x000000000c0a7229 */ /* 0x000fd0000000010a */
[----:B------:R-:W-:-:S08]  /*2090*/  DADD R10, R16, -R10 ;  /* 0x00000000100a7229 */ /* 0x000fd0000000080a */
[----:B------:R-:W-:-:S08]  /*20a0*/  DFMA R10, R8, UR10, R10 ;  /* 0x0000000a080a7c2b */ /* 0x000fd0000800000a */
[----:B------:R-:W-:-:S08]  /*20b0*/  DADD R8, R6, R10 ;  /* 0x0000000006087229 */ /* 0x000fd0000000000a */
[----:B------:R-:W-:Y:S02]  /*20c0*/  DADD R6, R6, -R8 ;  /* 0x0000000006067229 */ /* 0x000fe40000000808 */
[----:B------:R-:W-:-:S06]  /*20d0*/  DMUL R12, R8, 2 ;  /* 0x40000000080c7828 */ /* 0x000fcc0000000000 */
[----:B------:R-:W-:Y:S02]  /*20e0*/  DADD R6, R10, R6 ;  /* 0x000000000a067229 */ /* 0x000fe40000000006 */
[----:B------:R-:W-:-:S08]  /*20f0*/  DFMA R14, R8, 2, -R12 ;  /* 0x40000000080e782b */ /* 0x000fd0000000080c */
[----:B------:R-:W-:Y:S01]  /*2100*/  DFMA R14, R6, 2, R14 ;  /* 0x40000000060e782b */ /* 0x000fe2000000000e */
[----:B------:R-:W-:Y:S02]  /*2110*/  IMAD.MOV.U32 R6, RZ, RZ, 0x652b82fe ;  /* 0x652b82feff067424 */ /* 0x000fe400078e00ff */
[----:B------:R-:W-:-:S05]  /*2120*/  IMAD.MOV.U32 R7, RZ, RZ, 0x3ff71547 ;  /* 0x3ff71547ff077424 */ /* 0x000fca00078e00ff */
[----:B------:R-:W-:-:S08]  /*2130*/  DADD R8, R12, R14 ;  /* 0x000000000c087229 */ /* 0x000fd0000000000e */
[----:B------:R-:W-:Y:S02]  /*2140*/  DFMA R6, R8, R6, 6.75539944105574400000e+15 ;  /* 0x433800000806742b */ /* 0x000fe40000000006 */
[----:B------:R-:W-:Y:S01]  /*2150*/  FSETP.GEU.AND P0, PT, |R9|, 4.1917929649353027344, PT ;  /* 0x4086232b0900780b */ /* 0x000fe20003f0e200 */
[----:B------:R-:W-:-:S05]  /*2160*/  DADD R12, R12, -R8 ;  /* 0x000000000c0c7229 */ /* 0x000fca0000000808 */
[----:B------:R-:W-:-:S03]  /*2170*/  DADD R10, R6, -6.75539944105574400000e+15 ;  /* 0xc3380000060a7429 */ /* 0x000fc60000000000 */
[----:B------:R-:W-:-:S05]  /*2180*/  DADD R14, R14, R12 ;  /* 0x000000000e0e7229 */ /* 0x000fca000000000c */
[----:B------:R-:W-:Y:S01]  /*2190*/  DFMA R16, R10, -UR8, R8 ;  /* 0x800000080a107c2b */ /* 0x000fe20008000008 */
[----:B------:R-:W-:Y:S01]  /*21a0*/  UMOV UR8, 0x3b39803f ;  /* 0x3b39803f00087882 */ /* 0x000fe20000000000 */
[----:B------:R-:W-:-:S06]  /*21b0*/  UMOV UR9, 0x3c7abc9e ;  /* 0x3c7abc9e00097882 */ /* 0x000fcc0000000000 */
[----:B------:R-:W-:Y:S01]  /*21c0*/  DFMA R10, R10, -UR8, R16 ;  /* 0x800000080a0a7c2b */ /* 0x000fe20008000010 */
[----:B------:R-:W-:Y:S01]  /*21d0*/  UMOV UR8, 0x69ce2bdf ;  /* 0x69ce2bdf00087882 */ /* 0x000fe20000000000 */
[----:B------:R-:W-:Y:S01]  /*21e0*/  IMAD.MOV.U32 R16, RZ, RZ, -0x35dec16 ;  /* 0xfca213eaff107424 */ /* 0x000fe200078e00ff */
[----:B------:R-:W-:Y:S01]  /*21f0*/  UMOV UR9, 0x3e5ade15 ;  /* 0x3e5ade1500097882 */ /* 0x000fe20000000000 */
[----:B------:R-:W-:-:S06]  /*2200*/  IMAD.MOV.U32 R17, RZ, RZ, 0x3e928af3 ;  /* 0x3e928af3ff117424 */ /* 0x000fcc00078e00ff */
[----:B------:R-:W-:Y:S01]  /*2210*/  DFMA R16, R10, UR8, R16 ;  /* 0x000000080a107c2b */ /* 0x000fe20008000010 */
        /* <DEDUP_REMOVED lines=24> */
[----:B------:R-:W-:-:S08]  /*23a0*/  DFMA R16, R10, R16, 1 ;  /* 0x3ff000000a10742b */ /* 0x000fd00000000010 */
[----:B------:R-:W-:-:S10]  /*23b0*/  DFMA R10, R10, R16, 1 ;  /* 0x3ff000000a0a742b */ /* 0x000fd40000000010 */
[----:B------:R-:W-:Y:S01]  /*23c0*/  IMAD R13, R6, 0x100000, R11 ;  /* 0x00100000060d7824 */ /* 0x000fe200078e020b */
[----:B------:R-:W-:Y:S01]  /*23d0*/  MOV R12, R10 ;  /* 0x0000000a000c7202 */ /* 0x000fe20000000f00 */
[----:B------:R-:W-:Y:S06]  /*23e0*/  @!P0 BRA `(.L_x_191) ;  /* 0x0000000000308947 */ /* 0x000fec0003800000 */
[----:B------:R-:W-:Y:S01]  /*23f0*/  FSETP.GEU.AND P1, PT, |R9|, 4.2275390625, PT ;  /* 0x408748000900780b */ /* 0x000fe20003f2e200 */
[C---:B------:R-:W-:Y:S02]  /*2400*/  DADD R12, R8.reuse, +INF ;  /* 0x7ff00000080c7429 */ /* 0x040fe40000000000 */
[----:B------:R-:W-:-:S08]  /*2410*/  DSETP.GEU.AND P0, PT, R8, RZ, PT ;  /* 0x000000ff0800722a */ /* 0x000fd00003f0e000 */
[----:B------:R-:W-:Y:S02]  /*2420*/  FSEL R12, R12, RZ, P0 ;  /* 0x000000ff0c0c7208 */ /* 0x000fe40000000000 */
[----:B------:R-:W-:Y:S02]  /*2430*/  @!P1 LEA.HI R7, R6, R6, RZ, 0x1 ;  /* 0x0000000606079211 */ /* 0x000fe400078f08ff */
[----:B------:R-:W-:Y:S02]  /*2440*/  FSEL R13, R13, RZ, P0 ;  /* 0x000000ff0d0d7208 */ /* 0x000fe40000000000 */
[----:B------:R-:W-:-:S05]  /*2450*/  @!P1 SHF.R.S32.HI R7, RZ, 0x1, R7 ;  /* 0x00000001ff079819 */ /* 0x000fca0000011407 */
[----:B------:R-:W-:Y:S02]  /*2460*/  @!P1 IMAD.IADD R6, R6, 0x1, -R7 ;  /* 0x0000000106069824 */ /* 0x000fe400078e0a07 */
[----:B------:R-:W-:-:S03]  /*2470*/  @!P1 IMAD R11, R7, 0x100000, R11 ;  /* 0x00100000070b9824 */ /* 0x000fc600078e020b */
[----:B------:R-:W-:Y:S01]  /*2480*/  @!P1 LEA R7, R6, 0x3ff00000, 0x14 ;  /* 0x3ff0000006079811 */ /* 0x000fe200078ea0ff */
[----:B------:R-:W-:-:S06]  /*2490*/  @!P1 IMAD.MOV.U32 R6, RZ, RZ, RZ ;  /* 0x000000ffff069224 */ /* 0x000fcc00078e00ff */
[----:B------:R-:W-:-:S11]  /*24a0*/  @!P1 DMUL R12, R10, R6 ;  /* 0x000000060a0c9228 */ /* 0x000fd60000000000 */
.L_x_191:
[----:B------:R-:W-:Y:S01]  /*24b0*/  DFMA R14, R14, R12, R12 ;  /* 0x0000000c0e0e722b */ /* 0x000fe2000000000c */
[----:B------:R-:W-:Y:S01]  /*24c0*/  IMAD.MOV.U32 R8, RZ, RZ, R0 ;  /* 0x000000ffff087224 */ /* 0x000fe200078e0000 */
[----:B------:R-:W-:Y:S01]  /*24d0*/  DSETP.NEU.AND P0, PT, |R12|, +INF , PT ;  /* 0x7ff000000c00742a */ /* 0x000fe20003f0d200 */
[----:B------:R-:W-:-:S07]  /*24e0*/  IMAD.MOV.U32 R9, RZ, RZ, 0x0 ;  /* 0x00000000ff097424 */ /* 0x000fce00078e00ff */
[----:B------:R-:W-:Y:S02]  /*24f0*/  FSEL R6, R12, R14, !P0 ;  /* 0x0000000e0c067208 */ /* 0x000fe40004000000 */
[----:B------:R-:W-:Y:S01]  /*2500*/  FSEL R7, R13, R15, !P0 ;  /* 0x0000000f0d077208 */ /* 0x000fe20004000000 */
[----:B------:R-:W-:Y:S06]  /*2510*/  RET.REL.NODEC R8 `(_Z16cuda_absorb_bndrPfS_S_S_iif) ;  /* 0xffffffd808b87950 */ /* 0x000fec0003c3ffff */
.L_x_192:
        /* <DEDUP_REMOVED lines=14> */
.L_x_215:


//--------------------- .text._Z15cuda_trans_x2txPfS_iiib --------------------------
	.section	.text._Z15cuda_trans_x2txPfS_iiib,"ax",@progbits
	.align	128
        .global         _Z15cuda_trans_x2txPfS_iiib
        .type           _Z15cuda_trans_x2txPfS_iiib,@function
        .size           _Z15cuda_trans_x2txPfS_iiib,(.L_x_232 - _Z15cuda_trans_x2txPfS_iiib)
        .other          _Z15cuda_trans_x2txPfS_iiib,@"STO_CUDA_ENTRY STV_DEFAULT"
_Z15cuda_trans_x2txPfS_iiib:
.text._Z15cuda_trans_x2txPfS_iiib:
        /* <DEDUP_REMOVED lines=17> */
[----:B0-----:R-:W4:Y:S01]  /*0110*/  LDG.E R3, desc[UR4][R2.64] ;  /* 0x0000000402037981 */ /* 0x001f22000c1e1900 */
[----:B--2---:R-:W-:-:S04]  /*0120*/  IMAD R7, R7, R9, R8 ;  /* 0x0000000907077224 */ /* 0x004fc800078e0208 */
[----:B---3--:R-:W-:-:S05]  /*0130*/  IMAD.WIDE R4, R7, 0x4, R4 ;  /* 0x0000000407047825 */ /* 0x008fca00078e0204 */
[----:B----4-:R-:W-:Y:S01]  /*0140*/  STG.E desc[UR4][R4.64], R3 ;  /* 0x0000000304007986 */ /* 0x010fe2000c101904 */
[----:B------:R-:W-:Y:S05]  /*0150*/  EXIT ;  /* 0x000000000000794d */ /* 0x000fea0003800000 */
.L_x_193:
[----:B------:R-:W1:Y:S08]  /*0160*/  LDC.64 R4, c[0x0][0x390] ;  /* 0x0000e400ff047b82 */ /* 0x000e700000000a00 */
[----:B------:R-:W2:Y:S01]  /*0170*/  LDC.64 R2, c[0x0][0x388] ;  /* 0x0000e200ff027b82 */ /* 0x000ea20000000a00 */
[----:B-1----:R-:W-:-:S04]  /*0180*/  IMAD R5, R7, R5, R4 ;  /* 0x0000000507057224 */ /* 0x002fc800078e0204 */
[----:B--2---:R-:W-:-:S03]  /*0190*/  IMAD.WIDE R2, R5, 0x4, R2 ;  /* 0x0000000405027825 */ /* 0x004fc600078e0202 */
[----:B------:R-:W1:Y:S03]  /*01a0*/  LDC.64 R4, c[0x0][0x380] ;  /* 0x0000e000ff047b82 */ /* 0x000e660000000a00 */
[----:B0-----:R-:W2:Y:S01]  /*01b0*/  LDG.E R3, desc[UR4][R2.64] ;  /* 0x0000000402037981 */ /* 0x001ea2000c1e1900 */
[----:B-1----:R-:W-:-:S05]  /*01c0*/  IMAD.WIDE R4, R7, 0x4, R4 ;  /* 0x0000000407047825 */ /* 0x002fca00078e0204 */
[----:B--2---:R-:W-:Y:S01]  /*01d0*/  STG.E desc[UR4][R4.64], R3 ;  /* 0x0000000304007986 */ /* 0x004fe2000c101904 */
[----:B------:R-:W-:Y:S05]  /*01e0*/  EXIT ;  /* 0x000000000000794d */ /* 0x000fea0003800000 */
.L_x_194:
        /* <DEDUP_REMOVED lines=9> */
.L_x_232:


//--------------------- .text._Z10cuda_set_gPiiii --------------------------
	.section	.text._Z10cuda_set_gPiiii,"ax",@progbits
	.align	128
        .global         _Z10cuda_set_gPiiii
        .type           _Z10cuda_set_gPiiii,@function
        .size           _Z10cuda_set_gPiiii,(.L_x_233 - _Z10cuda_set_gPiiii)
        .other          _Z10cuda_set_gPiiii,@"STO_CUDA_ENTRY STV_DEFAULT"
_Z10cuda_set_gPiiii:
.text._Z10cuda_set_gPiiii:
        /* <DEDUP_REMOVED lines=9> */
[----:B------:R-:W-:Y:S01]  /*0090*/  ISETP.GE.AND P2, PT, R5, RZ, PT ;  /* 0x000000ff0500720c */ /* 0x000fe20003f46270 */
[----:B------:R-:W1:Y:S06]  /*00a0*/  LDCU.64 UR4, c[0x0][0x358] ;  /* 0x00006b00ff0477ac */ /* 0x000e6c0008000a00 */
[----:B------:R-:W2:Y:S01]  /*00b0*/  LDC R6, c[0x0][0x38c] ;  /* 0x0000e300ff067b82 */ /* 0x000ea20000000800 */
[----:B0-----:R-:W-:-:S04]  /*00c0*/  IABS R7, R8 ;  /* 0x0000000800077213 */ /* 0x001fc80000000000 */
[----:B------:R-:W0:Y:S08]  /*00d0*/  I2F.RP R0, R7 ;  /* 0x0000000700007306 */ /* 0x000e300000209400 */
[----:B0-----:R-:W0:Y:S02]  /*00e0*/  MUFU.RCP R0, R0 ;  /* 0x0000000000007308 */ /* 0x001e240000001000 */
[----:B0-----:R-:W-:-:S06]  /*00f0*/  VIADD R2, R0, 0xffffffe ;  /* 0x0ffffffe00027836 */ /* 0x001fcc0000000000 */
[----:B------:R0:W3:Y:S02]  /*0100*/  F2I.FTZ.U32.TRUNC.NTZ R3, R2 ;  /* 0x0000000200037305 */ /* 0x0000e4000021f000 */
[----:B0-----:R-:W-:Y:S02]  /*0110*/  HFMA2 R2, -RZ, RZ, 0, 0 ;  /* 0x00000000ff027431 */ /* 0x001fe400000001ff */
[----:B---3--:R-:W-:-:S04]  /*0120*/  IMAD.MOV R4, RZ, RZ, -R3 ;  /* 0x000000ffff047224 */ /* 0x008fc800078e0a03 */
[----:B------:R-:W-:Y:S01]  /*0130*/  IMAD R9, R4, R7, RZ ;  /* 0x0000000704097224 */ /* 0x000fe200078e02ff */
[----:B------:R-:W-:-:S03]  /*0140*/  IABS R4, R5 ;  /* 0x0000000500047213 */ /* 0x000fc60000000000 */
[----:B------:R-:W-:-:S06]  /*0150*/  IMAD.HI.U32 R3, R3, R9, R2 ;  /* 0x0000000903037227 */ /* 0x000fcc00078e0002 */
[----:B------:R-:W-:-:S04]  /*0160*/  IMAD.HI.U32 R3, R3, R4, RZ ;  /* 0x0000000403037227 */ /* 0x000fc800078e00ff */
[----:B------:R-:W-:-:S04]  /*0170*/  IMAD.MOV R3, RZ, RZ, -R3 ;  /* 0x000000ffff037224 */ /* 0x000fc800078e0a03 */
[C---:B------:R-:W-:Y:S02]  /*0180*/  IMAD R0, R7.reuse, R3, R4 ;  /* 0x0000000307007224 */ /* 0x040fe400078e0204 */
[----:B------:R-:W0:Y:S03]  /*0190*/  LDC.64 R2, c[0x0][0x380] ;  /* 0x0000e000ff027b82 */ /* 0x000e260000000a00 */
[----:B------:R-:W-:-:S13]  /*01a0*/  ISETP.GT.U32.AND P0, PT, R7, R0, PT ;  /* 0x000000000700720c */ /* 0x000fda0003f04070 */
[----:B------:R-:W-:Y:S02]  /*01b0*/  @!P0 IADD3 R0, PT, PT, R0, -R7, RZ ;  /* 0x8000000700008210 */ /* 0x000fe40007ffe0ff */
[----:B------:R-:W-:Y:S02]  /*01c0*/  ISETP.NE.AND P0, PT, R8, RZ, PT ;  /* 0x000000ff0800720c */ /* 0x000fe40003f05270 */
[----:B------:R-:W-:Y:S01]  /*01d0*/  ISETP.GT.U32.AND P1, PT, R7, R0, PT ;  /* 0x000000000700720c */ /* 0x000fe20003f24070 */
[----:B0-----:R-:W-:-:S12]  /*01e0*/  IMAD.WIDE R2, R5, 0x4, R2 ;  /* 0x0000000405027825 */ /* 0x001fd800078e0202 */
[----:B------:R-:W-:-:S05]  /*01f0*/  @!P1 IMAD.IADD R0, R0, 0x1, -R7 ;  /* 0x0000000100009824 */ /* 0x000fca00078e0a07 */
[----:B------:R-:W-:Y:S02]  /*0200*/  MOV R4, R0 ;  /* 0x0000000000047202 */ /* 0x000fe40000000f00 */
[----:B--2---:R-:W-:-:S03]  /*0210*/  IADD3 R0, PT, PT, R6, 0x6c, RZ ;  /* 0x0000006c06007810 */ /* 0x004fc60007ffe0ff */
[----:B------:R-:W-:Y:S01]  /*0220*/  @!P2 IMAD.MOV R4, RZ, RZ, -R4 ;  /* 0x000000ffff04a224 */ /* 0x000fe200078e0a04 */
[----:B------:R-:W-:-:S04]  /*0230*/  @!P0 LOP3.LUT R4, RZ, R8, RZ, 0x33, !PT ;  /* 0x00000008ff048212 */ /* 0x000fc800078e33ff */
[----:B------:R-:W-:-:S05]  /*0240*/  IADD3 R7, PT, PT, R4, 0x36, RZ ;  /* 0x0000003604077810 */ /* 0x000fca0007ffe0ff */
[----:B------:R-:W-:-:S05]  /*0250*/  IMAD R7, R0, R7, 0x36 ;  /* 0x0000003600077424 */ /* 0x000fca00078e0207 */
[----:B-1----:R-:W-:Y:S01]  /*0260*/  STG.E desc[UR4][R2.64], R7 ;  /* 0x0000000702007986 */ /* 0x002fe2000c101904 */
[----:B------:R-:W-:Y:S05]  /*0270*/  EXIT ;  /* 0x000000000000794d */ /* 0x000fea0003800000 */
.L_x_195:
        /* <DEDUP_REMOVED lines=16> */
.L_x_233:


//--------------------- .text._Z10cuda_set_sPiiiiiiii --------------------------
	.section	.text._Z10cuda_set_sPiiiiiiii,"ax",@progbits
	.align	128
        .global         _Z10cuda_set_sPiiiiiiii
        .type           _Z10cuda_set_sPiiiiiiii,@function
        .size           _Z10cuda_set_sPiiiiiiii,(.L_x_234 - _Z10cuda_set_sPiiiiiiii)
        .other          _Z10cuda_set_sPiiiiiiii,@"STO_CUDA_ENTRY STV_DEFAULT"
_Z10cuda_set_sPiiiiiiii:
.text._Z10cuda_set_sPiiiiiiii:
        /* <DEDUP_REMOVED lines=8> */
[----:B------:R-:W0:Y:S01]  /*0080*/  LDC.64 R6, c[0x0][0x388] ;  /* 0x0000e200ff067b82 */ /* 0x000e220000000a00 */
[----:B------:R-:W0:Y:S01]  /*0090*/  LDCU.64 UR8, c[0x0][0x390] ;  /* 0x00007200ff0877ac */ /* 0x000e220008000a00 */
[----:B------:R-:W1:Y:S06]  /*00a0*/  LDCU UR4, c[0x0][0x39c] ;  /* 0x00007380ff0477ac */ /* 0x000e6c0008000800 */
[----:B------:R-:W2:Y:S01]  /*00b0*/  LDC.64 R2, c[0x0][0x380] ;  /* 0x0000e000ff027b82 */ /* 0x000ea20000000a00 */
[----:B------:R-:W3:Y:S01]  /*00c0*/  LDCU.64 UR6, c[0x0][0x358] ;  /* 0x00006b00ff0677ac */ /* 0x000ee20008000a00 */
[----:B-1----:R-:W-:Y:S01]  /*00d0*/  UIADD3 UR4, UPT, UPT, UR4, 0x6c, URZ ;  /* 0x0000006c04047890 */ /* 0x002fe2000fffe0ff */
[----:B0-----:R-:W-:-:S02]  /*00e0*/  IMAD R0, R5, UR9, R7 ;  /* 0x0000000905007c24 */ /* 0x001fc4000f8e0207 */
[----:B------:R-:W-:-:S03]  /*00f0*/  IMAD R7, R5, UR8, R6 ;  /* 0x0000000805077c24 */ /* 0x000fc6000f8e0206 */
[----:B------:R-:W-:Y:S01]  /*0100*/  IADD3 R0, PT, PT, R0, 0x36, RZ ;  /* 0x0000003600007810 */ /* 0x000fe20007ffe0ff */
[----:B--2---:R-:W-:-:S04]  /*0110*/  IMAD.WIDE R2, R5, 0x4, R2 ;  /* 0x0000000405027825 */ /* 0x004fc800078e0202 */
[----:B------:R-:W-:-:S05]  /*0120*/  IMAD R0, R0, UR4, R7 ;  /* 0x0000000400007c24 */ /* 0x000fca000f8e0207 */
[----:B------:R-:W-:-:S05]  /*0130*/  IADD3 R5, PT, PT, R0, 0x36, RZ ;  /* 0x0000003600057810 */ /* 0x000fca0007ffe0ff */
[----:B---3--:R-:W-:Y:S01]  /*0140*/  STG.E desc[UR6][R2.64], R5 ;  /* 0x0000000502007986 */ /* 0x008fe2000c101906 */
[----:B------:R-:W-:Y:S05]  /*0150*/  EXIT ;  /* 0x000000000000794d */ /* 0x000fea0003800000 */
.L_x_196:
        /* <DEDUP_REMOVED lines=10> */
.L_x_234:


//--------------------- .text._Z19cuda_ricker_waveletPfffi --------------------------
	.section	.text._Z19cuda_ricker_waveletPfffi,"ax",@progbits
	.align	128
        .global         _Z19cuda_ricker_waveletPfffi
        .type           _Z19cuda_ricker_waveletPfffi,@function
        .size           _Z19cuda_ricker_waveletPfffi,(.L_x_216 - _Z19cuda_ricker_waveletPfffi)
        .other          _Z19cuda_ricker_waveletPfffi,@"STO_CUDA_ENTRY STV_DEFAULT"
_Z19cuda_ricker_waveletPfffi:
.text._Z19cuda_ricker_waveletPfffi:
        /* <DEDUP_REMOVED lines=8> */
[----:B------:R-:W0:Y:S01]  /*0080*/  LDCU.64 UR4, c[0x0][0x388] ;  /* 0x00007100ff0477ac */ /* 0x000e220008000a00 */
[----:B------:R-:W-:Y:S01]  /*0090*/  UMOV UR6, 0x542fe938 ;  /* 0x542fe93800067882 */ /* 0x000fe20000000000 */
[----:B------:R-:W-:Y:S01]  /*00a0*/  UMOV UR7, 0x400921fb ;  /* 0x400921fb00077882 */ /* 0x000fe20000000000 */
[----:B0-----:R-:W0:Y:S08]  /*00b0*/  F2F.F64.F32 R8, UR4 ;  /* 0x0000000400087d10 */ /* 0x001e300008201800 */
[----:B0-----:R-:W0:Y:S01]  /*00c0*/  MUFU.RCP64H R3, R9 ;  /* 0x0000000900037308 */ /* 0x001e220000001800 */
[----:B------:R-:W-:-:S05]  /*00d0*/  VIADD R2, R9, 0x300402 ;  /* 0x0030040209027836 */ /* 0x000fca0000000000 */
[----:B------:R-:W-:Y:S01]  /*00e0*/  FSETP.GEU.AND P0, PT, |R2|, 5.8789094863358348022e-39, PT ;  /* 0x004004020200780b */ /* 0x000fe20003f0e200 */
[----:B0-----:R-:W-:-:S08]  /*00f0*/  DFMA R4, -R8, R2, 1 ;  /* 0x3ff000000804742b */ /* 0x001fd00000000102 */
[----:B------:R-:W-:-:S08]  /*0100*/  DFMA R4, R4, R4, R4 ;  /* 0x000000040404722b */ /* 0x000fd00000000004 */
[----:B------:R-:W-:Y:S01]  /*0110*/  DFMA R4, R2, R4, R2 ;  /* 0x000000040204722b */ /* 0x000fe20000000002 */
[----:B------:R-:W-:-:S05]  /*0120*/  I2FP.F32.S32 R3, R0 ;  /* 0x0000000000037245 */ /* 0x000fca0000201400 */
[----:B------:R-:W-:Y:S02]  /*0130*/  FMUL R3, R3, UR5 ;  /* 0x0000000503037c20 */ /* 0x000fe40008400000 */
[----:B------:R-:W-:Y:S01]  /*0140*/  DFMA R6, -R8, R4, 1 ;  /* 0x3ff000000806742b */ /* 0x000fe20000000104 */
[----:B------:R-:W0:Y:S03]  /*0150*/  LDCU.64 UR4, c[0x0][0x358] ;  /* 0x00006b00ff0477ac */ /* 0x000e260008000a00 */
[----:B------:R-:W1:Y:S04]  /*0160*/  F2F.F64.F32 R2, R3 ;  /* 0x0000000300027310 */ /* 0x000e680000201800 */
[----:B------:R-:W-:-:S02]  /*0170*/  DFMA R6, R4, R6, R4 ;  /* 0x000000060406722b */ /* 0x000fc40000000004 */
[----:B------:R-:W-:Y:S01]  /*0180*/  DMUL R4, R8, UR6 ;  /* 0x0000000608047c28 */ /* 0x000fe20008000000 */
[----:B------:R-:W-:Y:S10]  /*0190*/  @P0 BRA `(.L_x_197) ;  /* 0x0000000000180947 */ /* 0x000ff40003800000 */
[----:B------:R-:W-:-:S05]  /*01a0*/  LOP3.LUT R6, R9, 0x7fffffff, RZ, 0xc0, !PT ;  /* 0x7fffffff09067812 */ /* 0x000fca00078ec0ff */
[----:B------:R-:W-:Y:S01]  /*01b0*/  VIADD R12, R6, 0xfff00000 ;  /* 0xfff00000060c7836 */ /* 0x000fe20000000000 */
[----:B------:R-:W-:-:S07]  /*01c0*/  MOV R6, 0x1e0 ;  /* 0x000001e000067802 */ /* 0x000fce0000000f00 */
[----:B01----:R-:W-:Y:S05]  /*01d0*/  CALL.REL.NOINC `($__internal_11_$__cuda_sm20_dblrcp_rn_slowpath_v3) ;  /* 0x0000000000707944 */ /* 0x003fea0003c00000 */
[----:B------:R-:W-:Y:S01]  /*01e0*/  MOV R6, R10 ;  /* 0x0000000a00067202 */ /* 0x000fe20000000f00 */
[----:B------:R-:W-:-:S07]  /*01f0*/  IMAD.MOV.U32 R7, RZ, RZ, R11 ;  /* 0x000000ffff077224 */ /* 0x000fce00078e000b */
.L_x_197:
[----:B-1----:R-:W-:Y:S01]  /*0200*/  DADD R2, R2, -R6 ;  /* 0x0000000002027229 */ /* 0x002fe20000000806 */
[----:B------:R-:W-:-:S09]  /*0210*/  IMAD.MOV.U32 R9, RZ, RZ, 0x437c0000 ;  /* 0x437c0000ff097424 */ /* 0x000fd200078e00ff */
[----:B------:R-:W1:Y:S08]  /*0220*/  F2F.F32.F64 R2, R2 ;  /* 0x0000000200027310 */ /* 0x000e700000301000 */
[----:B-1----:R-:W1:Y:S02]  /*0230*/  F2F.F64.F32 R6, |R2| ;  /* 0x4000000200067310 */ /* 0x002e640000201800 */
[----:B-1----:R-:W-:Y:S01]  /*0240*/  DMUL R4, R4, R6 ;  /* 0x0000000604047228 */ /* 0x002fe20000000000 */
[----:B------:R-:W-:-:S09]  /*0250*/  MOV R7, 0x3bbb989d ;  /* 0x3bbb989d00077802 */ /* 0x000fd20000000f00 */
[----:B------:R-:W1:Y:S02]  /*0260*/  F2F.F32.F64 R4, R4 ;  /* 0x0000000400047310 */ /* 0x000e640000301000 */
[----:B-1----:R-:W-:-:S04]  /*0270*/  FMUL R8, R4, R4 ;  /* 0x0000000404087220 */ /* 0x002fc80000400000 */
[----:B------:R-:W-:Y:S02]  /*0280*/  FFMA.SAT R6, R8, -R7, 0.5 ;  /* 0x3f00000008067423 */ /* 0x000fe40000002807 */
[----:B------:R-:W1:Y:S02]  /*0290*/  F2F.F64.F32 R2, R8 ;  /* 0x0000000800027310 */ /* 0x000e640000201800 */
[----:B------:R-:W-:-:S04]  /*02a0*/  FFMA.RM R6, R6, R9, 12582913 ;  /* 0x4b40000106067423 */ /* 0x000fc80000004009 */
[C---:B------:R-:W-:Y:S01]  /*02b0*/  FADD R7, R6.reuse, -12583039 ;  /* 0xcb40007f06077421 */ /* 0x040fe20000000000 */
[----:B------:R-:W-:-:S03]  /*02c0*/  SHF.L.U32 R6, R6, 0x17, RZ ;  /* 0x0000001706067819 */ /* 0x000fc600000006ff */
[----:B------:R-:W-:-:S04]  /*02d0*/  FFMA R7, R8, -1.4426950216293334961, -R7 ;  /* 0xbfb8aa3b08077823 */ /* 0x000fc80000000807 */
[----:B------:R-:W-:Y:S01]  /*02e0*/  FFMA R9, R8, -1.925963033500011079e-08, R7 ;  /* 0xb2a5706008097823 */ /* 0x000fe20000000007 */
[----:B-1----:R-:W-:-:S05]  /*02f0*/  DADD R2, R2, R2 ;  /* 0x0000000002027229 */ /* 0x002fca0000000002 */
[----:B------:R-:W1:Y:S03]  /*0300*/  MUFU.EX2 R9, R9 ;  /* 0x0000000900097308 */ /* 0x000e660000000800 */
[----:B------:R-:W-:Y:S01]  /*0310*/  DADD R2, -R2, 1 ;  /* 0x3ff0000002027429 */ /* 0x000fe20000000100 */
[----:B-1----:R-:W-:Y:S02]  /*0320*/  FMUL R10, R6, R9 ;  /* 0x00000009060a7220 */ /* 0x002fe40000400000 */
[----:B------:R-:W1:Y:S02]  /*0330*/  LDC.64 R6, c[0x0][0x380] ;  /* 0x0000e000ff067b82 */ /* 0x000e640000000a00 */
[----:B------:R-:W2:Y:S03]  /*0340*/  F2F.F64.F32 R4, R10 ;  /* 0x0000000a00047310 */ /* 0x000ea60000201800 */
[----:B--2---:R-:W-:Y:S01]  /*0350*/  DMUL R2, R2, R4 ;  /* 0x0000000402027228 */ /* 0x004fe20000000000 */
[----:B-1----:R-:W-:-:S09]  /*0360*/  IMAD.WIDE R4, R0, 0x4, R6 ;  /* 0x0000000400047825 */ /* 0x002fd200078e0206 */
[----:B------:R-:W0:Y:S02]  /*0370*/  F2F.F32.F64 R3, R2 ;  /* 0x0000000200037310 */ /* 0x000e240000301000 */
[----:B0-----:R-:W-:Y:S01]  /*0380*/  STG.E desc[UR4][R4.64], R3 ;  /* 0x0000000304007986 */ /* 0x001fe2000c101904 */
[----:B------:R-:W-:Y:S05]  /*0390*/  EXIT ;  /* 0x000000000000794d */ /* 0x000fea0003800000 */
        .weak           $__internal_11_$__cuda_sm20_dblrcp_rn_slowpath_v3
        .type           $__internal_11_$__cuda_sm20_dblrcp_rn_slowpath_v3,@function
        .size           $__internal_11_$__cuda_sm20_dblrcp_rn_slowpath_v3,(.L_x_216 - $__internal_11_$__cuda_sm20_dblrcp_rn_slowpath_v3)
$__internal_11_$__cuda_sm20_dblrcp_rn_slowpath_v3:
[----:B------:R-:W-:-:S14]  /*03a0*/  DSETP.GTU.AND P0, PT, |R8|, +INF , PT ;  /* 0x7ff000000800742a */ /* 0x000fdc0003f0c200 */
[----:B------:R-:W-:Y:S05]  /*03b0*/  @P0 BRA `(.L_x_198) ;  /* 0x00000000007c0947 */ /* 0x000fea0003800000 */
[----:B------:R-:W-:-:S05]  /*03c0*/  LOP3.LUT R7, R9, 0x7fffffff, RZ, 0xc0, !PT ;  /* 0x7fffffff09077812 */ /* 0x000fca00078ec0ff */
[----:B------:R-:W-:-:S05]  /*03d0*/  VIADD R10, R7, 0xffffffff ;  /* 0xffffffff070a7836 */ /* 0x000fca0000000000 */
[----:B------:R-:W-:-:S13]  /*03e0*/  ISETP.GE.U32.AND P0, PT, R10, 0x7fefffff, PT ;  /* 0x7fefffff0a00780c */ /* 0x000fda0003f06070 */
[----:B------:R-:W-:Y:S02]  /*03f0*/  @P0 LOP3.LUT R11, R9, 0x7ff00000, RZ, 0x3c, !PT ;  /* 0x7ff00000090b0812 */ /* 0x000fe400078e3cff */
[----:B------:R-:W-:Y:S01]  /*0400*/  @P0 MOV R10, RZ ;  /* 0x000000ff000a0202 */ /* 0x000fe20000000f00 */
[----:B------:R-:W-:Y:S06]  /*0410*/  @P0 BRA `(.L_x_199) ;  /* 0x00000000006c0947 */ /* 0x000fec0003800000 */
[----:B------:R-:W-:-:S13]  /*0420*/  ISETP.GE.U32.AND P0, PT, R7, 0x1000001, PT ;  /* 0x010000010700780c */ /* 0x000fda0003f06070 */
[----:B------:R-:W-:Y:S05]  /*0430*/  @!P0 BRA `(.L_x_200) ;  /* 0x0000000000348947 */ /* 0x000fea0003800000 */
[----:B------:R-:W-:Y:S01]  /*0440*/  VIADD R11, R9, 0xc0200000 ;  /* 0xc0200000090b7836 */ /* 0x000fe20000000000 */
[----:B------:R-:W-:-:S03]  /*0450*/  MOV R10, R8 ;  /* 0x00000008000a7202 */ /* 0x000fc60000000f00 */
[----:B------:R-:W0:Y:S03]  /*0460*/  MUFU.RCP64H R13, R11 ;  /* 0x0000000b000d7308 */ /* 0x000e260000001800 */
[----:B0-----:R-:W-:-:S08]  /*0470*/  DFMA R14, -R10, R12, 1 ;  /* 0x3ff000000a0e742b */ /* 0x001fd0000000010c */
[----:B------:R-:W-:-:S08]  /*0480*/  DFMA R14, R14, R14, R14 ;  /* 0x0000000e0e0e722b */ /* 0x000fd0000000000e */
[----:B------:R-:W-:-:S08]  /*0490*/  DFMA R14, R12, R14, R12 ;  /* 0x0000000e0c0e722b */ /* 0x000fd0000000000c */
[----:B------:R-:W-:-:S08]  /*04a0*/  DFMA R12, -R10, R14, 1 ;  /* 0x3ff000000a0c742b */ /* 0x000fd0000000010e */
[----:B------:R-:W-:-:S08]  /*04b0*/  DFMA R12, R14, R12, R14 ;  /* 0x0000000c0e0c722b */ /* 0x000fd0000000000e */
[----:B------:R-:W-:-:S08]  /*04c0*/  DMUL R12, R12, 2.2250738585072013831e-308 ;  /* 0x001000000c0c7828 */ /* 0x000fd00000000000 */
[----:B------:R-:W-:-:S08]  /*04d0*/  DFMA R8, -R8, R12, 1 ;  /* 0x3ff000000808742b */ /* 0x000fd0000000010c */
[----:B------:R-:W-:-:S08]  /*04e0*/  DFMA R8, R8, R8, R8 ;  /* 0x000000080808722b */ /* 0x000fd00000000008 */
[----:B------:R-:W-:Y:S01]  /*04f0*/  DFMA R10, R12, R8, R12 ;  /* 0x000000080c0a722b */ /* 0x000fe2000000000c */
[----:B------:R-:W-:Y:S10]  /*0500*/  BRA `(.L_x_199) ;  /* 0x0000000000307947 */ /* 0x000ff40003800000 */
.L_x_200:
[----:B------:R-:W-:Y:S01]  /*0510*/  DMUL R8, R8, 8.11296384146066816958e+31 ;  /* 0x4690000008087828 */ /* 0x000fe20000000000 */
[----:B------:R-:W-:-:S05]  /*0520*/  IMAD.MOV.U32 R10, RZ, RZ, R12 ;  /* 0x000000ffff0a7224 */ /* 0x000fca00078e000c */
[----:B------:R-:W0:Y:S02]  /*0530*/  MUFU.RCP64H R11, R9 ;  /* 0x00000009000b7308 */ /* 0x000e240000001800 */
[----:B0-----:R-:W-:-:S08]  /*0540*/  DFMA R12, -R8, R10, 1 ;  /* 0x3ff00000080c742b */ /* 0x001fd0000000010a */
[----:B------:R-:W-:-:S08]  /*0550*/  DFMA R12, R12, R12, R12 ;  /* 0x0000000c0c0c722b */ /* 0x000fd0000000000c */
[----:B------:R-:W-:-:S08]  /*0560*/  DFMA R12, R10, R12, R10 ;  /* 0x0000000c0a0c722b */ /* 0x000fd0000000000a */
[----:B------:R-:W-:-:S08]  /*0570*/  DFMA R10, -R8, R12, 1 ;  /* 0x3ff00000080a742b */ /* 0x000fd0000000010c */
[----:B------:R-:W-:-:S08]  /*0580*/  DFMA R10, R12, R10, R12 ;  /* 0x0000000a0c0a722b */ /* 0x000fd0000000000c */
[----:B------:R-:W-:Y:S01]  /*0590*/  DMUL R10, R10, 8.11296384146066816958e+31 ;  /* 0x469000000a0a7828 */ /* 0x000fe20000000000 */
[----:B------:R-:W-:Y:S10]  /*05a0*/  BRA `(.L_x_199) ;  /* 0x0000000000087947 */ /* 0x000ff40003800000 */
.L_x_198:
[----:B------:R-:W-:Y:S02]  /*05b0*/  LOP3.LUT R11, R9, 0x80000, RZ, 0xfc, !PT ;  /* 0x00080000090b7812 */ /* 0x000fe400078efcff */
[----:B------:R-:W-:-:S07]  /*05c0*/  MOV R10, R8 ;  /* 0x00000008000a7202 */ /* 0x000fce0000000f00 */
.L_x_199:
[----:B------:R-:W-:-:S04]  /*05d0*/  MOV R7, 0x0 ;  /* 0x0000000000077802 */ /* 0x000fc80000000f00 */
[----:B------:R-:W-:Y:S05]  /*05e0*/  RET.REL.NODEC R6 `(_Z19cuda_ricker_waveletPfffi) ;  /* 0xfffffff806847950 */ /* 0x000fea0003c3ffff */
.L_x_201:
        /* <DEDUP_REMOVED lines=9> */
.L_x_216:


//--------------------- .text._Z10cuda_cal_cPf    --------------------------
	.section	.text._Z10cuda_cal_cPf,"ax",@progbits
	.align	128
        .global         _Z10cuda_cal_cPf
        .type           _Z10cuda_cal_cPf,@function
        .size           _Z10cuda_cal_cPf,(.L_x_236 - _Z10cuda_cal_cPf)
        .other          _Z10cuda_cal_cPf,@"STO_CUDA_ENTRY STV_DEFAULT"
_Z10cuda_cal_cPf:
.text._Z10cuda_cal_cPf:
[----:B------:R-:W-:Y:S01]  /*0000*/  LDC R1, c[0x0][0x37c] ;  /* 0x0000df00ff017b82 */ /* 0x000fe20000000800 */
[----:B------:R-:W0:Y:S07]  /*0010*/  S2R R0, SR_TID.X ;  /* 0x0000000000007919 */ /* 0x000e2e0000002100 */
[----:B------:R-:W0:Y:S08]  /*0020*/  S2UR UR4, SR_CTAID.X ;  /* 0x00000000000479c3 */ /* 0x000e300000002500 */
[----:B------:R-:W0:Y:S02]  /*0030*/  LDC R3, c[0x0][0x360] ;  /* 0x0000d800ff037b82 */ /* 0x000e240000000800 */
[----:B0-----:R-:W-:-:S05]  /*0040*/  IMAD R0, R3, UR4, R0 ;  /* 0x0000000403007c24 */ /* 0x001fca000f8e0200 */
[----:B------:R-:W-:-:S13]  /*0050*/  ISETP.GT.AND P0, PT, R0, RZ, PT ;  /* 0x000000ff0000720c */ /* 0x000fda0003f04270 */
[----:B------:R-:W-:Y:S05]  /*0060*/  @P0 EXIT ;  /* 0x000000000000094d */ /* 0x000fea0003800000 */
[----:B------:R-:W0:Y:S01]  /*0070*/  LDC.64 R2, c[0x0][0x380] ;  /* 0x0000e000ff027b82 */ /* 0x000e220000000a00 */
[----:B------:R-:W0:Y:S01]  /*0080*/  LDCU.64 UR4, c[0x0][0x358] ;  /* 0x00006b00ff0477ac */ /* 0x000e220008000a00 */
[----:B------:R-:W-:Y:S02]  /*0090*/  HFMA2 R9, -RZ, RZ, 1.02734375, -19.203125 ;  /* 0x3c1ccccdff097431 */ /* 0x000fe400000001ff */
[----:B------:R-:W-:Y:S01]  /*00a0*/  IMAD.MOV.U32 R5, RZ, RZ, 0x3f991fff ;  /* 0x3f991fffff057424 */ /* 0x000fe200078e00ff */
[----:B------:R-:W-:Y:S01]  /*00b0*/  MOV R11, 0xba36db6f ;  /* 0xba36db6f000b7802 */ /* 0x000fe20000000f00 */
[----:B------:R-:W-:-:S03]  /*00c0*/  IMAD.MOV.U32 R7, RZ, RZ, -0x425caaab ;  /* 0xbda35555ff077424 */ /* 0x000fc600078e00ff */
[----:B0-----:R-:W-:Y:S04]  /*00d0*/  STG.E desc[UR4][R2.64], R5 ;  /* 0x0000000502007986 */ /* 0x001fe8000c101904 */
[----:B------:R-:W-:Y:S04]  /*00e0*/  STG.E desc[UR4][R2.64+0x4], R7 ;  /* 0x0000040702007986 */ /* 0x000fe8000c101904 */
[----:B------:R-:W-:Y:S04]  /*00f0*/  STG.E desc[UR4][R2.64+0x8], R9 ;  /* 0x0000080902007986 */ /* 0x000fe8000c101904 */
[----:B------:R-:W-:Y:S01]  /*0100*/  STG.E desc[UR4][R2.64+0xc], R11 ;  /* 0x00000c0b02007986 */ /* 0x000fe2000c101904 */
[----:B------:R-:W-:Y:S05]  /*0110*/  EXIT ;  /* 0x000000000000794d */ /* 0x000fea0003800000 */
.L_x_202:
        /* <DEDUP_REMOVED lines=14> */
.L_x_236:


//--------------------- .nv.global.init           --------------------------
	.section	.nv.global.init,"aw",@progbits
	.align	16
.nv.global.init:
	.type		__cudart_sin_cos_coeffs,@object
	.size		__cudart_sin_cos_coeffs,(__cudart_i2opi_d - __cudart_sin_cos_coeffs)
__cudart_sin_cos_coeffs:
        /*0000*/ 	.byte	0x46, 0xd2, 0xb0, 0x2c, 0xf1, 0xe5, 0x5a, 0xbe, 0x92, 0xe3, 0xac, 0x69, 0xe3, 0x1d, 0xc7, 0x3e
        /*0010*/ 	.byte	0xa1, 0x62, 0xdb, 0x19, 0xa0, 0x01, 0x2a, 0xbf, 0x18, 0x08, 0x11, 0x11, 0x11, 0x11, 0x81, 0x3f
        /*0020*/ 	.byte	0x54, 0x55, 0x55, 0x55, 0x55, 0x55, 0xc5, 0xbf, 0x00, 0x00, 0x00, 0x00, 0x00, 0x00, 0x00, 0x00
        /*0030*/ 	.byte	0x00, 0x00, 0x00, 0x00, 0x00, 0x00, 0x00, 0x00, 0x64, 0x81, 0xfd, 0x20, 0x83, 0xff, 0xa8, 0xbd
        /*0040*/ 	.byte	0x28, 0x85, 0xef, 0xc1, 0xa7, 0xee, 0x21, 0x3e, 0xd9, 0xe6, 0x06, 0x8e, 0x4f, 0x7e, 0x92, 0xbe
        /*0050*/ 	.byte	0xe9, 0xbc, 0xdd, 0x19, 0xa0, 0x01, 0xfa, 0x3e, 0x47, 0x5d, 0xc1, 0x16, 0x6c, 0xc1, 0x56, 0xbf
        /*0060*/ 	.byte	0x51, 0x55, 0x55, 0x55, 0x55, 0x55, 0xa5, 0x3f, 0x00, 0x00, 0x00, 0x00, 0x00, 0x00, 0xe0, 0xbf
        /*0070*/ 	.byte	0x00, 0x00, 0x00, 0x00, 0x00, 0x00, 0xf0, 0x3f, 0x00, 0x00, 0x00, 0x00, 0x00, 0x00, 0x00, 0x00
	.type		__cudart_i2opi_d,@object
	.size		__cudart_i2opi_d,(.L_1 - __cudart_i2opi_d)
__cudart_i2opi_d:
        /* <DEDUP_REMOVED lines=9> */
.L_1:


//--------------------- .nv.shared.reserved.0     --------------------------
	.section	.nv.shared.reserved.0,"aw",@nobits
	.weak		__nv_reservedSMEM_offset_0_alias
	.size		__nv_reservedSMEM_offset_0_alias, 0, 64
	.other		__nv_reservedSMEM_offset_0_alias,@"STO_CUDA_RESERVED_SHARED STV_DEFAULT"
__nv_reservedSMEM_offset_0_alias:
	.zero		0
	.zero		64


//--------------------- .nv.shared._Z14cuda_step_fd2dPfS_S_S_S_S_S_ffiibPiii --------------------------
	.section	.nv.shared._Z14cuda_step_fd2dPfS_S_S_S_S_S_ffiibPiii,"aw",@nobits
	.sectionflags	@""
	.align	4
.nv.shared._Z14cuda_step_fd2dPfS_S_S_S_S_S_ffiibPiii:
	.zero		13824


//--------------------- .nv.constant0._Z18cuda_smooth_adcigsPfiiii --------------------------
	.section	.nv.constant0._Z18cuda_smooth_adcigsPfiiii,"a",@progbits
	.sectionflags	@""
	.align	4
.nv.constant0._Z18cuda_smooth_adcigsPfiiii:
	.zero		920


//--------------------- .nv.constant0._Z20cuda_poynting_adcigsPfS_S_S_S_iiiffS_PiS_ --------------------------
	.section	.nv.constant0._Z20cuda_poynting_adcigsPfS_S_S_S_iiiffS_PiS_,"a",@progbits
	.sectionflags	@""
	.align	4
.nv.constant0._Z20cuda_poynting_adcigsPfS_S_S_S_iiiffS_PiS_:
	.zero		984


//--------------------- .nv.constant0._Z15cuda_differencePfS_ii --------------------------
	.section	.nv.constant0._Z15cuda_differencePfS_ii,"a",@progbits
	.sectionflags	@""
	.align	4
.nv.constant0._Z15cuda_differencePfS_ii:
	.zero		920


//--------------------- .nv.constant0._Z10cuda_mut_vPfS_S_S_S_S_ii --------------------------
	.section	.nv.constant0._Z10cuda_mut_vPfS_S_S_S_S_ii,"a",@progbits
	.sectionflags	@""
	.align	4
.nv.constant0._Z10cuda_mut_vPfS_S_S_S_S_ii:
	.zero		952


//--------------------- .nv.constant0._Z16cuda_mute_directPfiiffifffPii --------------------------
	.section	.nv.constant0._Z16cuda_mute_directPfiiffifffPii,"a",@progbits
	.sectionflags	@""
	.align	4
.nv.constant0._Z16cuda_mute_directPfiiffifffPii:
	.zero		948


//--------------------- .nv.constant0._Z17cuda_illuminationPfS_S_S_ii --------------------------
	.section	.nv.constant0._Z17cuda_illuminationPfS_S_S_ii,"a",@progbits
	.sectionflags	@""
	.align	4
.nv.constant0._Z17cuda_illuminationPfS_S_S_ii:
	.zero		936


//--------------------- .nv.constant0._Z21cuda_cal_illum_matrixPfS_ii --------------------------
	.section	.nv.constant0._Z21cuda_cal_illum_matrixPfS_ii,"a",@progbits
	.sectionflags	@""
	.align	4
.nv.constant0._Z21cuda_cal_illum_matrixPfS_ii:
	.zero		920


//--------------------- .nv.constant0._Z13cuda_cal_corrPfS_S_ii --------------------------
	.section	.nv.constant0._Z13cuda_cal_corrPfS_S_ii,"a",@progbits
	.sectionflags	@""
	.align	4
.nv.constant0._Z13cuda_cal_corrPfS_S_ii:
	.zero		928


//--------------------- .nv.constant0._Z11cuda_s_bndrPfS_S_S_PiS0_S0_S0_iib --------------------------
	.section	.nv.constant0._Z11cuda_s_bndrPfS_S_S_PiS0_S0_S0_iib,"a",@progbits
	.sectionflags	@""
	.align	4
.nv.constant0._Z11cuda_s_bndrPfS_S_S_PiS0_S0_S0_iib:
	.zero		969


//--------------------- .nv.constant0._Z14cuda_set_cooUDPiS_ii --------------------------
	.section	.nv.constant0._Z14cuda_set_cooUDPiS_ii,"a",@progbits
	.sectionflags	@""
	.align	4
.nv.constant0._Z14cuda_set_cooUDPiS_ii:
	.zero		920


//--------------------- .nv.constant0._Z14cuda_set_cooLRPiS_ii --------------------------
	.section	.nv.constant0._Z14cuda_set_cooLRPiS_ii,"a",@progbits
	.sectionflags	@""
	.align	4
.nv.constant0._Z14cuda_set_cooLRPiS_ii:
	.zero		920


//--------------------- .nv.constant0._Z14cuda_step_fd2dPfS_S_S_S_S_S_ffiibPiii --------------------------
	.section	.nv.constant0._Z14cuda_step_fd2dPfS_S_S_S_S_S_ffiibPiii,"a",@progbits
	.sectionflags	@""
	.align	4
.nv.constant0._Z14cuda_step_fd2dPfS_S_S_S_S_S_ffiibPiii:
	.zero		992


//--------------------- .nv.constant0._Z15cuda_add_sourcebPfS_Pii --------------------------
	.section	.nv.constant0._Z15cuda_add_sourcebPfS_Pii,"a",@progbits
	.sectionflags	@""
	.align	4
.nv.constant0._Z15cuda_add_sourcebPfS_Pii:
	.zero		932


//--------------------- .nv.constant0._Z11cuda_recordPfS_Piib --------------------------
	.section	.nv.constant0._Z11cuda_recordPfS_Piib,"a",@progbits
	.sectionflags	@""
	.align	4
.nv.constant0._Z11cuda_recordPfS_Piib:
	.zero		925


//--------------------- .nv.constant0._Z16cuda_absorb_bndrPfS_S_S_iif --------------------------
	.section	.nv.constant0._Z16cuda_absorb_bndrPfS_S_S_iif,"a",@progbits
	.sectionflags	@""
	.align	4
.nv.constant0._Z16cuda_absorb_bndrPfS_S_S_iif:
	.zero		940


//--------------------- .nv.constant0._Z15cuda_trans_x2txPfS_iiib --------------------------
	.section	.nv.constant0._Z15cuda_trans_x2txPfS_iiib,"a",@progbits
	.sectionflags	@""
	.align	4
.nv.constant0._Z15cuda_trans_x2txPfS_iiib:
	.zero		925


//--------------------- .nv.constant0._Z10cuda_set_gPiiii --------------------------
	.section	.nv.constant0._Z10cuda_set_gPiiii,"a",@progbits
	.sectionflags	@""
	.align	4
.nv.constant0._Z10cuda_set_gPiiii:
	.zero		916


//--------------------- .nv.constant0._Z10cuda_set_sPiiiiiiii --------------------------
	.section	.nv.constant0._Z10cuda_set_sPiiiiiiii,"a",@progbits
	.sectionflags	@""
	.align	4
.nv.constant0._Z10cuda_set_sPiiiiiiii:
	.zero		932


//--------------------- .nv.constant0._Z19cuda_ricker_waveletPfffi --------------------------
	.section	.nv.constant0._Z19cuda_ricker_waveletPfffi,"a",@progbits
	.sectionflags	@""
	.align	4
.nv.constant0._Z19cuda_ricker_waveletPfffi:
	.zero		916


//--------------------- .nv.constant0._Z10cuda_cal_cPf --------------------------
	.section	.nv.constant0._Z10cuda_cal_cPf,"a",@progbits
	.sectionflags	@""
	.align	4
.nv.constant0._Z10cuda_cal_cPf:
	.zero		904


//--------------------- SYMBOLS --------------------------

	.type		.nv.reservedSmem.offset0,@object
	.size		.nv.reservedSmem.offset0,0x4
	.type		.nv.reservedSmem.cap,@object
	.size		.nv.reservedSmem.cap,0x4
